//
// Generated by NVIDIA NVVM Compiler
//
// Compiler Build ID: CL-36424714
// Cuda compilation tools, release 13.0, V13.0.88
// Based on NVVM 20.0.0
//

.version 9.0
.target sm_100
.address_size 64

	// .globl	_ZN3cub18CUB_300001_SM_10006detail11EmptyKernelIvEEvv
// _ZZN3cub18CUB_300001_SM_10006detail9transform23transform_kernel_ublkcpINS2_19async_copy_policy_tILi128EEEiN4cuda3std3__410multipliesIfEEN6thrust24THRUST_300001_SM_1000_NS6detail15normal_iteratorINSC_10device_ptrIfEEEEJffEEEvT0_iT1_T2_DpNS2_16aligned_base_ptrIT3_EEE3bar has been demoted
// _ZZN3cub18CUB_300001_SM_10006detail9transform23transform_kernel_ublkcpINS2_19async_copy_policy_tILi128EEElN4cuda3std3__410multipliesIfEEN6thrust24THRUST_300001_SM_1000_NS6detail15normal_iteratorINSC_10device_ptrIfEEEEJffEEEvT0_iT1_T2_DpNS2_16aligned_base_ptrIT3_EEE3bar has been demoted
// _ZZN3cub18CUB_300001_SM_10006detail9transform23transform_kernel_ublkcpINS2_19async_copy_policy_tILi128EEEiN4cuda3std3__44plusIfEEN6thrust24THRUST_300001_SM_1000_NS6detail15normal_iteratorINSC_10device_ptrIfEEEEJffEEEvT0_iT1_T2_DpNS2_16aligned_base_ptrIT3_EEE3bar has been demoted
// _ZZN3cub18CUB_300001_SM_10006detail9transform23transform_kernel_ublkcpINS2_19async_copy_policy_tILi128EEElN4cuda3std3__44plusIfEEN6thrust24THRUST_300001_SM_1000_NS6detail15normal_iteratorINSC_10device_ptrIfEEEEJffEEEvT0_iT1_T2_DpNS2_16aligned_base_ptrIT3_EEE3bar has been demoted
.global .align 1 .b8 _ZN34_INTERNAL_cd8bc3ed_4_k_cu_54babb5d4cuda3std3__45__cpo5beginE[1];
.global .align 1 .b8 _ZN34_INTERNAL_cd8bc3ed_4_k_cu_54babb5d4cuda3std3__45__cpo3endE[1];
.global .align 1 .b8 _ZN34_INTERNAL_cd8bc3ed_4_k_cu_54babb5d4cuda3std3__45__cpo6cbeginE[1];
.global .align 1 .b8 _ZN34_INTERNAL_cd8bc3ed_4_k_cu_54babb5d4cuda3std3__45__cpo4cendE[1];
.global .align 1 .b8 _ZN34_INTERNAL_cd8bc3ed_4_k_cu_54babb5d4cuda3std3__45__cpo6rbeginE[1];
.global .align 1 .b8 _ZN34_INTERNAL_cd8bc3ed_4_k_cu_54babb5d4cuda3std3__45__cpo4rendE[1];
.global .align 1 .b8 _ZN34_INTERNAL_cd8bc3ed_4_k_cu_54babb5d4cuda3std3__45__cpo7crbeginE[1];
.global .align 1 .b8 _ZN34_INTERNAL_cd8bc3ed_4_k_cu_54babb5d4cuda3std3__45__cpo5crendE[1];
.global .align 1 .b8 _ZN34_INTERNAL_cd8bc3ed_4_k_cu_54babb5d4cuda3std3__436_GLOBAL__N__cd8bc3ed_4_k_cu_54babb5d6ignoreE[1];
.global .align 1 .b8 _ZN34_INTERNAL_cd8bc3ed_4_k_cu_54babb5d4cuda3std3__419piecewise_constructE[1];
.global .align 1 .b8 _ZN34_INTERNAL_cd8bc3ed_4_k_cu_54babb5d4cuda3std3__48in_placeE[1];
.global .align 1 .b8 _ZN34_INTERNAL_cd8bc3ed_4_k_cu_54babb5d4cuda3std3__420unreachable_sentinelE[1];
.global .align 1 .b8 _ZN34_INTERNAL_cd8bc3ed_4_k_cu_54babb5d4cuda3std3__47nulloptE[1];
.global .align 1 .b8 _ZN34_INTERNAL_cd8bc3ed_4_k_cu_54babb5d4cuda3std3__48unexpectE[1];
.global .align 1 .b8 _ZN34_INTERNAL_cd8bc3ed_4_k_cu_54babb5d4cuda3std6ranges3__45__cpo4swapE[1];
.global .align 1 .b8 _ZN34_INTERNAL_cd8bc3ed_4_k_cu_54babb5d4cuda3std6ranges3__45__cpo9iter_moveE[1];
.global .align 1 .b8 _ZN34_INTERNAL_cd8bc3ed_4_k_cu_54babb5d4cuda3std6ranges3__45__cpo5beginE[1];
.global .align 1 .b8 _ZN34_INTERNAL_cd8bc3ed_4_k_cu_54babb5d4cuda3std6ranges3__45__cpo3endE[1];
.global .align 1 .b8 _ZN34_INTERNAL_cd8bc3ed_4_k_cu_54babb5d4cuda3std6ranges3__45__cpo6cbeginE[1];
.global .align 1 .b8 _ZN34_INTERNAL_cd8bc3ed_4_k_cu_54babb5d4cuda3std6ranges3__45__cpo4cendE[1];
.global .align 1 .b8 _ZN34_INTERNAL_cd8bc3ed_4_k_cu_54babb5d4cuda3std6ranges3__45__cpo7advanceE[1];
.global .align 1 .b8 _ZN34_INTERNAL_cd8bc3ed_4_k_cu_54babb5d4cuda3std6ranges3__45__cpo9iter_swapE[1];
.global .align 1 .b8 _ZN34_INTERNAL_cd8bc3ed_4_k_cu_54babb5d4cuda3std6ranges3__45__cpo4nextE[1];
.global .align 1 .b8 _ZN34_INTERNAL_cd8bc3ed_4_k_cu_54babb5d4cuda3std6ranges3__45__cpo4prevE[1];
.global .align 1 .b8 _ZN34_INTERNAL_cd8bc3ed_4_k_cu_54babb5d4cuda3std6ranges3__45__cpo4dataE[1];
.global .align 1 .b8 _ZN34_INTERNAL_cd8bc3ed_4_k_cu_54babb5d4cuda3std6ranges3__45__cpo5cdataE[1];
.global .align 1 .b8 _ZN34_INTERNAL_cd8bc3ed_4_k_cu_54babb5d4cuda3std6ranges3__45__cpo4sizeE[1];
.global .align 1 .b8 _ZN34_INTERNAL_cd8bc3ed_4_k_cu_54babb5d4cuda3std6ranges3__45__cpo5ssizeE[1];
.global .align 1 .b8 _ZN34_INTERNAL_cd8bc3ed_4_k_cu_54babb5d4cuda3std6ranges3__45__cpo8distanceE[1];
.global .align 1 .b8 _ZN34_INTERNAL_cd8bc3ed_4_k_cu_54babb5d6thrust24THRUST_300001_SM_1000_NS8cuda_cub3parE[1];
.global .align 1 .b8 _ZN34_INTERNAL_cd8bc3ed_4_k_cu_54babb5d6thrust24THRUST_300001_SM_1000_NS8cuda_cub10par_nosyncE[1];
.global .align 1 .b8 _ZN34_INTERNAL_cd8bc3ed_4_k_cu_54babb5d6thrust24THRUST_300001_SM_1000_NS6system6detail10sequential3seqE[1];
.global .align 1 .b8 _ZN34_INTERNAL_cd8bc3ed_4_k_cu_54babb5d6thrust24THRUST_300001_SM_1000_NS12placeholders2_1E[1];
.global .align 1 .b8 _ZN34_INTERNAL_cd8bc3ed_4_k_cu_54babb5d6thrust24THRUST_300001_SM_1000_NS12placeholders2_2E[1];
.global .align 1 .b8 _ZN34_INTERNAL_cd8bc3ed_4_k_cu_54babb5d6thrust24THRUST_300001_SM_1000_NS12placeholders2_3E[1];
.global .align 1 .b8 _ZN34_INTERNAL_cd8bc3ed_4_k_cu_54babb5d6thrust24THRUST_300001_SM_1000_NS12placeholders2_4E[1];
.global .align 1 .b8 _ZN34_INTERNAL_cd8bc3ed_4_k_cu_54babb5d6thrust24THRUST_300001_SM_1000_NS12placeholders2_5E[1];
.global .align 1 .b8 _ZN34_INTERNAL_cd8bc3ed_4_k_cu_54babb5d6thrust24THRUST_300001_SM_1000_NS12placeholders2_6E[1];
.global .align 1 .b8 _ZN34_INTERNAL_cd8bc3ed_4_k_cu_54babb5d6thrust24THRUST_300001_SM_1000_NS12placeholders2_7E[1];
.global .align 1 .b8 _ZN34_INTERNAL_cd8bc3ed_4_k_cu_54babb5d6thrust24THRUST_300001_SM_1000_NS12placeholders2_8E[1];
.global .align 1 .b8 _ZN34_INTERNAL_cd8bc3ed_4_k_cu_54babb5d6thrust24THRUST_300001_SM_1000_NS12placeholders2_9E[1];
.global .align 1 .b8 _ZN34_INTERNAL_cd8bc3ed_4_k_cu_54babb5d6thrust24THRUST_300001_SM_1000_NS12placeholders3_10E[1];
.global .align 1 .b8 _ZN34_INTERNAL_cd8bc3ed_4_k_cu_54babb5d6thrust24THRUST_300001_SM_1000_NS3seqE[1];
.extern .shared .align 128 .b8 _ZN3cub18CUB_300001_SM_10006detail9transform4smemE[];

.visible .entry _ZN3cub18CUB_300001_SM_10006detail11EmptyKernelIvEEvv()
{


	ret;

}
	// .globl	_ZN3cub18CUB_300001_SM_10006detail8for_each13static_kernelINS2_12policy_hub_t12policy_500_tEmN6thrust24THRUST_300001_SM_1000_NS8cuda_cub20__uninitialized_fill7functorINS7_10device_ptrIfEEfEEEEvT0_T1_
.visible .entry _ZN3cub18CUB_300001_SM_10006detail8for_each13static_kernelINS2_12policy_hub_t12policy_500_tEmN6thrust24THRUST_300001_SM_1000_NS8cuda_cub20__uninitialized_fill7functorINS7_10device_ptrIfEEfEEEEvT0_T1_(
	.param .u64 _ZN3cub18CUB_300001_SM_10006detail8for_each13static_kernelINS2_12policy_hub_t12policy_500_tEmN6thrust24THRUST_300001_SM_1000_NS8cuda_cub20__uninitialized_fill7functorINS7_10device_ptrIfEEfEEEEvT0_T1__param_0,
	.param .align 8 .b8 _ZN3cub18CUB_300001_SM_10006detail8for_each13static_kernelINS2_12policy_hub_t12policy_500_tEmN6thrust24THRUST_300001_SM_1000_NS8cuda_cub20__uninitialized_fill7functorINS7_10device_ptrIfEEfEEEEvT0_T1__param_1[16]
)
.maxntid 256
{
	.reg .pred 	%p<4>;
	.reg .b16 	%rs<5>;
	.reg .b32 	%r<10>;
	.reg .b32 	%f<3>;
	.reg .b64 	%rd<16>;

	ld.param.f32 	%f2, [_ZN3cub18CUB_300001_SM_10006detail8for_each13static_kernelINS2_12policy_hub_t12policy_500_tEmN6thrust24THRUST_300001_SM_1000_NS8cuda_cub20__uninitialized_fill7functorINS7_10device_ptrIfEEfEEEEvT0_T1__param_1+8];
	ld.param.u64 	%rd4, [_ZN3cub18CUB_300001_SM_10006detail8for_each13static_kernelINS2_12policy_hub_t12policy_500_tEmN6thrust24THRUST_300001_SM_1000_NS8cuda_cub20__uninitialized_fill7functorINS7_10device_ptrIfEEfEEEEvT0_T1__param_1];
	ld.param.u64 	%rd5, [_ZN3cub18CUB_300001_SM_10006detail8for_each13static_kernelINS2_12policy_hub_t12policy_500_tEmN6thrust24THRUST_300001_SM_1000_NS8cuda_cub20__uninitialized_fill7functorINS7_10device_ptrIfEEfEEEEvT0_T1__param_0];
	mov.u32 	%r7, %ctaid.x;
	mul.wide.u32 	%rd1, %r7, 512;
	sub.s64 	%rd2, %rd5, %rd1;
	setp.lt.u64 	%p1, %rd2, 512;
	@%p1 bra 	$L__BB1_2;
	mov.u32 	%r9, %tid.x;
	cvta.to.global.u64 	%rd11, %rd4;
	cvt.u64.u32 	%rd12, %r9;
	add.s64 	%rd13, %rd1, %rd12;
	shl.b64 	%rd14, %rd13, 2;
	add.s64 	%rd15, %rd11, %rd14;
	st.global.f32 	[%rd15], %f2;
	st.global.f32 	[%rd15+1024], %f2;
	bra.uni 	$L__BB1_6;
$L__BB1_2:
	cvta.to.global.u64 	%rd6, %rd4;
	mov.u32 	%r1, %tid.x;
	cvt.u64.u32 	%rd7, %r1;
	setp.le.u64 	%p2, %rd2, %rd7;
	add.s64 	%rd8, %rd1, %rd7;
	shl.b64 	%rd9, %rd8, 2;
	add.s64 	%rd3, %rd6, %rd9;
	@%p2 bra 	$L__BB1_4;
	st.global.f32 	[%rd3], %f2;
$L__BB1_4:
	add.s32 	%r8, %r1, 256;
	cvt.u64.u32 	%rd10, %r8;
	setp.le.u64 	%p3, %rd2, %rd10;
	@%p3 bra 	$L__BB1_6;
	st.global.f32 	[%rd3+1024], %f2;
$L__BB1_6:
	ret;

}
	// .globl	_ZN3cub18CUB_300001_SM_10006detail8for_each13static_kernelINS2_12policy_hub_t12policy_500_tElN6thrust24THRUST_300001_SM_1000_NS8cuda_cub6__fill7functorINS7_6detail15normal_iteratorINS7_10device_ptrIfEEEEfEEEEvT0_T1_
.visible .entry _ZN3cub18CUB_300001_SM_10006detail8for_each13static_kernelINS2_12policy_hub_t12policy_500_tElN6thrust24THRUST_300001_SM_1000_NS8cuda_cub6__fill7functorINS7_6detail15normal_iteratorINS7_10device_ptrIfEEEEfEEEEvT0_T1_(
	.param .u64 _ZN3cub18CUB_300001_SM_10006detail8for_each13static_kernelINS2_12policy_hub_t12policy_500_tElN6thrust24THRUST_300001_SM_1000_NS8cuda_cub6__fill7functorINS7_6detail15normal_iteratorINS7_10device_ptrIfEEEEfEEEEvT0_T1__param_0,
	.param .align 8 .b8 _ZN3cub18CUB_300001_SM_10006detail8for_each13static_kernelINS2_12policy_hub_t12policy_500_tElN6thrust24THRUST_300001_SM_1000_NS8cuda_cub6__fill7functorINS7_6detail15normal_iteratorINS7_10device_ptrIfEEEEfEEEEvT0_T1__param_1[16]
)
.maxntid 256
{
	.reg .pred 	%p<4>;
	.reg .b16 	%rs<5>;
	.reg .b32 	%r<10>;
	.reg .b32 	%f<3>;
	.reg .b64 	%rd<17>;

	ld.param.f32 	%f2, [_ZN3cub18CUB_300001_SM_10006detail8for_each13static_kernelINS2_12policy_hub_t12policy_500_tElN6thrust24THRUST_300001_SM_1000_NS8cuda_cub6__fill7functorINS7_6detail15normal_iteratorINS7_10device_ptrIfEEEEfEEEEvT0_T1__param_1+8];
	ld.param.u64 	%rd5, [_ZN3cub18CUB_300001_SM_10006detail8for_each13static_kernelINS2_12policy_hub_t12policy_500_tElN6thrust24THRUST_300001_SM_1000_NS8cuda_cub6__fill7functorINS7_6detail15normal_iteratorINS7_10device_ptrIfEEEEfEEEEvT0_T1__param_1];
	ld.param.u64 	%rd6, [_ZN3cub18CUB_300001_SM_10006detail8for_each13static_kernelINS2_12policy_hub_t12policy_500_tElN6thrust24THRUST_300001_SM_1000_NS8cuda_cub6__fill7functorINS7_6detail15normal_iteratorINS7_10device_ptrIfEEEEfEEEEvT0_T1__param_0];
	mov.u32 	%r7, %ctaid.x;
	mul.wide.u32 	%rd1, %r7, 512;
	sub.s64 	%rd2, %rd6, %rd1;
	setp.lt.s64 	%p1, %rd2, 512;
	@%p1 bra 	$L__BB2_2;
	mov.u32 	%r9, %tid.x;
	cvta.to.global.u64 	%rd12, %rd5;
	cvt.u64.u32 	%rd13, %r9;
	add.s64 	%rd14, %rd1, %rd13;
	shl.b64 	%rd15, %rd14, 2;
	add.s64 	%rd16, %rd12, %rd15;
	st.global.f32 	[%rd16], %f2;
	st.global.f32 	[%rd16+1024], %f2;
	bra.uni 	$L__BB2_6;
$L__BB2_2:
	cvta.to.global.u64 	%rd7, %rd5;
	mov.u32 	%r1, %tid.x;
	cvt.s64.s32 	%rd3, %rd2;
	cvt.u64.u32 	%rd8, %r1;
	setp.le.s64 	%p2, %rd3, %rd8;
	add.s64 	%rd9, %rd1, %rd8;
	shl.b64 	%rd10, %rd9, 2;
	add.s64 	%rd4, %rd7, %rd10;
	@%p2 bra 	$L__BB2_4;
	st.global.f32 	[%rd4], %f2;
$L__BB2_4:
	add.s32 	%r8, %r1, 256;
	cvt.u64.u32 	%rd11, %r8;
	setp.le.s64 	%p3, %rd3, %rd11;
	@%p3 bra 	$L__BB2_6;
	st.global.f32 	[%rd4+1024], %f2;
$L__BB2_6:
	ret;

}
	// .globl	_ZN3cub18CUB_300001_SM_10006detail9transform16transform_kernelINS2_10policy_hubILb1EN4cuda3std3__45tupleIJN6thrust24THRUST_300001_SM_1000_NS6detail15normal_iteratorINSA_10device_ptrIfEEEESF_EEEE10policy1000Ei13saxpy_functorSF_JPfSK_EEEvT0_iT1_T2_DpNS2_10kernel_argIT3_EE
.visible .entry _ZN3cub18CUB_300001_SM_10006detail9transform16transform_kernelINS2_10policy_hubILb1EN4cuda3std3__45tupleIJN6thrust24THRUST_300001_SM_1000_NS6detail15normal_iteratorINSA_10device_ptrIfEEEESF_EEEE10policy1000Ei13saxpy_functorSF_JPfSK_EEEvT0_iT1_T2_DpNS2_10kernel_argIT3_EE(
	.param .u32 _ZN3cub18CUB_300001_SM_10006detail9transform16transform_kernelINS2_10policy_hubILb1EN4cuda3std3__45tupleIJN6thrust24THRUST_300001_SM_1000_NS6detail15normal_iteratorINSA_10device_ptrIfEEEESF_EEEE10policy1000Ei13saxpy_functorSF_JPfSK_EEEvT0_iT1_T2_DpNS2_10kernel_argIT3_EE_param_0,
	.param .u32 _ZN3cub18CUB_300001_SM_10006detail9transform16transform_kernelINS2_10policy_hubILb1EN4cuda3std3__45tupleIJN6thrust24THRUST_300001_SM_1000_NS6detail15normal_iteratorINSA_10device_ptrIfEEEESF_EEEE10policy1000Ei13saxpy_functorSF_JPfSK_EEEvT0_iT1_T2_DpNS2_10kernel_argIT3_EE_param_1,
	.param .align 4 .b8 _ZN3cub18CUB_300001_SM_10006detail9transform16transform_kernelINS2_10policy_hubILb1EN4cuda3std3__45tupleIJN6thrust24THRUST_300001_SM_1000_NS6detail15normal_iteratorINSA_10device_ptrIfEEEESF_EEEE10policy1000Ei13saxpy_functorSF_JPfSK_EEEvT0_iT1_T2_DpNS2_10kernel_argIT3_EE_param_2[4],
	.param .align 8 .b8 _ZN3cub18CUB_300001_SM_10006detail9transform16transform_kernelINS2_10policy_hubILb1EN4cuda3std3__45tupleIJN6thrust24THRUST_300001_SM_1000_NS6detail15normal_iteratorINSA_10device_ptrIfEEEESF_EEEE10policy1000Ei13saxpy_functorSF_JPfSK_EEEvT0_iT1_T2_DpNS2_10kernel_argIT3_EE_param_3[8],
	.param .align 8 .b8 _ZN3cub18CUB_300001_SM_10006detail9transform16transform_kernelINS2_10policy_hubILb1EN4cuda3std3__45tupleIJN6thrust24THRUST_300001_SM_1000_NS6detail15normal_iteratorINSA_10device_ptrIfEEEESF_EEEE10policy1000Ei13saxpy_functorSF_JPfSK_EEEvT0_iT1_T2_DpNS2_10kernel_argIT3_EE_param_4[16],
	.param .align 8 .b8 _ZN3cub18CUB_300001_SM_10006detail9transform16transform_kernelINS2_10policy_hubILb1EN4cuda3std3__45tupleIJN6thrust24THRUST_300001_SM_1000_NS6detail15normal_iteratorINSA_10device_ptrIfEEEESF_EEEE10policy1000Ei13saxpy_functorSF_JPfSK_EEEvT0_iT1_T2_DpNS2_10kernel_argIT3_EE_param_5[16]
)
.maxntid 128
{
	.reg .pred 	%p<38>;
	.reg .b32 	%r<81>;
	.reg .b32 	%f<93>;
	.reg .b64 	%rd<97>;

	ld.param.f32 	%f2, [_ZN3cub18CUB_300001_SM_10006detail9transform16transform_kernelINS2_10policy_hubILb1EN4cuda3std3__45tupleIJN6thrust24THRUST_300001_SM_1000_NS6detail15normal_iteratorINSA_10device_ptrIfEEEESF_EEEE10policy1000Ei13saxpy_functorSF_JPfSK_EEEvT0_iT1_T2_DpNS2_10kernel_argIT3_EE_param_2];
	ld.param.u32 	%r45, [_ZN3cub18CUB_300001_SM_10006detail9transform16transform_kernelINS2_10policy_hubILb1EN4cuda3std3__45tupleIJN6thrust24THRUST_300001_SM_1000_NS6detail15normal_iteratorINSA_10device_ptrIfEEEESF_EEEE10policy1000Ei13saxpy_functorSF_JPfSK_EEEvT0_iT1_T2_DpNS2_10kernel_argIT3_EE_param_0];
	ld.param.u64 	%rd27, [_ZN3cub18CUB_300001_SM_10006detail9transform16transform_kernelINS2_10policy_hubILb1EN4cuda3std3__45tupleIJN6thrust24THRUST_300001_SM_1000_NS6detail15normal_iteratorINSA_10device_ptrIfEEEESF_EEEE10policy1000Ei13saxpy_functorSF_JPfSK_EEEvT0_iT1_T2_DpNS2_10kernel_argIT3_EE_param_5];
	ld.param.u64 	%rd25, [_ZN3cub18CUB_300001_SM_10006detail9transform16transform_kernelINS2_10policy_hubILb1EN4cuda3std3__45tupleIJN6thrust24THRUST_300001_SM_1000_NS6detail15normal_iteratorINSA_10device_ptrIfEEEESF_EEEE10policy1000Ei13saxpy_functorSF_JPfSK_EEEvT0_iT1_T2_DpNS2_10kernel_argIT3_EE_param_4];
	ld.param.u64 	%rd29, [_ZN3cub18CUB_300001_SM_10006detail9transform16transform_kernelINS2_10policy_hubILb1EN4cuda3std3__45tupleIJN6thrust24THRUST_300001_SM_1000_NS6detail15normal_iteratorINSA_10device_ptrIfEEEESF_EEEE10policy1000Ei13saxpy_functorSF_JPfSK_EEEvT0_iT1_T2_DpNS2_10kernel_argIT3_EE_param_3];
	ld.param.u32 	%r44, [_ZN3cub18CUB_300001_SM_10006detail9transform16transform_kernelINS2_10policy_hubILb1EN4cuda3std3__45tupleIJN6thrust24THRUST_300001_SM_1000_NS6detail15normal_iteratorINSA_10device_ptrIfEEEESF_EEEE10policy1000Ei13saxpy_functorSF_JPfSK_EEEvT0_iT1_T2_DpNS2_10kernel_argIT3_EE_param_1];
	cvta.to.global.u64 	%rd1, %rd29;
	cvta.to.global.u64 	%rd2, %rd25;
	cvta.to.global.u64 	%rd3, %rd27;
	shl.b32 	%r1, %r44, 7;
	mov.u32 	%r46, %ctaid.x;
	mul.lo.s32 	%r2, %r1, %r46;
	sub.s32 	%r3, %r45, %r2;
	min.s32 	%r4, %r1, %r3;
	shl.b32 	%r5, %r4, 2;
	mov.u32 	%r6, %tid.x;
	shl.b32 	%r71, %r6, 7;
	setp.ge.s32 	%p1, %r71, %r5;
	@%p1 bra 	$L__BB3_5;
	mul.wide.u32 	%rd4, %r6, 128;
	add.s64 	%rd30, %rd2, %rd4;
	mul.wide.s32 	%rd5, %r2, 4;
	add.s64 	%rd94, %rd30, %rd5;
	mov.u32 	%r70, %r71;
$L__BB3_2:
	.pragma "nounroll";
	// begin inline asm
	prefetch.global.L2 [%rd94];
	// end inline asm
	add.s32 	%r70, %r70, 16384;
	add.s64 	%rd94, %rd94, 16384;
	setp.lt.s32 	%p2, %r70, %r5;
	@%p2 bra 	$L__BB3_2;
	add.s64 	%rd32, %rd3, %rd4;
	add.s64 	%rd95, %rd32, %rd5;
$L__BB3_4:
	.pragma "nounroll";
	// begin inline asm
	prefetch.global.L2 [%rd95];
	// end inline asm
	add.s32 	%r71, %r71, 16384;
	add.s64 	%rd95, %rd95, 16384;
	setp.lt.s32 	%p3, %r71, %r5;
	@%p3 bra 	$L__BB3_4;
$L__BB3_5:
	mul.wide.s32 	%rd96, %r2, 4;
	add.s64 	%rd12, %rd2, %rd96;
	add.s64 	%rd13, %rd3, %rd96;
	add.s64 	%rd14, %rd1, %rd96;
	setp.gt.s32 	%p4, %r1, %r3;
	@%p4 bra 	$L__BB3_18;
	setp.lt.s32 	%p5, %r44, 1;
	@%p5 bra 	$L__BB3_59;
	setp.lt.u32 	%p6, %r44, 8;
	mov.b32 	%r79, 0;
	@%p6 bra 	$L__BB3_10;
	and.b32  	%r48, %r44, 2147483640;
	neg.s32 	%r73, %r48;
	mul.wide.u32 	%rd35, %r6, 4;
	add.s64 	%rd15, %rd1, %rd35;
	add.s64 	%rd36, %rd96, 1536;
	add.s64 	%rd17, %rd2, %rd36;
	add.s32 	%r72, %r6, 128;
	add.s64 	%rd18, %rd3, %rd36;
	add.s64 	%rd19, %rd1, %rd36;
$L__BB3_9:
	.pragma "nounroll";
	and.b32  	%r79, %r44, 2147483640;
	mul.wide.s32 	%rd37, %r72, 4;
	add.s64 	%rd38, %rd17, %rd37;
	add.s64 	%rd39, %rd18, %rd37;
	add.s64 	%rd40, %rd19, %rd37;
	cvta.to.global.u64 	%rd41, %rd25;
	mul.wide.u32 	%rd42, %r6, 4;
	add.s64 	%rd43, %rd41, %rd42;
	add.s64 	%rd44, %rd43, %rd96;
	cvta.to.global.u64 	%rd45, %rd27;
	add.s64 	%rd46, %rd45, %rd42;
	add.s64 	%rd47, %rd46, %rd96;
	ld.global.f32 	%f3, [%rd44];
	ld.global.f32 	%f4, [%rd47];
	fma.rn.f32 	%f5, %f2, %f3, %f4;
	add.s64 	%rd48, %rd15, %rd96;
	st.global.f32 	[%rd48], %f5;
	ld.global.f32 	%f6, [%rd38+-1536];
	ld.global.f32 	%f7, [%rd39+-1536];
	fma.rn.f32 	%f8, %f2, %f6, %f7;
	st.global.f32 	[%rd40+-1536], %f8;
	ld.global.f32 	%f9, [%rd38+-1024];
	ld.global.f32 	%f10, [%rd39+-1024];
	fma.rn.f32 	%f11, %f2, %f9, %f10;
	st.global.f32 	[%rd40+-1024], %f11;
	ld.global.f32 	%f12, [%rd38+-512];
	ld.global.f32 	%f13, [%rd39+-512];
	fma.rn.f32 	%f14, %f2, %f12, %f13;
	st.global.f32 	[%rd40+-512], %f14;
	ld.global.f32 	%f15, [%rd38];
	ld.global.f32 	%f16, [%rd39];
	fma.rn.f32 	%f17, %f2, %f15, %f16;
	st.global.f32 	[%rd40], %f17;
	ld.global.f32 	%f18, [%rd38+512];
	ld.global.f32 	%f19, [%rd39+512];
	fma.rn.f32 	%f20, %f2, %f18, %f19;
	st.global.f32 	[%rd40+512], %f20;
	ld.global.f32 	%f21, [%rd38+1024];
	ld.global.f32 	%f22, [%rd39+1024];
	fma.rn.f32 	%f23, %f2, %f21, %f22;
	st.global.f32 	[%rd40+1024], %f23;
	ld.global.f32 	%f24, [%rd38+1536];
	ld.global.f32 	%f25, [%rd39+1536];
	fma.rn.f32 	%f26, %f2, %f24, %f25;
	st.global.f32 	[%rd40+1536], %f26;
	add.s32 	%r73, %r73, 8;
	add.s64 	%rd96, %rd96, 4096;
	add.s32 	%r72, %r72, 1024;
	setp.eq.s32 	%p7, %r73, 0;
	@%p7 bra 	$L__BB3_10;
	bra.uni 	$L__BB3_9;
$L__BB3_10:
	and.b32  	%r38, %r44, 7;
	setp.eq.s32 	%p8, %r38, 0;
	@%p8 bra 	$L__BB3_59;
	and.b32  	%r39, %r44, 3;
	setp.lt.u32 	%p9, %r38, 4;
	@%p9 bra 	$L__BB3_13;
	shl.b32 	%r49, %r79, 7;
	add.s32 	%r50, %r49, %r6;
	mul.wide.s32 	%rd49, %r50, 4;
	add.s64 	%rd50, %rd12, %rd49;
	add.s64 	%rd51, %rd13, %rd49;
	ld.global.f32 	%f27, [%rd50];
	ld.global.f32 	%f28, [%rd51];
	fma.rn.f32 	%f29, %f2, %f27, %f28;
	add.s64 	%rd52, %rd14, %rd49;
	st.global.f32 	[%rd52], %f29;
	ld.global.f32 	%f30, [%rd50+512];
	ld.global.f32 	%f31, [%rd51+512];
	fma.rn.f32 	%f32, %f2, %f30, %f31;
	st.global.f32 	[%rd52+512], %f32;
	ld.global.f32 	%f33, [%rd50+1024];
	ld.global.f32 	%f34, [%rd51+1024];
	fma.rn.f32 	%f35, %f2, %f33, %f34;
	st.global.f32 	[%rd52+1024], %f35;
	ld.global.f32 	%f36, [%rd50+1536];
	ld.global.f32 	%f37, [%rd51+1536];
	fma.rn.f32 	%f38, %f2, %f36, %f37;
	st.global.f32 	[%rd52+1536], %f38;
	add.s32 	%r79, %r79, 4;
$L__BB3_13:
	setp.eq.s32 	%p10, %r39, 0;
	@%p10 bra 	$L__BB3_59;
	setp.eq.s32 	%p11, %r39, 1;
	@%p11 bra 	$L__BB3_16;
	shl.b32 	%r51, %r79, 7;
	add.s32 	%r52, %r51, %r6;
	mul.wide.s32 	%rd53, %r52, 4;
	add.s64 	%rd54, %rd12, %rd53;
	add.s64 	%rd55, %rd13, %rd53;
	ld.global.f32 	%f39, [%rd54];
	ld.global.f32 	%f40, [%rd55];
	fma.rn.f32 	%f41, %f2, %f39, %f40;
	add.s64 	%rd56, %rd14, %rd53;
	st.global.f32 	[%rd56], %f41;
	ld.global.f32 	%f42, [%rd54+512];
	ld.global.f32 	%f43, [%rd55+512];
	fma.rn.f32 	%f44, %f2, %f42, %f43;
	st.global.f32 	[%rd56+512], %f44;
	add.s32 	%r79, %r79, 2;
$L__BB3_16:
	and.b32  	%r53, %r44, 1;
	setp.eq.b32 	%p12, %r53, 1;
	not.pred 	%p13, %p12;
	@%p13 bra 	$L__BB3_59;
	shl.b32 	%r54, %r79, 7;
	add.s32 	%r55, %r54, %r6;
	mul.wide.s32 	%rd57, %r55, 4;
	add.s64 	%rd58, %rd12, %rd57;
	add.s64 	%rd59, %rd13, %rd57;
	ld.global.f32 	%f45, [%rd58];
	ld.global.f32 	%f46, [%rd59];
	fma.rn.f32 	%f47, %f2, %f45, %f46;
	add.s64 	%rd60, %rd14, %rd57;
	st.global.f32 	[%rd60], %f47;
	bra.uni 	$L__BB3_59;
$L__BB3_18:
	setp.lt.s32 	%p14, %r44, 1;
	@%p14 bra 	$L__BB3_59;
	and.b32  	%r14, %r44, 7;
	setp.lt.u32 	%p15, %r44, 8;
	mov.b32 	%r75, 0;
	@%p15 bra 	$L__BB3_38;
	and.b32  	%r75, %r44, 2147483640;
	mov.b32 	%r74, 0;
$L__BB3_21:
	.pragma "nounroll";
	shl.b32 	%r58, %r74, 7;
	add.s32 	%r22, %r58, %r6;
	setp.ge.s32 	%p16, %r22, %r4;
	@%p16 bra 	$L__BB3_23;
	mul.wide.u32 	%rd61, %r22, 4;
	add.s64 	%rd62, %rd12, %rd61;
	add.s64 	%rd63, %rd13, %rd61;
	ld.global.f32 	%f48, [%rd62];
	ld.global.f32 	%f49, [%rd63];
	fma.rn.f32 	%f50, %f2, %f48, %f49;
	add.s64 	%rd64, %rd14, %rd61;
	st.global.f32 	[%rd64], %f50;
$L__BB3_23:
	add.s32 	%r59, %r22, 128;
	setp.ge.s32 	%p17, %r59, %r4;
	mul.wide.s32 	%rd65, %r59, 4;
	add.s64 	%rd22, %rd12, %rd65;
	add.s64 	%rd23, %rd13, %rd65;
	add.s64 	%rd24, %rd14, %rd65;
	@%p17 bra 	$L__BB3_25;
	ld.global.f32 	%f51, [%rd22];
	ld.global.f32 	%f52, [%rd23];
	fma.rn.f32 	%f53, %f2, %f51, %f52;
	st.global.f32 	[%rd24], %f53;
$L__BB3_25:
	add.s32 	%r60, %r22, 256;
	setp.ge.s32 	%p18, %r60, %r4;
	@%p18 bra 	$L__BB3_27;
	ld.global.f32 	%f54, [%rd22+512];
	ld.global.f32 	%f55, [%rd23+512];
	fma.rn.f32 	%f56, %f2, %f54, %f55;
	st.global.f32 	[%rd24+512], %f56;
$L__BB3_27:
	add.s32 	%r61, %r22, 384;
	setp.ge.s32 	%p19, %r61, %r4;
	@%p19 bra 	$L__BB3_29;
	ld.global.f32 	%f57, [%rd22+1024];
	ld.global.f32 	%f58, [%rd23+1024];
	fma.rn.f32 	%f59, %f2, %f57, %f58;
	st.global.f32 	[%rd24+1024], %f59;
$L__BB3_29:
	add.s32 	%r62, %r22, 512;
	setp.ge.s32 	%p20, %r62, %r4;
	@%p20 bra 	$L__BB3_31;
	ld.global.f32 	%f60, [%rd22+1536];
	ld.global.f32 	%f61, [%rd23+1536];
	fma.rn.f32 	%f62, %f2, %f60, %f61;
	st.global.f32 	[%rd24+1536], %f62;
$L__BB3_31:
	add.s32 	%r63, %r22, 640;
	setp.ge.s32 	%p21, %r63, %r4;
	@%p21 bra 	$L__BB3_33;
	ld.global.f32 	%f63, [%rd22+2048];
	ld.global.f32 	%f64, [%rd23+2048];
	fma.rn.f32 	%f65, %f2, %f63, %f64;
	st.global.f32 	[%rd24+2048], %f65;
$L__BB3_33:
	add.s32 	%r64, %r22, 768;
	setp.ge.s32 	%p22, %r64, %r4;
	@%p22 bra 	$L__BB3_35;
	ld.global.f32 	%f66, [%rd22+2560];
	ld.global.f32 	%f67, [%rd23+2560];
	fma.rn.f32 	%f68, %f2, %f66, %f67;
	st.global.f32 	[%rd24+2560], %f68;
$L__BB3_35:
	add.s32 	%r65, %r22, 896;
	setp.ge.s32 	%p23, %r65, %r4;
	@%p23 bra 	$L__BB3_37;
	ld.global.f32 	%f69, [%rd22+3072];
	ld.global.f32 	%f70, [%rd23+3072];
	fma.rn.f32 	%f71, %f2, %f69, %f70;
	st.global.f32 	[%rd24+3072], %f71;
$L__BB3_37:
	add.s32 	%r74, %r74, 8;
	setp.ne.s32 	%p24, %r74, %r75;
	@%p24 bra 	$L__BB3_21;
$L__BB3_38:
	setp.eq.s32 	%p25, %r14, 0;
	@%p25 bra 	$L__BB3_59;
	and.b32  	%r25, %r44, 3;
	setp.lt.u32 	%p26, %r14, 4;
	@%p26 bra 	$L__BB3_49;
	shl.b32 	%r66, %r75, 7;
	add.s32 	%r26, %r66, %r6;
	setp.ge.s32 	%p27, %r26, %r4;
	@%p27 bra 	$L__BB3_42;
	mul.wide.s32 	%rd66, %r26, 4;
	add.s64 	%rd67, %rd12, %rd66;
	add.s64 	%rd68, %rd13, %rd66;
	ld.global.f32 	%f72, [%rd67];
	ld.global.f32 	%f73, [%rd68];
	fma.rn.f32 	%f74, %f2, %f72, %f73;
	add.s64 	%rd69, %rd14, %rd66;
	st.global.f32 	[%rd69], %f74;
$L__BB3_42:
	add.s32 	%r27, %r26, 128;
	setp.ge.s32 	%p28, %r27, %r4;
	@%p28 bra 	$L__BB3_44;
	mul.wide.s32 	%rd70, %r27, 4;
	add.s64 	%rd71, %rd12, %rd70;
	add.s64 	%rd72, %rd13, %rd70;
	ld.global.f32 	%f75, [%rd71];
	ld.global.f32 	%f76, [%rd72];
	fma.rn.f32 	%f77, %f2, %f75, %f76;
	add.s64 	%rd73, %rd14, %rd70;
	st.global.f32 	[%rd73], %f77;
$L__BB3_44:
	add.s32 	%r28, %r26, 256;
	setp.ge.s32 	%p29, %r28, %r4;
	@%p29 bra 	$L__BB3_46;
	mul.wide.s32 	%rd74, %r28, 4;
	add.s64 	%rd75, %rd12, %rd74;
	add.s64 	%rd76, %rd13, %rd74;
	ld.global.f32 	%f78, [%rd75];
	ld.global.f32 	%f79, [%rd76];
	fma.rn.f32 	%f80, %f2, %f78, %f79;
	add.s64 	%rd77, %rd14, %rd74;
	st.global.f32 	[%rd77], %f80;
$L__BB3_46:
	add.s32 	%r29, %r26, 384;
	setp.ge.s32 	%p30, %r29, %r4;
	@%p30 bra 	$L__BB3_48;
	mul.wide.s32 	%rd78, %r29, 4;
	add.s64 	%rd79, %rd12, %rd78;
	add.s64 	%rd80, %rd13, %rd78;
	ld.global.f32 	%f81, [%rd79];
	ld.global.f32 	%f82, [%rd80];
	fma.rn.f32 	%f83, %f2, %f81, %f82;
	add.s64 	%rd81, %rd14, %rd78;
	st.global.f32 	[%rd81], %f83;
$L__BB3_48:
	add.s32 	%r75, %r75, 4;
$L__BB3_49:
	setp.eq.s32 	%p31, %r25, 0;
	@%p31 bra 	$L__BB3_59;
	setp.eq.s32 	%p32, %r25, 1;
	@%p32 bra 	$L__BB3_56;
	shl.b32 	%r67, %r75, 7;
	add.s32 	%r32, %r67, %r6;
	setp.ge.s32 	%p33, %r32, %r4;
	@%p33 bra 	$L__BB3_53;
	mul.wide.s32 	%rd82, %r32, 4;
	add.s64 	%rd83, %rd12, %rd82;
	add.s64 	%rd84, %rd13, %rd82;
	ld.global.f32 	%f84, [%rd83];
	ld.global.f32 	%f85, [%rd84];
	fma.rn.f32 	%f86, %f2, %f84, %f85;
	add.s64 	%rd85, %rd14, %rd82;
	st.global.f32 	[%rd85], %f86;
$L__BB3_53:
	add.s32 	%r33, %r32, 128;
	setp.ge.s32 	%p34, %r33, %r4;
	@%p34 bra 	$L__BB3_55;
	mul.wide.s32 	%rd86, %r33, 4;
	add.s64 	%rd87, %rd12, %rd86;
	add.s64 	%rd88, %rd13, %rd86;
	ld.global.f32 	%f87, [%rd87];
	ld.global.f32 	%f88, [%rd88];
	fma.rn.f32 	%f89, %f2, %f87, %f88;
	add.s64 	%rd89, %rd14, %rd86;
	st.global.f32 	[%rd89], %f89;
$L__BB3_55:
	add.s32 	%r75, %r75, 2;
$L__BB3_56:
	and.b32  	%r68, %r44, 1;
	setp.eq.b32 	%p35, %r68, 1;
	not.pred 	%p36, %p35;
	@%p36 bra 	$L__BB3_59;
	shl.b32 	%r69, %r75, 7;
	add.s32 	%r36, %r69, %r6;
	setp.ge.s32 	%p37, %r36, %r4;
	@%p37 bra 	$L__BB3_59;
	mul.wide.s32 	%rd90, %r36, 4;
	add.s64 	%rd91, %rd12, %rd90;
	add.s64 	%rd92, %rd13, %rd90;
	ld.global.f32 	%f90, [%rd91];
	ld.global.f32 	%f91, [%rd92];
	fma.rn.f32 	%f92, %f2, %f90, %f91;
	add.s64 	%rd93, %rd14, %rd90;
	st.global.f32 	[%rd93], %f92;
$L__BB3_59:
	ret;

}
	// .globl	_ZN3cub18CUB_300001_SM_10006detail9transform16transform_kernelINS2_10policy_hubILb1EN4cuda3std3__45tupleIJN6thrust24THRUST_300001_SM_1000_NS6detail15normal_iteratorINSA_10device_ptrIfEEEESF_EEEE10policy1000El13saxpy_functorSF_JPfSK_EEEvT0_iT1_T2_DpNS2_10kernel_argIT3_EE
.visible .entry _ZN3cub18CUB_300001_SM_10006detail9transform16transform_kernelINS2_10policy_hubILb1EN4cuda3std3__45tupleIJN6thrust24THRUST_300001_SM_1000_NS6detail15normal_iteratorINSA_10device_ptrIfEEEESF_EEEE10policy1000El13saxpy_functorSF_JPfSK_EEEvT0_iT1_T2_DpNS2_10kernel_argIT3_EE(
	.param .u64 _ZN3cub18CUB_300001_SM_10006detail9transform16transform_kernelINS2_10policy_hubILb1EN4cuda3std3__45tupleIJN6thrust24THRUST_300001_SM_1000_NS6detail15normal_iteratorINSA_10device_ptrIfEEEESF_EEEE10policy1000El13saxpy_functorSF_JPfSK_EEEvT0_iT1_T2_DpNS2_10kernel_argIT3_EE_param_0,
	.param .u32 _ZN3cub18CUB_300001_SM_10006detail9transform16transform_kernelINS2_10policy_hubILb1EN4cuda3std3__45tupleIJN6thrust24THRUST_300001_SM_1000_NS6detail15normal_iteratorINSA_10device_ptrIfEEEESF_EEEE10policy1000El13saxpy_functorSF_JPfSK_EEEvT0_iT1_T2_DpNS2_10kernel_argIT3_EE_param_1,
	.param .align 4 .b8 _ZN3cub18CUB_300001_SM_10006detail9transform16transform_kernelINS2_10policy_hubILb1EN4cuda3std3__45tupleIJN6thrust24THRUST_300001_SM_1000_NS6detail15normal_iteratorINSA_10device_ptrIfEEEESF_EEEE10policy1000El13saxpy_functorSF_JPfSK_EEEvT0_iT1_T2_DpNS2_10kernel_argIT3_EE_param_2[4],
	.param .align 8 .b8 _ZN3cub18CUB_300001_SM_10006detail9transform16transform_kernelINS2_10policy_hubILb1EN4cuda3std3__45tupleIJN6thrust24THRUST_300001_SM_1000_NS6detail15normal_iteratorINSA_10device_ptrIfEEEESF_EEEE10policy1000El13saxpy_functorSF_JPfSK_EEEvT0_iT1_T2_DpNS2_10kernel_argIT3_EE_param_3[8],
	.param .align 8 .b8 _ZN3cub18CUB_300001_SM_10006detail9transform16transform_kernelINS2_10policy_hubILb1EN4cuda3std3__45tupleIJN6thrust24THRUST_300001_SM_1000_NS6detail15normal_iteratorINSA_10device_ptrIfEEEESF_EEEE10policy1000El13saxpy_functorSF_JPfSK_EEEvT0_iT1_T2_DpNS2_10kernel_argIT3_EE_param_4[16],
	.param .align 8 .b8 _ZN3cub18CUB_300001_SM_10006detail9transform16transform_kernelINS2_10policy_hubILb1EN4cuda3std3__45tupleIJN6thrust24THRUST_300001_SM_1000_NS6detail15normal_iteratorINSA_10device_ptrIfEEEESF_EEEE10policy1000El13saxpy_functorSF_JPfSK_EEEvT0_iT1_T2_DpNS2_10kernel_argIT3_EE_param_5[16]
)
.maxntid 128
{
	.reg .pred 	%p<38>;
	.reg .b32 	%r<78>;
	.reg .b32 	%f<93>;
	.reg .b64 	%rd<103>;

	ld.param.f32 	%f2, [_ZN3cub18CUB_300001_SM_10006detail9transform16transform_kernelINS2_10policy_hubILb1EN4cuda3std3__45tupleIJN6thrust24THRUST_300001_SM_1000_NS6detail15normal_iteratorINSA_10device_ptrIfEEEESF_EEEE10policy1000El13saxpy_functorSF_JPfSK_EEEvT0_iT1_T2_DpNS2_10kernel_argIT3_EE_param_2];
	ld.param.u64 	%rd30, [_ZN3cub18CUB_300001_SM_10006detail9transform16transform_kernelINS2_10policy_hubILb1EN4cuda3std3__45tupleIJN6thrust24THRUST_300001_SM_1000_NS6detail15normal_iteratorINSA_10device_ptrIfEEEESF_EEEE10policy1000El13saxpy_functorSF_JPfSK_EEEvT0_iT1_T2_DpNS2_10kernel_argIT3_EE_param_0];
	ld.param.u64 	%rd28, [_ZN3cub18CUB_300001_SM_10006detail9transform16transform_kernelINS2_10policy_hubILb1EN4cuda3std3__45tupleIJN6thrust24THRUST_300001_SM_1000_NS6detail15normal_iteratorINSA_10device_ptrIfEEEESF_EEEE10policy1000El13saxpy_functorSF_JPfSK_EEEvT0_iT1_T2_DpNS2_10kernel_argIT3_EE_param_5];
	ld.param.u64 	%rd26, [_ZN3cub18CUB_300001_SM_10006detail9transform16transform_kernelINS2_10policy_hubILb1EN4cuda3std3__45tupleIJN6thrust24THRUST_300001_SM_1000_NS6detail15normal_iteratorINSA_10device_ptrIfEEEESF_EEEE10policy1000El13saxpy_functorSF_JPfSK_EEEvT0_iT1_T2_DpNS2_10kernel_argIT3_EE_param_4];
	ld.param.u64 	%rd31, [_ZN3cub18CUB_300001_SM_10006detail9transform16transform_kernelINS2_10policy_hubILb1EN4cuda3std3__45tupleIJN6thrust24THRUST_300001_SM_1000_NS6detail15normal_iteratorINSA_10device_ptrIfEEEESF_EEEE10policy1000El13saxpy_functorSF_JPfSK_EEEvT0_iT1_T2_DpNS2_10kernel_argIT3_EE_param_3];
	ld.param.u32 	%r42, [_ZN3cub18CUB_300001_SM_10006detail9transform16transform_kernelINS2_10policy_hubILb1EN4cuda3std3__45tupleIJN6thrust24THRUST_300001_SM_1000_NS6detail15normal_iteratorINSA_10device_ptrIfEEEESF_EEEE10policy1000El13saxpy_functorSF_JPfSK_EEEvT0_iT1_T2_DpNS2_10kernel_argIT3_EE_param_1];
	cvta.to.global.u64 	%rd1, %rd31;
	cvta.to.global.u64 	%rd2, %rd26;
	cvta.to.global.u64 	%rd3, %rd28;
	shl.b32 	%r1, %r42, 7;
	mov.u32 	%r43, %ctaid.x;
	cvt.u64.u32 	%rd32, %r43;
	cvt.s64.s32 	%rd33, %r1;
	mul.lo.s64 	%rd4, %rd33, %rd32;
	sub.s64 	%rd34, %rd30, %rd4;
	min.s64 	%rd35, %rd34, %rd33;
	cvt.u32.u64 	%r2, %rd35;
	shl.b32 	%r3, %r2, 2;
	mov.u32 	%r4, %tid.x;
	shl.b32 	%r68, %r4, 7;
	setp.ge.s32 	%p1, %r68, %r3;
	@%p1 bra 	$L__BB4_5;
	shl.b64 	%rd5, %rd4, 2;
	add.s64 	%rd36, %rd2, %rd5;
	mul.wide.u32 	%rd6, %r4, 128;
	add.s64 	%rd100, %rd36, %rd6;
	mov.u32 	%r67, %r68;
$L__BB4_2:
	.pragma "nounroll";
	// begin inline asm
	prefetch.global.L2 [%rd100];
	// end inline asm
	add.s32 	%r67, %r67, 16384;
	add.s64 	%rd100, %rd100, 16384;
	setp.lt.s32 	%p2, %r67, %r3;
	@%p2 bra 	$L__BB4_2;
	add.s64 	%rd38, %rd3, %rd5;
	add.s64 	%rd101, %rd38, %rd6;
$L__BB4_4:
	.pragma "nounroll";
	// begin inline asm
	prefetch.global.L2 [%rd101];
	// end inline asm
	add.s32 	%r68, %r68, 16384;
	add.s64 	%rd101, %rd101, 16384;
	setp.lt.s32 	%p3, %r68, %r3;
	@%p3 bra 	$L__BB4_4;
$L__BB4_5:
	shl.b64 	%rd102, %rd4, 2;
	add.s64 	%rd13, %rd2, %rd102;
	add.s64 	%rd14, %rd3, %rd102;
	add.s64 	%rd15, %rd1, %rd102;
	setp.eq.s32 	%p4, %r1, %r2;
	@%p4 bra 	$L__BB4_47;
	setp.lt.s32 	%p5, %r42, 1;
	@%p5 bra 	$L__BB4_59;
	and.b32  	%r10, %r42, 7;
	setp.lt.u32 	%p6, %r42, 8;
	mov.b32 	%r75, 0;
	@%p6 bra 	$L__BB4_26;
	and.b32  	%r75, %r42, 2147483640;
	mov.b32 	%r71, 0;
$L__BB4_9:
	.pragma "nounroll";
	shl.b32 	%r46, %r71, 7;
	add.s32 	%r20, %r46, %r4;
	setp.ge.s32 	%p7, %r20, %r2;
	@%p7 bra 	$L__BB4_11;
	mul.wide.u32 	%rd41, %r20, 4;
	add.s64 	%rd42, %rd13, %rd41;
	add.s64 	%rd43, %rd14, %rd41;
	ld.global.f32 	%f3, [%rd42];
	ld.global.f32 	%f4, [%rd43];
	fma.rn.f32 	%f5, %f2, %f3, %f4;
	add.s64 	%rd44, %rd15, %rd41;
	st.global.f32 	[%rd44], %f5;
$L__BB4_11:
	add.s32 	%r47, %r20, 128;
	setp.ge.s32 	%p8, %r47, %r2;
	mul.wide.s32 	%rd45, %r47, 4;
	add.s64 	%rd23, %rd13, %rd45;
	add.s64 	%rd24, %rd14, %rd45;
	add.s64 	%rd25, %rd15, %rd45;
	@%p8 bra 	$L__BB4_13;
	ld.global.f32 	%f6, [%rd23];
	ld.global.f32 	%f7, [%rd24];
	fma.rn.f32 	%f8, %f2, %f6, %f7;
	st.global.f32 	[%rd25], %f8;
$L__BB4_13:
	add.s32 	%r48, %r20, 256;
	setp.ge.s32 	%p9, %r48, %r2;
	@%p9 bra 	$L__BB4_15;
	ld.global.f32 	%f9, [%rd23+512];
	ld.global.f32 	%f10, [%rd24+512];
	fma.rn.f32 	%f11, %f2, %f9, %f10;
	st.global.f32 	[%rd25+512], %f11;
$L__BB4_15:
	add.s32 	%r49, %r20, 384;
	setp.ge.s32 	%p10, %r49, %r2;
	@%p10 bra 	$L__BB4_17;
	ld.global.f32 	%f12, [%rd23+1024];
	ld.global.f32 	%f13, [%rd24+1024];
	fma.rn.f32 	%f14, %f2, %f12, %f13;
	st.global.f32 	[%rd25+1024], %f14;
$L__BB4_17:
	add.s32 	%r50, %r20, 512;
	setp.ge.s32 	%p11, %r50, %r2;
	@%p11 bra 	$L__BB4_19;
	ld.global.f32 	%f15, [%rd23+1536];
	ld.global.f32 	%f16, [%rd24+1536];
	fma.rn.f32 	%f17, %f2, %f15, %f16;
	st.global.f32 	[%rd25+1536], %f17;
$L__BB4_19:
	add.s32 	%r51, %r20, 640;
	setp.ge.s32 	%p12, %r51, %r2;
	@%p12 bra 	$L__BB4_21;
	ld.global.f32 	%f18, [%rd23+2048];
	ld.global.f32 	%f19, [%rd24+2048];
	fma.rn.f32 	%f20, %f2, %f18, %f19;
	st.global.f32 	[%rd25+2048], %f20;
$L__BB4_21:
	add.s32 	%r52, %r20, 768;
	setp.ge.s32 	%p13, %r52, %r2;
	@%p13 bra 	$L__BB4_23;
	ld.global.f32 	%f21, [%rd23+2560];
	ld.global.f32 	%f22, [%rd24+2560];
	fma.rn.f32 	%f23, %f2, %f21, %f22;
	st.global.f32 	[%rd25+2560], %f23;
$L__BB4_23:
	add.s32 	%r53, %r20, 896;
	setp.ge.s32 	%p14, %r53, %r2;
	@%p14 bra 	$L__BB4_25;
	ld.global.f32 	%f24, [%rd23+3072];
	ld.global.f32 	%f25, [%rd24+3072];
	fma.rn.f32 	%f26, %f2, %f24, %f25;
	st.global.f32 	[%rd25+3072], %f26;
$L__BB4_25:
	add.s32 	%r71, %r71, 8;
	setp.eq.s32 	%p15, %r71, %r75;
	@%p15 bra 	$L__BB4_26;
	bra.uni 	$L__BB4_9;
$L__BB4_26:
	setp.eq.s32 	%p16, %r10, 0;
	@%p16 bra 	$L__BB4_59;
	and.b32  	%r30, %r42, 3;
	setp.lt.u32 	%p17, %r10, 4;
	@%p17 bra 	$L__BB4_37;
	shl.b32 	%r54, %r75, 7;
	add.s32 	%r31, %r54, %r4;
	setp.ge.s32 	%p18, %r31, %r2;
	@%p18 bra 	$L__BB4_30;
	mul.wide.s32 	%rd46, %r31, 4;
	add.s64 	%rd47, %rd13, %rd46;
	add.s64 	%rd48, %rd14, %rd46;
	ld.global.f32 	%f27, [%rd47];
	ld.global.f32 	%f28, [%rd48];
	fma.rn.f32 	%f29, %f2, %f27, %f28;
	add.s64 	%rd49, %rd15, %rd46;
	st.global.f32 	[%rd49], %f29;
$L__BB4_30:
	add.s32 	%r32, %r31, 128;
	setp.ge.s32 	%p19, %r32, %r2;
	@%p19 bra 	$L__BB4_32;
	mul.wide.s32 	%rd50, %r32, 4;
	add.s64 	%rd51, %rd13, %rd50;
	add.s64 	%rd52, %rd14, %rd50;
	ld.global.f32 	%f30, [%rd51];
	ld.global.f32 	%f31, [%rd52];
	fma.rn.f32 	%f32, %f2, %f30, %f31;
	add.s64 	%rd53, %rd15, %rd50;
	st.global.f32 	[%rd53], %f32;
$L__BB4_32:
	add.s32 	%r33, %r31, 256;
	setp.ge.s32 	%p20, %r33, %r2;
	@%p20 bra 	$L__BB4_34;
	mul.wide.s32 	%rd54, %r33, 4;
	add.s64 	%rd55, %rd13, %rd54;
	add.s64 	%rd56, %rd14, %rd54;
	ld.global.f32 	%f33, [%rd55];
	ld.global.f32 	%f34, [%rd56];
	fma.rn.f32 	%f35, %f2, %f33, %f34;
	add.s64 	%rd57, %rd15, %rd54;
	st.global.f32 	[%rd57], %f35;
$L__BB4_34:
	add.s32 	%r34, %r31, 384;
	setp.ge.s32 	%p21, %r34, %r2;
	@%p21 bra 	$L__BB4_36;
	mul.wide.s32 	%rd58, %r34, 4;
	add.s64 	%rd59, %rd13, %rd58;
	add.s64 	%rd60, %rd14, %rd58;
	ld.global.f32 	%f36, [%rd59];
	ld.global.f32 	%f37, [%rd60];
	fma.rn.f32 	%f38, %f2, %f36, %f37;
	add.s64 	%rd61, %rd15, %rd58;
	st.global.f32 	[%rd61], %f38;
$L__BB4_36:
	add.s32 	%r75, %r75, 4;
$L__BB4_37:
	setp.eq.s32 	%p22, %r30, 0;
	@%p22 bra 	$L__BB4_59;
	setp.eq.s32 	%p23, %r30, 1;
	@%p23 bra 	$L__BB4_44;
	shl.b32 	%r55, %r75, 7;
	add.s32 	%r37, %r55, %r4;
	setp.ge.s32 	%p24, %r37, %r2;
	@%p24 bra 	$L__BB4_41;
	mul.wide.s32 	%rd62, %r37, 4;
	add.s64 	%rd63, %rd13, %rd62;
	add.s64 	%rd64, %rd14, %rd62;
	ld.global.f32 	%f39, [%rd63];
	ld.global.f32 	%f40, [%rd64];
	fma.rn.f32 	%f41, %f2, %f39, %f40;
	add.s64 	%rd65, %rd15, %rd62;
	st.global.f32 	[%rd65], %f41;
$L__BB4_41:
	add.s32 	%r38, %r37, 128;
	setp.ge.s32 	%p25, %r38, %r2;
	@%p25 bra 	$L__BB4_43;
	mul.wide.s32 	%rd66, %r38, 4;
	add.s64 	%rd67, %rd13, %rd66;
	add.s64 	%rd68, %rd14, %rd66;
	ld.global.f32 	%f42, [%rd67];
	ld.global.f32 	%f43, [%rd68];
	fma.rn.f32 	%f44, %f2, %f42, %f43;
	add.s64 	%rd69, %rd15, %rd66;
	st.global.f32 	[%rd69], %f44;
$L__BB4_43:
	add.s32 	%r75, %r75, 2;
$L__BB4_44:
	and.b32  	%r56, %r42, 1;
	setp.eq.b32 	%p26, %r56, 1;
	not.pred 	%p27, %p26;
	@%p27 bra 	$L__BB4_59;
	shl.b32 	%r57, %r75, 7;
	add.s32 	%r41, %r57, %r4;
	setp.ge.s32 	%p28, %r41, %r2;
	@%p28 bra 	$L__BB4_59;
	mul.wide.s32 	%rd70, %r41, 4;
	add.s64 	%rd71, %rd13, %rd70;
	add.s64 	%rd72, %rd14, %rd70;
	ld.global.f32 	%f45, [%rd71];
	ld.global.f32 	%f46, [%rd72];
	fma.rn.f32 	%f47, %f2, %f45, %f46;
	add.s64 	%rd73, %rd15, %rd70;
	st.global.f32 	[%rd73], %f47;
	bra.uni 	$L__BB4_59;
$L__BB4_47:
	setp.lt.s32 	%p29, %r42, 1;
	@%p29 bra 	$L__BB4_59;
	setp.lt.u32 	%p30, %r42, 8;
	mov.b32 	%r73, 0;
	@%p30 bra 	$L__BB4_51;
	and.b32  	%r73, %r42, 2147483640;
	neg.s32 	%r70, %r73;
	mul.wide.u32 	%rd74, %r4, 4;
	add.s64 	%rd16, %rd1, %rd74;
	add.s64 	%rd75, %rd102, 1536;
	add.s64 	%rd18, %rd2, %rd75;
	add.s32 	%r69, %r4, 128;
	add.s64 	%rd19, %rd3, %rd75;
	add.s64 	%rd20, %rd1, %rd75;
$L__BB4_50:
	.pragma "nounroll";
	mul.wide.s32 	%rd76, %r69, 4;
	add.s64 	%rd77, %rd18, %rd76;
	add.s64 	%rd78, %rd19, %rd76;
	add.s64 	%rd79, %rd20, %rd76;
	cvta.to.global.u64 	%rd80, %rd26;
	mul.wide.u32 	%rd81, %r4, 4;
	add.s64 	%rd82, %rd80, %rd81;
	add.s64 	%rd83, %rd82, %rd102;
	cvta.to.global.u64 	%rd84, %rd28;
	add.s64 	%rd85, %rd84, %rd81;
	add.s64 	%rd86, %rd85, %rd102;
	ld.global.f32 	%f48, [%rd83];
	ld.global.f32 	%f49, [%rd86];
	fma.rn.f32 	%f50, %f2, %f48, %f49;
	add.s64 	%rd87, %rd16, %rd102;
	st.global.f32 	[%rd87], %f50;
	ld.global.f32 	%f51, [%rd77+-1536];
	ld.global.f32 	%f52, [%rd78+-1536];
	fma.rn.f32 	%f53, %f2, %f51, %f52;
	st.global.f32 	[%rd79+-1536], %f53;
	ld.global.f32 	%f54, [%rd77+-1024];
	ld.global.f32 	%f55, [%rd78+-1024];
	fma.rn.f32 	%f56, %f2, %f54, %f55;
	st.global.f32 	[%rd79+-1024], %f56;
	ld.global.f32 	%f57, [%rd77+-512];
	ld.global.f32 	%f58, [%rd78+-512];
	fma.rn.f32 	%f59, %f2, %f57, %f58;
	st.global.f32 	[%rd79+-512], %f59;
	ld.global.f32 	%f60, [%rd77];
	ld.global.f32 	%f61, [%rd78];
	fma.rn.f32 	%f62, %f2, %f60, %f61;
	st.global.f32 	[%rd79], %f62;
	ld.global.f32 	%f63, [%rd77+512];
	ld.global.f32 	%f64, [%rd78+512];
	fma.rn.f32 	%f65, %f2, %f63, %f64;
	st.global.f32 	[%rd79+512], %f65;
	ld.global.f32 	%f66, [%rd77+1024];
	ld.global.f32 	%f67, [%rd78+1024];
	fma.rn.f32 	%f68, %f2, %f66, %f67;
	st.global.f32 	[%rd79+1024], %f68;
	ld.global.f32 	%f69, [%rd77+1536];
	ld.global.f32 	%f70, [%rd78+1536];
	fma.rn.f32 	%f71, %f2, %f69, %f70;
	st.global.f32 	[%rd79+1536], %f71;
	add.s32 	%r70, %r70, 8;
	add.s64 	%rd102, %rd102, 4096;
	add.s32 	%r69, %r69, 1024;
	setp.eq.s32 	%p31, %r70, 0;
	@%p31 bra 	$L__BB4_51;
	bra.uni 	$L__BB4_50;
$L__BB4_51:
	and.b32  	%r23, %r42, 7;
	setp.eq.s32 	%p32, %r23, 0;
	@%p32 bra 	$L__BB4_59;
	and.b32  	%r24, %r42, 3;
	setp.lt.u32 	%p33, %r23, 4;
	@%p33 bra 	$L__BB4_54;
	shl.b32 	%r60, %r73, 7;
	add.s32 	%r61, %r60, %r4;
	mul.wide.s32 	%rd88, %r61, 4;
	add.s64 	%rd89, %rd13, %rd88;
	add.s64 	%rd90, %rd14, %rd88;
	ld.global.f32 	%f72, [%rd89];
	ld.global.f32 	%f73, [%rd90];
	fma.rn.f32 	%f74, %f2, %f72, %f73;
	add.s64 	%rd91, %rd15, %rd88;
	st.global.f32 	[%rd91], %f74;
	ld.global.f32 	%f75, [%rd89+512];
	ld.global.f32 	%f76, [%rd90+512];
	fma.rn.f32 	%f77, %f2, %f75, %f76;
	st.global.f32 	[%rd91+512], %f77;
	ld.global.f32 	%f78, [%rd89+1024];
	ld.global.f32 	%f79, [%rd90+1024];
	fma.rn.f32 	%f80, %f2, %f78, %f79;
	st.global.f32 	[%rd91+1024], %f80;
	ld.global.f32 	%f81, [%rd89+1536];
	ld.global.f32 	%f82, [%rd90+1536];
	fma.rn.f32 	%f83, %f2, %f81, %f82;
	st.global.f32 	[%rd91+1536], %f83;
	add.s32 	%r73, %r73, 4;
$L__BB4_54:
	setp.eq.s32 	%p34, %r24, 0;
	@%p34 bra 	$L__BB4_59;
	setp.eq.s32 	%p35, %r24, 1;
	@%p35 bra 	$L__BB4_57;
	shl.b32 	%r62, %r73, 7;
	add.s32 	%r63, %r62, %r4;
	mul.wide.s32 	%rd92, %r63, 4;
	add.s64 	%rd93, %rd13, %rd92;
	add.s64 	%rd94, %rd14, %rd92;
	ld.global.f32 	%f84, [%rd93];
	ld.global.f32 	%f85, [%rd94];
	fma.rn.f32 	%f86, %f2, %f84, %f85;
	add.s64 	%rd95, %rd15, %rd92;
	st.global.f32 	[%rd95], %f86;
	ld.global.f32 	%f87, [%rd93+512];
	ld.global.f32 	%f88, [%rd94+512];
	fma.rn.f32 	%f89, %f2, %f87, %f88;
	st.global.f32 	[%rd95+512], %f89;
	add.s32 	%r73, %r73, 2;
$L__BB4_57:
	and.b32  	%r64, %r42, 1;
	setp.eq.b32 	%p36, %r64, 1;
	not.pred 	%p37, %p36;
	@%p37 bra 	$L__BB4_59;
	shl.b32 	%r65, %r73, 7;
	add.s32 	%r66, %r65, %r4;
	mul.wide.s32 	%rd96, %r66, 4;
	add.s64 	%rd97, %rd13, %rd96;
	add.s64 	%rd98, %rd14, %rd96;
	ld.global.f32 	%f90, [%rd97];
	ld.global.f32 	%f91, [%rd98];
	fma.rn.f32 	%f92, %f2, %f90, %f91;
	add.s64 	%rd99, %rd15, %rd96;
	st.global.f32 	[%rd99], %f92;
$L__BB4_59:
	ret;

}
	// .globl	_ZN3cub18CUB_300001_SM_10006detail9transform16transform_kernelINS2_10policy_hubILb0EN4cuda3std3__45tupleIJN6thrust24THRUST_300001_SM_1000_NS6detail15normal_iteratorINSA_10device_ptrIfEEEESF_EEEE10policy1000EiNS7_10multipliesIfEESF_JPfSL_EEEvT0_iT1_T2_DpNS2_10kernel_argIT3_EE
.visible .entry _ZN3cub18CUB_300001_SM_10006detail9transform16transform_kernelINS2_10policy_hubILb0EN4cuda3std3__45tupleIJN6thrust24THRUST_300001_SM_1000_NS6detail15normal_iteratorINSA_10device_ptrIfEEEESF_EEEE10policy1000EiNS7_10multipliesIfEESF_JPfSL_EEEvT0_iT1_T2_DpNS2_10kernel_argIT3_EE(
	.param .u32 _ZN3cub18CUB_300001_SM_10006detail9transform16transform_kernelINS2_10policy_hubILb0EN4cuda3std3__45tupleIJN6thrust24THRUST_300001_SM_1000_NS6detail15normal_iteratorINSA_10device_ptrIfEEEESF_EEEE10policy1000EiNS7_10multipliesIfEESF_JPfSL_EEEvT0_iT1_T2_DpNS2_10kernel_argIT3_EE_param_0,
	.param .u32 _ZN3cub18CUB_300001_SM_10006detail9transform16transform_kernelINS2_10policy_hubILb0EN4cuda3std3__45tupleIJN6thrust24THRUST_300001_SM_1000_NS6detail15normal_iteratorINSA_10device_ptrIfEEEESF_EEEE10policy1000EiNS7_10multipliesIfEESF_JPfSL_EEEvT0_iT1_T2_DpNS2_10kernel_argIT3_EE_param_1,
	.param .align 1 .b8 _ZN3cub18CUB_300001_SM_10006detail9transform16transform_kernelINS2_10policy_hubILb0EN4cuda3std3__45tupleIJN6thrust24THRUST_300001_SM_1000_NS6detail15normal_iteratorINSA_10device_ptrIfEEEESF_EEEE10policy1000EiNS7_10multipliesIfEESF_JPfSL_EEEvT0_iT1_T2_DpNS2_10kernel_argIT3_EE_param_2[1],
	.param .align 8 .b8 _ZN3cub18CUB_300001_SM_10006detail9transform16transform_kernelINS2_10policy_hubILb0EN4cuda3std3__45tupleIJN6thrust24THRUST_300001_SM_1000_NS6detail15normal_iteratorINSA_10device_ptrIfEEEESF_EEEE10policy1000EiNS7_10multipliesIfEESF_JPfSL_EEEvT0_iT1_T2_DpNS2_10kernel_argIT3_EE_param_3[8],
	.param .align 8 .b8 _ZN3cub18CUB_300001_SM_10006detail9transform16transform_kernelINS2_10policy_hubILb0EN4cuda3std3__45tupleIJN6thrust24THRUST_300001_SM_1000_NS6detail15normal_iteratorINSA_10device_ptrIfEEEESF_EEEE10policy1000EiNS7_10multipliesIfEESF_JPfSL_EEEvT0_iT1_T2_DpNS2_10kernel_argIT3_EE_param_4[16],
	.param .align 8 .b8 _ZN3cub18CUB_300001_SM_10006detail9transform16transform_kernelINS2_10policy_hubILb0EN4cuda3std3__45tupleIJN6thrust24THRUST_300001_SM_1000_NS6detail15normal_iteratorINSA_10device_ptrIfEEEESF_EEEE10policy1000EiNS7_10multipliesIfEESF_JPfSL_EEEvT0_iT1_T2_DpNS2_10kernel_argIT3_EE_param_5[16]
)
.maxntid 128
{
	.reg .pred 	%p<28>;
	.reg .b32 	%r<188>;
	.reg .b32 	%f<7>;
	.reg .b64 	%rd<143>;
	// demoted variable
	.shared .align 8 .u64 _ZZN3cub18CUB_300001_SM_10006detail9transform23transform_kernel_ublkcpINS2_19async_copy_policy_tILi128EEEiN4cuda3std3__410multipliesIfEEN6thrust24THRUST_300001_SM_1000_NS6detail15normal_iteratorINSC_10device_ptrIfEEEEJffEEEvT0_iT1_T2_DpNS2_16aligned_base_ptrIT3_EEE3bar;
	ld.param.u64 	%rd66, [_ZN3cub18CUB_300001_SM_10006detail9transform16transform_kernelINS2_10policy_hubILb0EN4cuda3std3__45tupleIJN6thrust24THRUST_300001_SM_1000_NS6detail15normal_iteratorINSA_10device_ptrIfEEEESF_EEEE10policy1000EiNS7_10multipliesIfEESF_JPfSL_EEEvT0_iT1_T2_DpNS2_10kernel_argIT3_EE_param_5];
	ld.param.u64 	%rd64, [_ZN3cub18CUB_300001_SM_10006detail9transform16transform_kernelINS2_10policy_hubILb0EN4cuda3std3__45tupleIJN6thrust24THRUST_300001_SM_1000_NS6detail15normal_iteratorINSA_10device_ptrIfEEEESF_EEEE10policy1000EiNS7_10multipliesIfEESF_JPfSL_EEEvT0_iT1_T2_DpNS2_10kernel_argIT3_EE_param_4];
	ld.param.u32 	%r71, [_ZN3cub18CUB_300001_SM_10006detail9transform16transform_kernelINS2_10policy_hubILb0EN4cuda3std3__45tupleIJN6thrust24THRUST_300001_SM_1000_NS6detail15normal_iteratorINSA_10device_ptrIfEEEESF_EEEE10policy1000EiNS7_10multipliesIfEESF_JPfSL_EEEvT0_iT1_T2_DpNS2_10kernel_argIT3_EE_param_0];
	ld.param.u64 	%rd67, [_ZN3cub18CUB_300001_SM_10006detail9transform16transform_kernelINS2_10policy_hubILb0EN4cuda3std3__45tupleIJN6thrust24THRUST_300001_SM_1000_NS6detail15normal_iteratorINSA_10device_ptrIfEEEESF_EEEE10policy1000EiNS7_10multipliesIfEESF_JPfSL_EEEvT0_iT1_T2_DpNS2_10kernel_argIT3_EE_param_5+8];
	ld.param.u64 	%rd65, [_ZN3cub18CUB_300001_SM_10006detail9transform16transform_kernelINS2_10policy_hubILb0EN4cuda3std3__45tupleIJN6thrust24THRUST_300001_SM_1000_NS6detail15normal_iteratorINSA_10device_ptrIfEEEESF_EEEE10policy1000EiNS7_10multipliesIfEESF_JPfSL_EEEvT0_iT1_T2_DpNS2_10kernel_argIT3_EE_param_4+8];
	ld.param.u64 	%rd68, [_ZN3cub18CUB_300001_SM_10006detail9transform16transform_kernelINS2_10policy_hubILb0EN4cuda3std3__45tupleIJN6thrust24THRUST_300001_SM_1000_NS6detail15normal_iteratorINSA_10device_ptrIfEEEESF_EEEE10policy1000EiNS7_10multipliesIfEESF_JPfSL_EEEvT0_iT1_T2_DpNS2_10kernel_argIT3_EE_param_3];
	ld.param.u32 	%r70, [_ZN3cub18CUB_300001_SM_10006detail9transform16transform_kernelINS2_10policy_hubILb0EN4cuda3std3__45tupleIJN6thrust24THRUST_300001_SM_1000_NS6detail15normal_iteratorINSA_10device_ptrIfEEEESF_EEEE10policy1000EiNS7_10multipliesIfEESF_JPfSL_EEEvT0_iT1_T2_DpNS2_10kernel_argIT3_EE_param_1];
	cvta.to.global.u64 	%rd1, %rd68;
	cvt.u32.u64 	%r1, %rd65;
	cvt.u32.u64 	%r2, %rd67;
	shl.b32 	%r3, %r70, 7;
	mov.u32 	%r72, %ctaid.x;
	mul.lo.s32 	%r4, %r3, %r72;
	sub.s32 	%r5, %r71, %r4;
	min.s32 	%r6, %r3, %r5;
	setp.eq.s32 	%p1, %r72, 0;
	add.s32 	%r74, %r72, 2;
	mov.u32 	%r75, %nctaid.x;
	setp.ge.u32 	%p2, %r74, %r75;
	shl.b32 	%r7, %r70, 9;
	or.pred  	%p3, %p1, %p2;
	@%p3 bra 	$L__BB5_5;
	mov.b32 	%r139, -1;
	// begin inline asm
	{
	 .reg .pred P_OUT; 
	elect.sync _|P_OUT, %r139;
	selp.b32 %r138, 1, 0, P_OUT; 
}
	// end inline asm
	mov.u32 	%r140, %tid.x;
	setp.gt.u32 	%p18, %r140, 31;
	setp.eq.s32 	%p19, %r138, 0;
	or.pred  	%p20, %p18, %p19;
	@%p20 bra 	$L__BB5_3;
	mov.u32 	%r141, _ZZN3cub18CUB_300001_SM_10006detail9transform23transform_kernel_ublkcpINS2_19async_copy_policy_tILi128EEEiN4cuda3std3__410multipliesIfEEN6thrust24THRUST_300001_SM_1000_NS6detail15normal_iteratorINSC_10device_ptrIfEEEEJffEEEvT0_iT1_T2_DpNS2_16aligned_base_ptrIT3_EEE3bar;
	mov.b32 	%r142, 1;
	// begin inline asm
	mbarrier.init.shared.b64 [%r141], %r142;
	// end inline asm
	// begin inline asm
	fence.proxy.async.shared::cta; // 6.
	// end inline asm
	mul.wide.s32 	%rd120, %r4, 4;
	add.s32 	%r151, %r7, 15;
	add.s32 	%r152, %r151, %r1;
	and.b32  	%r144, %r152, -16;
	cvta.to.global.u64 	%rd121, %rd64;
	add.s64 	%rd117, %rd121, %rd120;
	mov.u32 	%r143, _ZN3cub18CUB_300001_SM_10006detail9transform4smemE;
	// begin inline asm
	cp.async.bulk.shared::cluster.global.mbarrier::complete_tx::bytes [%r143], [%rd117], %r144, [%r141];
	// end inline asm
	add.s32 	%r153, %r151, %r2;
	and.b32  	%r147, %r153, -16;
	add.s32 	%r154, %r143, %r7;
	add.s32 	%r146, %r154, 128;
	cvta.to.global.u64 	%rd122, %rd66;
	add.s64 	%rd118, %rd122, %rd120;
	// begin inline asm
	cp.async.bulk.shared::cluster.global.mbarrier::complete_tx::bytes [%r146], [%rd118], %r147, [%r141];
	// end inline asm
	add.s32 	%r150, %r147, %r144;
	// begin inline asm
	mbarrier.arrive.expect_tx.release.cta.shared::cta.b64 %rd119, [%r141], %r150; // 8. 
	// end inline asm
$L__BB5_3:
	bar.sync 	0;
	mov.u32 	%r156, _ZZN3cub18CUB_300001_SM_10006detail9transform23transform_kernel_ublkcpINS2_19async_copy_policy_tILi128EEEiN4cuda3std3__410multipliesIfEEN6thrust24THRUST_300001_SM_1000_NS6detail15normal_iteratorINSC_10device_ptrIfEEEEJffEEEvT0_iT1_T2_DpNS2_16aligned_base_ptrIT3_EEE3bar;
$L__BB5_4:
	mov.b32 	%r157, 0;
	// begin inline asm
	{
	 .reg .pred P_OUT; 
	mbarrier.try_wait.parity.shared::cta.b64  P_OUT, [%r156], %r157;                                // 7a. 
	selp.b32 %r155, 1, 0, P_OUT; 
}
	// end inline asm
	setp.eq.s32 	%p21, %r155, 0;
	@%p21 bra 	$L__BB5_4;
	bra.uni 	$L__BB5_26;
$L__BB5_5:
	cvt.s64.s32 	%rd4, %r1;
	cvt.s64.s32 	%rd5, %r4;
	shl.b32 	%r77, %r6, 2;
	cvt.s64.s32 	%rd69, %r77;
	shr.u64 	%rd6, %rd69, 2;
	mov.u32 	%r8, %ntid.x;
	mov.u32 	%r9, %ntid.y;
	mul.lo.s32 	%r78, %r8, %r9;
	mov.u32 	%r10, %ntid.z;
	mul.lo.s32 	%r11, %r78, %r10;
	mov.u32 	%r79, %tid.x;
	mov.u32 	%r80, %tid.y;
	mov.u32 	%r81, %tid.z;
	mad.lo.s32 	%r82, %r81, %r9, %r80;
	mad.lo.s32 	%r83, %r82, %r8, %r79;
	cvt.u64.u32 	%rd140, %r83;
	setp.le.u64 	%p4, %rd6, %rd140;
	@%p4 bra 	$L__BB5_15;
	cvt.u32.u64 	%r84, %rd140;
	cvt.u64.u32 	%rd8, %r11;
	add.s32 	%r85, %r84, %r11;
	cvt.u64.u32 	%rd70, %r85;
	max.u64 	%rd71, %rd6, %rd70;
	setp.gt.u64 	%p5, %rd6, %rd70;
	selp.u64 	%rd9, 1, 0, %p5;
	add.s64 	%rd72, %rd9, %rd70;
	sub.s64 	%rd10, %rd71, %rd72;
	and.b64  	%rd73, %rd10, -4294967296;
	setp.ne.s64 	%p6, %rd73, 0;
	@%p6 bra 	$L__BB5_8;
	cvt.u32.u64 	%r86, %rd8;
	cvt.u32.u64 	%r87, %rd10;
	div.u32 	%r88, %r87, %r86;
	cvt.u64.u32 	%rd129, %r88;
	bra.uni 	$L__BB5_9;
$L__BB5_8:
	div.u64 	%rd129, %rd10, %rd8;
$L__BB5_9:
	add.s64 	%rd14, %rd129, %rd9;
	and.b64  	%rd74, %rd14, 3;
	setp.eq.s64 	%p7, %rd74, 3;
	mov.u64 	%rd133, %rd140;
	@%p7 bra 	$L__BB5_12;
	shl.b64 	%rd75, %rd140, 2;
	shl.b64 	%rd76, %rd5, 2;
	add.s64 	%rd77, %rd75, %rd76;
	add.s64 	%rd78, %rd77, %rd4;
	add.s64 	%rd131, %rd64, %rd78;
	mov.u32 	%r90, _ZN3cub18CUB_300001_SM_10006detail9transform4smemE;
	add.s32 	%r91, %r1, %r90;
	shl.b32 	%r92, %r84, 2;
	add.s32 	%r170, %r91, %r92;
	mul.lo.s32 	%r93, %r10, %r9;
	mul.lo.s32 	%r94, %r93, %r8;
	shl.b32 	%r13, %r94, 2;
	add.s64 	%rd79, %rd14, 1;
	and.b64  	%rd80, %rd79, 3;
	neg.s64 	%rd130, %rd80;
	mov.u64 	%rd133, %rd140;
$L__BB5_11:
	.pragma "nounroll";
	// begin inline asm
	cp.async.ca.shared.global [%r170], [%rd131], 4, 4;
	// end inline asm
	add.s64 	%rd133, %rd133, %rd8;
	shl.b64 	%rd82, %rd8, 2;
	add.s64 	%rd131, %rd131, %rd82;
	add.s32 	%r170, %r170, %r13;
	add.s64 	%rd130, %rd130, 1;
	setp.ne.s64 	%p8, %rd130, 0;
	@%p8 bra 	$L__BB5_11;
$L__BB5_12:
	setp.lt.u64 	%p9, %rd14, 3;
	@%p9 bra 	$L__BB5_15;
	shl.b64 	%rd24, %rd8, 2;
	shl.b64 	%rd83, %rd133, 2;
	shl.b64 	%rd84, %rd5, 2;
	add.s64 	%rd25, %rd83, %rd84;
	shl.b64 	%rd85, %rd8, 3;
	add.s64 	%rd26, %rd25, %rd85;
	add.s64 	%rd86, %rd133, %rd5;
	shl.b64 	%rd87, %rd86, 2;
	mad.lo.s64 	%rd27, %rd8, 12, %rd87;
	cvt.u32.u64 	%r96, %rd65;
	mov.u32 	%r97, _ZN3cub18CUB_300001_SM_10006detail9transform4smemE;
	add.s32 	%r98, %r96, %r97;
	mul.lo.s32 	%r99, %r10, %r9;
	mul.lo.s32 	%r100, %r99, %r8;
	shl.b32 	%r101, %r100, 2;
	cvt.u32.u64 	%r102, %rd133;
	shl.b32 	%r103, %r102, 2;
	add.s32 	%r171, %r98, %r103;
	add.s32 	%r174, %r171, %r101;
	shl.b32 	%r104, %r100, 3;
	add.s32 	%r173, %r171, %r104;
	mad.lo.s32 	%r172, %r100, 12, %r171;
	cvt.s64.s32 	%rd88, %rd65;
	add.s64 	%rd134, %rd64, %rd88;
$L__BB5_14:
	add.s64 	%rd89, %rd134, %rd25;
	// begin inline asm
	cp.async.ca.shared.global [%r171], [%rd89], 4, 4;
	// end inline asm
	add.s64 	%rd93, %rd25, %rd24;
	add.s64 	%rd90, %rd134, %rd93;
	// begin inline asm
	cp.async.ca.shared.global [%r174], [%rd90], 4, 4;
	// end inline asm
	add.s64 	%rd91, %rd134, %rd26;
	// begin inline asm
	cp.async.ca.shared.global [%r173], [%rd91], 4, 4;
	// end inline asm
	add.s64 	%rd92, %rd134, %rd27;
	// begin inline asm
	cp.async.ca.shared.global [%r172], [%rd92], 4, 4;
	// end inline asm
	add.s64 	%rd133, %rd133, %rd24;
	mul.wide.u32 	%rd94, %r11, 16;
	add.s64 	%rd134, %rd134, %rd94;
	mul.lo.s32 	%r109, %r10, %r9;
	mul.lo.s32 	%r110, %r109, %r8;
	shl.b32 	%r111, %r110, 4;
	add.s32 	%r174, %r174, %r111;
	add.s32 	%r173, %r173, %r111;
	add.s32 	%r172, %r172, %r111;
	add.s32 	%r171, %r171, %r111;
	setp.lt.u64 	%p10, %rd133, %rd6;
	@%p10 bra 	$L__BB5_14;
$L__BB5_15:
	setp.le.u64 	%p11, %rd6, %rd140;
	// begin inline asm
	cp.async.commit_group;
	// end inline asm
	cvt.s64.s32 	%rd33, %r2;
	@%p11 bra 	$L__BB5_25;
	cvt.u32.u64 	%r112, %rd140;
	cvt.u64.u32 	%rd34, %r11;
	add.s32 	%r113, %r112, %r11;
	cvt.u64.u32 	%rd95, %r113;
	max.u64 	%rd96, %rd6, %rd95;
	setp.gt.u64 	%p12, %rd6, %rd95;
	selp.u64 	%rd35, 1, 0, %p12;
	add.s64 	%rd97, %rd35, %rd95;
	sub.s64 	%rd36, %rd96, %rd97;
	and.b64  	%rd98, %rd36, -4294967296;
	setp.ne.s64 	%p13, %rd98, 0;
	@%p13 bra 	$L__BB5_18;
	cvt.u32.u64 	%r114, %rd34;
	cvt.u32.u64 	%r115, %rd36;
	div.u32 	%r116, %r115, %r114;
	cvt.u64.u32 	%rd136, %r116;
	bra.uni 	$L__BB5_19;
$L__BB5_18:
	div.u64 	%rd136, %rd36, %rd34;
$L__BB5_19:
	add.s64 	%rd40, %rd136, %rd35;
	and.b64  	%rd99, %rd40, 3;
	setp.eq.s64 	%p14, %rd99, 3;
	@%p14 bra 	$L__BB5_22;
	shl.b64 	%rd100, %rd140, 2;
	shl.b64 	%rd101, %rd5, 2;
	add.s64 	%rd102, %rd100, %rd101;
	add.s64 	%rd103, %rd102, %rd33;
	add.s64 	%rd138, %rd66, %rd103;
	shl.b64 	%rd42, %rd34, 2;
	mov.u32 	%r118, _ZN3cub18CUB_300001_SM_10006detail9transform4smemE;
	add.s32 	%r119, %r2, %r118;
	add.s32 	%r120, %r119, %r7;
	shl.b32 	%r121, %r112, 2;
	add.s32 	%r175, %r120, %r121;
	mul.lo.s32 	%r122, %r10, %r9;
	mul.lo.s32 	%r123, %r122, %r8;
	shl.b32 	%r29, %r123, 2;
	add.s64 	%rd104, %rd40, 1;
	and.b64  	%rd105, %rd104, 3;
	neg.s64 	%rd137, %rd105;
$L__BB5_21:
	.pragma "nounroll";
	add.s32 	%r124, %r175, 128;
	// begin inline asm
	cp.async.ca.shared.global [%r124], [%rd138], 4, 4;
	// end inline asm
	add.s64 	%rd140, %rd140, %rd34;
	add.s64 	%rd138, %rd138, %rd42;
	add.s32 	%r175, %r175, %r29;
	add.s64 	%rd137, %rd137, 1;
	setp.ne.s64 	%p15, %rd137, 0;
	@%p15 bra 	$L__BB5_21;
$L__BB5_22:
	setp.lt.u64 	%p16, %rd40, 3;
	@%p16 bra 	$L__BB5_25;
	shl.b64 	%rd51, %rd34, 2;
	shl.b64 	%rd107, %rd140, 2;
	shl.b64 	%rd108, %rd5, 2;
	add.s64 	%rd52, %rd107, %rd108;
	add.s64 	%rd53, %rd52, %rd51;
	shl.b64 	%rd54, %rd34, 4;
	shl.b64 	%rd109, %rd34, 3;
	add.s64 	%rd55, %rd52, %rd109;
	add.s64 	%rd110, %rd140, %rd5;
	shl.b64 	%rd111, %rd110, 2;
	mad.lo.s64 	%rd56, %rd34, 12, %rd111;
	mov.u32 	%r125, _ZN3cub18CUB_300001_SM_10006detail9transform4smemE;
	add.s32 	%r126, %r2, %r125;
	mul.lo.s32 	%r127, %r10, %r9;
	mul.lo.s32 	%r128, %r127, %r8;
	shl.b32 	%r129, %r128, 2;
	cvt.u32.u64 	%r130, %rd140;
	shl.b32 	%r131, %r130, 2;
	add.s32 	%r132, %r126, %r7;
	add.s32 	%r176, %r132, %r131;
	add.s32 	%r179, %r176, %r129;
	shl.b32 	%r33, %r128, 4;
	shl.b32 	%r133, %r128, 3;
	add.s32 	%r178, %r176, %r133;
	mad.lo.s32 	%r177, %r128, 12, %r176;
	add.s64 	%rd141, %rd66, %rd33;
$L__BB5_24:
	add.s64 	%rd113, %rd141, %rd52;
	add.s32 	%r134, %r176, 128;
	// begin inline asm
	cp.async.ca.shared.global [%r134], [%rd113], 4, 4;
	// end inline asm
	add.s64 	%rd114, %rd141, %rd53;
	add.s32 	%r135, %r179, 128;
	// begin inline asm
	cp.async.ca.shared.global [%r135], [%rd114], 4, 4;
	// end inline asm
	add.s64 	%rd115, %rd141, %rd55;
	add.s32 	%r136, %r178, 128;
	// begin inline asm
	cp.async.ca.shared.global [%r136], [%rd115], 4, 4;
	// end inline asm
	add.s64 	%rd116, %rd141, %rd56;
	add.s32 	%r137, %r177, 128;
	// begin inline asm
	cp.async.ca.shared.global [%r137], [%rd116], 4, 4;
	// end inline asm
	add.s64 	%rd140, %rd140, %rd51;
	add.s64 	%rd141, %rd141, %rd54;
	add.s32 	%r179, %r179, %r33;
	add.s32 	%r178, %r178, %r33;
	add.s32 	%r177, %r177, %r33;
	add.s32 	%r176, %r176, %r33;
	setp.lt.u64 	%p17, %rd140, %rd6;
	@%p17 bra 	$L__BB5_24;
$L__BB5_25:
	// begin inline asm
	cp.async.commit_group;
	// end inline asm
	// begin inline asm
	cp.async.wait_group 0;
	// end inline asm
	barrier.sync 	0;
$L__BB5_26:
	cvt.u32.u64 	%r45, %rd65;
	setp.gt.s32 	%p22, %r3, %r5;
	@%p22 bra 	$L__BB5_30;
	setp.lt.s32 	%p23, %r70, 1;
	@%p23 bra 	$L__BB5_35;
	mov.u32 	%r180, %tid.x;
	neg.s32 	%r183, %r70;
	add.s32 	%r158, %r2, %r7;
	shl.b32 	%r159, %r180, 2;
	add.s32 	%r160, %r158, %r159;
	mov.u32 	%r161, _ZN3cub18CUB_300001_SM_10006detail9transform4smemE;
	add.s32 	%r162, %r160, %r161;
	add.s32 	%r182, %r162, 128;
	add.s32 	%r163, %r45, %r159;
	add.s32 	%r181, %r161, %r163;
	mul.wide.s32 	%rd123, %r4, 4;
	add.s64 	%rd62, %rd1, %rd123;
$L__BB5_29:
	.pragma "nounroll";
	mul.wide.s32 	%rd124, %r180, 4;
	add.s64 	%rd125, %rd62, %rd124;
	ld.shared.f32 	%f1, [%r181];
	ld.shared.f32 	%f2, [%r182];
	mul.f32 	%f3, %f1, %f2;
	st.global.f32 	[%rd125], %f3;
	add.s32 	%r183, %r183, 1;
	setp.eq.s32 	%p24, %r183, 0;
	add.s32 	%r182, %r182, 512;
	add.s32 	%r181, %r181, 512;
	add.s32 	%r180, %r180, 128;
	@%p24 bra 	$L__BB5_35;
	bra.uni 	$L__BB5_29;
$L__BB5_30:
	setp.lt.s32 	%p25, %r70, 1;
	@%p25 bra 	$L__BB5_35;
	mov.u32 	%r184, %tid.x;
	neg.s32 	%r187, %r70;
	add.s32 	%r164, %r2, %r7;
	shl.b32 	%r165, %r184, 2;
	add.s32 	%r166, %r164, %r165;
	mov.u32 	%r167, _ZN3cub18CUB_300001_SM_10006detail9transform4smemE;
	add.s32 	%r168, %r166, %r167;
	add.s32 	%r186, %r168, 128;
	add.s32 	%r169, %r45, %r165;
	add.s32 	%r185, %r167, %r169;
	mul.wide.s32 	%rd126, %r4, 4;
	add.s64 	%rd63, %rd1, %rd126;
$L__BB5_32:
	.pragma "nounroll";
	setp.ge.s32 	%p26, %r184, %r6;
	@%p26 bra 	$L__BB5_34;
	ld.shared.f32 	%f4, [%r185];
	ld.shared.f32 	%f5, [%r186];
	mul.f32 	%f6, %f4, %f5;
	mul.wide.s32 	%rd127, %r184, 4;
	add.s64 	%rd128, %rd63, %rd127;
	st.global.f32 	[%rd128], %f6;
$L__BB5_34:
	add.s32 	%r187, %r187, 1;
	setp.ne.s32 	%p27, %r187, 0;
	add.s32 	%r186, %r186, 512;
	add.s32 	%r185, %r185, 512;
	add.s32 	%r184, %r184, 128;
	@%p27 bra 	$L__BB5_32;
$L__BB5_35:
	ret;

}
	// .globl	_ZN3cub18CUB_300001_SM_10006detail9transform16transform_kernelINS2_10policy_hubILb0EN4cuda3std3__45tupleIJN6thrust24THRUST_300001_SM_1000_NS6detail15normal_iteratorINSA_10device_ptrIfEEEESF_EEEE10policy1000ElNS7_10multipliesIfEESF_JPfSL_EEEvT0_iT1_T2_DpNS2_10kernel_argIT3_EE
.visible .entry _ZN3cub18CUB_300001_SM_10006detail9transform16transform_kernelINS2_10policy_hubILb0EN4cuda3std3__45tupleIJN6thrust24THRUST_300001_SM_1000_NS6detail15normal_iteratorINSA_10device_ptrIfEEEESF_EEEE10policy1000ElNS7_10multipliesIfEESF_JPfSL_EEEvT0_iT1_T2_DpNS2_10kernel_argIT3_EE(
	.param .u64 _ZN3cub18CUB_300001_SM_10006detail9transform16transform_kernelINS2_10policy_hubILb0EN4cuda3std3__45tupleIJN6thrust24THRUST_300001_SM_1000_NS6detail15normal_iteratorINSA_10device_ptrIfEEEESF_EEEE10policy1000ElNS7_10multipliesIfEESF_JPfSL_EEEvT0_iT1_T2_DpNS2_10kernel_argIT3_EE_param_0,
	.param .u32 _ZN3cub18CUB_300001_SM_10006detail9transform16transform_kernelINS2_10policy_hubILb0EN4cuda3std3__45tupleIJN6thrust24THRUST_300001_SM_1000_NS6detail15normal_iteratorINSA_10device_ptrIfEEEESF_EEEE10policy1000ElNS7_10multipliesIfEESF_JPfSL_EEEvT0_iT1_T2_DpNS2_10kernel_argIT3_EE_param_1,
	.param .align 1 .b8 _ZN3cub18CUB_300001_SM_10006detail9transform16transform_kernelINS2_10policy_hubILb0EN4cuda3std3__45tupleIJN6thrust24THRUST_300001_SM_1000_NS6detail15normal_iteratorINSA_10device_ptrIfEEEESF_EEEE10policy1000ElNS7_10multipliesIfEESF_JPfSL_EEEvT0_iT1_T2_DpNS2_10kernel_argIT3_EE_param_2[1],
	.param .align 8 .b8 _ZN3cub18CUB_300001_SM_10006detail9transform16transform_kernelINS2_10policy_hubILb0EN4cuda3std3__45tupleIJN6thrust24THRUST_300001_SM_1000_NS6detail15normal_iteratorINSA_10device_ptrIfEEEESF_EEEE10policy1000ElNS7_10multipliesIfEESF_JPfSL_EEEvT0_iT1_T2_DpNS2_10kernel_argIT3_EE_param_3[8],
	.param .align 8 .b8 _ZN3cub18CUB_300001_SM_10006detail9transform16transform_kernelINS2_10policy_hubILb0EN4cuda3std3__45tupleIJN6thrust24THRUST_300001_SM_1000_NS6detail15normal_iteratorINSA_10device_ptrIfEEEESF_EEEE10policy1000ElNS7_10multipliesIfEESF_JPfSL_EEEvT0_iT1_T2_DpNS2_10kernel_argIT3_EE_param_4[16],
	.param .align 8 .b8 _ZN3cub18CUB_300001_SM_10006detail9transform16transform_kernelINS2_10policy_hubILb0EN4cuda3std3__45tupleIJN6thrust24THRUST_300001_SM_1000_NS6detail15normal_iteratorINSA_10device_ptrIfEEEESF_EEEE10policy1000ElNS7_10multipliesIfEESF_JPfSL_EEEvT0_iT1_T2_DpNS2_10kernel_argIT3_EE_param_5[16]
)
.maxntid 128
{
	.reg .pred 	%p<28>;
	.reg .b32 	%r<181>;
	.reg .b32 	%f<7>;
	.reg .b64 	%rd<147>;
	// demoted variable
	.shared .align 8 .u64 _ZZN3cub18CUB_300001_SM_10006detail9transform23transform_kernel_ublkcpINS2_19async_copy_policy_tILi128EEElN4cuda3std3__410multipliesIfEEN6thrust24THRUST_300001_SM_1000_NS6detail15normal_iteratorINSC_10device_ptrIfEEEEJffEEEvT0_iT1_T2_DpNS2_16aligned_base_ptrIT3_EEE3bar;
	ld.param.u64 	%rd68, [_ZN3cub18CUB_300001_SM_10006detail9transform16transform_kernelINS2_10policy_hubILb0EN4cuda3std3__45tupleIJN6thrust24THRUST_300001_SM_1000_NS6detail15normal_iteratorINSA_10device_ptrIfEEEESF_EEEE10policy1000ElNS7_10multipliesIfEESF_JPfSL_EEEvT0_iT1_T2_DpNS2_10kernel_argIT3_EE_param_5];
	ld.param.u64 	%rd66, [_ZN3cub18CUB_300001_SM_10006detail9transform16transform_kernelINS2_10policy_hubILb0EN4cuda3std3__45tupleIJN6thrust24THRUST_300001_SM_1000_NS6detail15normal_iteratorINSA_10device_ptrIfEEEESF_EEEE10policy1000ElNS7_10multipliesIfEESF_JPfSL_EEEvT0_iT1_T2_DpNS2_10kernel_argIT3_EE_param_4];
	ld.param.u64 	%rd70, [_ZN3cub18CUB_300001_SM_10006detail9transform16transform_kernelINS2_10policy_hubILb0EN4cuda3std3__45tupleIJN6thrust24THRUST_300001_SM_1000_NS6detail15normal_iteratorINSA_10device_ptrIfEEEESF_EEEE10policy1000ElNS7_10multipliesIfEESF_JPfSL_EEEvT0_iT1_T2_DpNS2_10kernel_argIT3_EE_param_0];
	ld.param.u64 	%rd69, [_ZN3cub18CUB_300001_SM_10006detail9transform16transform_kernelINS2_10policy_hubILb0EN4cuda3std3__45tupleIJN6thrust24THRUST_300001_SM_1000_NS6detail15normal_iteratorINSA_10device_ptrIfEEEESF_EEEE10policy1000ElNS7_10multipliesIfEESF_JPfSL_EEEvT0_iT1_T2_DpNS2_10kernel_argIT3_EE_param_5+8];
	ld.param.u64 	%rd67, [_ZN3cub18CUB_300001_SM_10006detail9transform16transform_kernelINS2_10policy_hubILb0EN4cuda3std3__45tupleIJN6thrust24THRUST_300001_SM_1000_NS6detail15normal_iteratorINSA_10device_ptrIfEEEESF_EEEE10policy1000ElNS7_10multipliesIfEESF_JPfSL_EEEvT0_iT1_T2_DpNS2_10kernel_argIT3_EE_param_4+8];
	ld.param.u64 	%rd71, [_ZN3cub18CUB_300001_SM_10006detail9transform16transform_kernelINS2_10policy_hubILb0EN4cuda3std3__45tupleIJN6thrust24THRUST_300001_SM_1000_NS6detail15normal_iteratorINSA_10device_ptrIfEEEESF_EEEE10policy1000ElNS7_10multipliesIfEESF_JPfSL_EEEvT0_iT1_T2_DpNS2_10kernel_argIT3_EE_param_3];
	ld.param.u32 	%r68, [_ZN3cub18CUB_300001_SM_10006detail9transform16transform_kernelINS2_10policy_hubILb0EN4cuda3std3__45tupleIJN6thrust24THRUST_300001_SM_1000_NS6detail15normal_iteratorINSA_10device_ptrIfEEEESF_EEEE10policy1000ElNS7_10multipliesIfEESF_JPfSL_EEEvT0_iT1_T2_DpNS2_10kernel_argIT3_EE_param_1];
	cvta.to.global.u64 	%rd1, %rd71;
	cvt.u32.u64 	%r1, %rd67;
	cvt.u32.u64 	%r2, %rd69;
	shl.b32 	%r3, %r68, 7;
	mov.u32 	%r69, %ctaid.x;
	cvt.u64.u32 	%rd72, %r69;
	cvt.s64.s32 	%rd73, %r3;
	mul.lo.s64 	%rd4, %rd73, %rd72;
	sub.s64 	%rd74, %rd70, %rd4;
	min.s64 	%rd75, %rd74, %rd73;
	cvt.u32.u64 	%r4, %rd75;
	setp.eq.s32 	%p1, %r69, 0;
	add.s32 	%r71, %r69, 2;
	mov.u32 	%r72, %nctaid.x;
	setp.ge.u32 	%p2, %r71, %r72;
	shl.b32 	%r5, %r68, 9;
	or.pred  	%p3, %p1, %p2;
	@%p3 bra 	$L__BB6_5;
	mov.b32 	%r132, -1;
	// begin inline asm
	{
	 .reg .pred P_OUT; 
	elect.sync _|P_OUT, %r132;
	selp.b32 %r131, 1, 0, P_OUT; 
}
	// end inline asm
	mov.u32 	%r133, %tid.x;
	setp.gt.u32 	%p18, %r133, 31;
	setp.eq.s32 	%p19, %r131, 0;
	or.pred  	%p20, %p18, %p19;
	@%p20 bra 	$L__BB6_3;
	mov.u32 	%r134, _ZZN3cub18CUB_300001_SM_10006detail9transform23transform_kernel_ublkcpINS2_19async_copy_policy_tILi128EEElN4cuda3std3__410multipliesIfEEN6thrust24THRUST_300001_SM_1000_NS6detail15normal_iteratorINSC_10device_ptrIfEEEEJffEEEvT0_iT1_T2_DpNS2_16aligned_base_ptrIT3_EEE3bar;
	mov.b32 	%r135, 1;
	// begin inline asm
	mbarrier.init.shared.b64 [%r134], %r135;
	// end inline asm
	// begin inline asm
	fence.proxy.async.shared::cta; // 6.
	// end inline asm
	shl.b64 	%rd124, %rd4, 2;
	add.s32 	%r144, %r5, 15;
	add.s32 	%r145, %r144, %r1;
	and.b32  	%r137, %r145, -16;
	cvta.to.global.u64 	%rd125, %rd66;
	add.s64 	%rd121, %rd125, %rd124;
	mov.u32 	%r136, _ZN3cub18CUB_300001_SM_10006detail9transform4smemE;
	// begin inline asm
	cp.async.bulk.shared::cluster.global.mbarrier::complete_tx::bytes [%r136], [%rd121], %r137, [%r134];
	// end inline asm
	add.s32 	%r146, %r144, %r2;
	and.b32  	%r140, %r146, -16;
	add.s32 	%r147, %r136, %r5;
	add.s32 	%r139, %r147, 128;
	cvta.to.global.u64 	%rd126, %rd68;
	add.s64 	%rd122, %rd126, %rd124;
	// begin inline asm
	cp.async.bulk.shared::cluster.global.mbarrier::complete_tx::bytes [%r139], [%rd122], %r140, [%r134];
	// end inline asm
	add.s32 	%r143, %r140, %r137;
	// begin inline asm
	mbarrier.arrive.expect_tx.release.cta.shared::cta.b64 %rd123, [%r134], %r143; // 8. 
	// end inline asm
$L__BB6_3:
	bar.sync 	0;
	mov.u32 	%r149, _ZZN3cub18CUB_300001_SM_10006detail9transform23transform_kernel_ublkcpINS2_19async_copy_policy_tILi128EEElN4cuda3std3__410multipliesIfEEN6thrust24THRUST_300001_SM_1000_NS6detail15normal_iteratorINSC_10device_ptrIfEEEEJffEEEvT0_iT1_T2_DpNS2_16aligned_base_ptrIT3_EEE3bar;
$L__BB6_4:
	mov.b32 	%r150, 0;
	// begin inline asm
	{
	 .reg .pred P_OUT; 
	mbarrier.try_wait.parity.shared::cta.b64  P_OUT, [%r149], %r150;                                // 7a. 
	selp.b32 %r148, 1, 0, P_OUT; 
}
	// end inline asm
	setp.eq.s32 	%p21, %r148, 0;
	@%p21 bra 	$L__BB6_4;
	bra.uni 	$L__BB6_26;
$L__BB6_5:
	cvt.s64.s32 	%rd5, %r1;
	shl.b32 	%r74, %r4, 2;
	cvt.s64.s32 	%rd76, %r74;
	shr.u64 	%rd6, %rd76, 2;
	mov.u32 	%r6, %ntid.x;
	mov.u32 	%r7, %ntid.y;
	mul.lo.s32 	%r75, %r6, %r7;
	mov.u32 	%r8, %ntid.z;
	mul.lo.s32 	%r9, %r75, %r8;
	mov.u32 	%r76, %tid.x;
	mov.u32 	%r77, %tid.y;
	mov.u32 	%r78, %tid.z;
	mad.lo.s32 	%r79, %r78, %r7, %r77;
	mad.lo.s32 	%r80, %r79, %r6, %r76;
	cvt.u64.u32 	%rd144, %r80;
	setp.le.u64 	%p4, %rd6, %rd144;
	@%p4 bra 	$L__BB6_15;
	cvt.u32.u64 	%r81, %rd144;
	cvt.u64.u32 	%rd8, %r9;
	add.s32 	%r82, %r81, %r9;
	cvt.u64.u32 	%rd77, %r82;
	max.u64 	%rd78, %rd6, %rd77;
	setp.gt.u64 	%p5, %rd6, %rd77;
	selp.u64 	%rd9, 1, 0, %p5;
	add.s64 	%rd79, %rd9, %rd77;
	sub.s64 	%rd10, %rd78, %rd79;
	and.b64  	%rd80, %rd10, -4294967296;
	setp.ne.s64 	%p6, %rd80, 0;
	@%p6 bra 	$L__BB6_8;
	cvt.u32.u64 	%r83, %rd8;
	cvt.u32.u64 	%r84, %rd10;
	div.u32 	%r85, %r84, %r83;
	cvt.u64.u32 	%rd133, %r85;
	bra.uni 	$L__BB6_9;
$L__BB6_8:
	div.u64 	%rd133, %rd10, %rd8;
$L__BB6_9:
	add.s64 	%rd14, %rd133, %rd9;
	and.b64  	%rd81, %rd14, 3;
	setp.eq.s64 	%p7, %rd81, 3;
	mov.u64 	%rd137, %rd144;
	@%p7 bra 	$L__BB6_12;
	shl.b64 	%rd82, %rd4, 2;
	shl.b64 	%rd83, %rd144, 2;
	add.s64 	%rd84, %rd82, %rd83;
	add.s64 	%rd85, %rd84, %rd5;
	add.s64 	%rd135, %rd66, %rd85;
	shl.b64 	%rd16, %rd8, 2;
	mov.u32 	%r87, _ZN3cub18CUB_300001_SM_10006detail9transform4smemE;
	add.s32 	%r88, %r1, %r87;
	shl.b32 	%r89, %r81, 2;
	add.s32 	%r163, %r88, %r89;
	mul.lo.s32 	%r90, %r8, %r7;
	mul.lo.s32 	%r91, %r90, %r6;
	shl.b32 	%r11, %r91, 2;
	add.s64 	%rd86, %rd14, 1;
	and.b64  	%rd87, %rd86, 3;
	neg.s64 	%rd134, %rd87;
	mov.u64 	%rd137, %rd144;
$L__BB6_11:
	.pragma "nounroll";
	// begin inline asm
	cp.async.ca.shared.global [%r163], [%rd135], 4, 4;
	// end inline asm
	add.s64 	%rd137, %rd137, %rd8;
	add.s64 	%rd135, %rd135, %rd16;
	add.s32 	%r163, %r163, %r11;
	add.s64 	%rd134, %rd134, 1;
	setp.ne.s64 	%p8, %rd134, 0;
	@%p8 bra 	$L__BB6_11;
$L__BB6_12:
	setp.lt.u64 	%p9, %rd14, 3;
	@%p9 bra 	$L__BB6_15;
	shl.b64 	%rd25, %rd8, 2;
	shl.b64 	%rd89, %rd4, 2;
	shl.b64 	%rd90, %rd137, 2;
	add.s64 	%rd26, %rd89, %rd90;
	shl.b64 	%rd27, %rd8, 4;
	shl.b64 	%rd91, %rd8, 3;
	add.s64 	%rd28, %rd26, %rd91;
	add.s64 	%rd92, %rd137, %rd4;
	shl.b64 	%rd93, %rd92, 2;
	mad.lo.s64 	%rd29, %rd8, 12, %rd93;
	mov.u32 	%r93, _ZN3cub18CUB_300001_SM_10006detail9transform4smemE;
	add.s32 	%r94, %r1, %r93;
	mul.lo.s32 	%r95, %r8, %r7;
	mul.lo.s32 	%r96, %r95, %r6;
	shl.b32 	%r97, %r96, 2;
	cvt.u32.u64 	%r98, %rd137;
	shl.b32 	%r99, %r98, 2;
	add.s32 	%r164, %r94, %r99;
	add.s32 	%r167, %r164, %r97;
	shl.b32 	%r15, %r96, 4;
	shl.b32 	%r100, %r96, 3;
	add.s32 	%r166, %r164, %r100;
	mad.lo.s32 	%r165, %r96, 12, %r164;
	cvt.s64.s32 	%rd94, %r1;
	add.s64 	%rd138, %rd66, %rd94;
$L__BB6_14:
	add.s64 	%rd95, %rd138, %rd26;
	// begin inline asm
	cp.async.ca.shared.global [%r164], [%rd95], 4, 4;
	// end inline asm
	add.s64 	%rd99, %rd26, %rd25;
	add.s64 	%rd96, %rd138, %rd99;
	// begin inline asm
	cp.async.ca.shared.global [%r167], [%rd96], 4, 4;
	// end inline asm
	add.s64 	%rd97, %rd138, %rd28;
	// begin inline asm
	cp.async.ca.shared.global [%r166], [%rd97], 4, 4;
	// end inline asm
	add.s64 	%rd98, %rd138, %rd29;
	// begin inline asm
	cp.async.ca.shared.global [%r165], [%rd98], 4, 4;
	// end inline asm
	add.s64 	%rd137, %rd137, %rd25;
	add.s64 	%rd138, %rd138, %rd27;
	add.s32 	%r167, %r167, %r15;
	add.s32 	%r166, %r166, %r15;
	add.s32 	%r165, %r165, %r15;
	add.s32 	%r164, %r164, %r15;
	setp.lt.u64 	%p10, %rd137, %rd6;
	@%p10 bra 	$L__BB6_14;
$L__BB6_15:
	setp.le.u64 	%p11, %rd6, %rd144;
	// begin inline asm
	cp.async.commit_group;
	// end inline asm
	cvt.s64.s32 	%rd35, %r2;
	@%p11 bra 	$L__BB6_25;
	cvt.u32.u64 	%r105, %rd144;
	cvt.u64.u32 	%rd36, %r9;
	add.s32 	%r106, %r105, %r9;
	cvt.u64.u32 	%rd100, %r106;
	max.u64 	%rd101, %rd6, %rd100;
	setp.gt.u64 	%p12, %rd6, %rd100;
	selp.u64 	%rd37, 1, 0, %p12;
	add.s64 	%rd102, %rd37, %rd100;
	sub.s64 	%rd38, %rd101, %rd102;
	and.b64  	%rd103, %rd38, -4294967296;
	setp.ne.s64 	%p13, %rd103, 0;
	@%p13 bra 	$L__BB6_18;
	cvt.u32.u64 	%r107, %rd36;
	cvt.u32.u64 	%r108, %rd38;
	div.u32 	%r109, %r108, %r107;
	cvt.u64.u32 	%rd140, %r109;
	bra.uni 	$L__BB6_19;
$L__BB6_18:
	div.u64 	%rd140, %rd38, %rd36;
$L__BB6_19:
	add.s64 	%rd42, %rd140, %rd37;
	and.b64  	%rd104, %rd42, 3;
	setp.eq.s64 	%p14, %rd104, 3;
	@%p14 bra 	$L__BB6_22;
	shl.b64 	%rd105, %rd4, 2;
	shl.b64 	%rd106, %rd144, 2;
	add.s64 	%rd107, %rd105, %rd106;
	add.s64 	%rd108, %rd107, %rd35;
	add.s64 	%rd142, %rd68, %rd108;
	shl.b64 	%rd44, %rd36, 2;
	mov.u32 	%r111, _ZN3cub18CUB_300001_SM_10006detail9transform4smemE;
	add.s32 	%r112, %r2, %r111;
	add.s32 	%r113, %r112, %r5;
	shl.b32 	%r114, %r105, 2;
	add.s32 	%r168, %r113, %r114;
	mul.lo.s32 	%r115, %r8, %r7;
	mul.lo.s32 	%r116, %r115, %r6;
	shl.b32 	%r28, %r116, 2;
	add.s64 	%rd109, %rd42, 1;
	and.b64  	%rd110, %rd109, 3;
	neg.s64 	%rd141, %rd110;
$L__BB6_21:
	.pragma "nounroll";
	add.s32 	%r117, %r168, 128;
	// begin inline asm
	cp.async.ca.shared.global [%r117], [%rd142], 4, 4;
	// end inline asm
	add.s64 	%rd144, %rd144, %rd36;
	add.s64 	%rd142, %rd142, %rd44;
	add.s32 	%r168, %r168, %r28;
	add.s64 	%rd141, %rd141, 1;
	setp.ne.s64 	%p15, %rd141, 0;
	@%p15 bra 	$L__BB6_21;
$L__BB6_22:
	setp.lt.u64 	%p16, %rd42, 3;
	@%p16 bra 	$L__BB6_25;
	shl.b64 	%rd53, %rd36, 2;
	shl.b64 	%rd112, %rd4, 2;
	shl.b64 	%rd113, %rd144, 2;
	add.s64 	%rd54, %rd112, %rd113;
	add.s64 	%rd55, %rd54, %rd53;
	shl.b64 	%rd56, %rd36, 4;
	shl.b64 	%rd114, %rd36, 3;
	add.s64 	%rd57, %rd54, %rd114;
	add.s64 	%rd115, %rd144, %rd4;
	shl.b64 	%rd116, %rd115, 2;
	mad.lo.s64 	%rd58, %rd36, 12, %rd116;
	mov.u32 	%r118, _ZN3cub18CUB_300001_SM_10006detail9transform4smemE;
	add.s32 	%r119, %r2, %r118;
	mul.lo.s32 	%r120, %r8, %r7;
	mul.lo.s32 	%r121, %r120, %r6;
	shl.b32 	%r122, %r121, 2;
	cvt.u32.u64 	%r123, %rd144;
	shl.b32 	%r124, %r123, 2;
	add.s32 	%r125, %r119, %r5;
	add.s32 	%r169, %r125, %r124;
	add.s32 	%r172, %r169, %r122;
	shl.b32 	%r32, %r121, 4;
	shl.b32 	%r126, %r121, 3;
	add.s32 	%r171, %r169, %r126;
	mad.lo.s32 	%r170, %r121, 12, %r169;
	add.s64 	%rd145, %rd68, %rd35;
$L__BB6_24:
	add.s64 	%rd117, %rd145, %rd54;
	add.s32 	%r127, %r169, 128;
	// begin inline asm
	cp.async.ca.shared.global [%r127], [%rd117], 4, 4;
	// end inline asm
	add.s64 	%rd118, %rd145, %rd55;
	add.s32 	%r128, %r172, 128;
	// begin inline asm
	cp.async.ca.shared.global [%r128], [%rd118], 4, 4;
	// end inline asm
	add.s64 	%rd119, %rd145, %rd57;
	add.s32 	%r129, %r171, 128;
	// begin inline asm
	cp.async.ca.shared.global [%r129], [%rd119], 4, 4;
	// end inline asm
	add.s64 	%rd120, %rd145, %rd58;
	add.s32 	%r130, %r170, 128;
	// begin inline asm
	cp.async.ca.shared.global [%r130], [%rd120], 4, 4;
	// end inline asm
	add.s64 	%rd144, %rd144, %rd53;
	add.s64 	%rd145, %rd145, %rd56;
	add.s32 	%r172, %r172, %r32;
	add.s32 	%r171, %r171, %r32;
	add.s32 	%r170, %r170, %r32;
	add.s32 	%r169, %r169, %r32;
	setp.lt.u64 	%p17, %rd144, %rd6;
	@%p17 bra 	$L__BB6_24;
$L__BB6_25:
	// begin inline asm
	cp.async.commit_group;
	// end inline asm
	// begin inline asm
	cp.async.wait_group 0;
	// end inline asm
	barrier.sync 	0;
$L__BB6_26:
	setp.eq.s32 	%p22, %r3, %r4;
	@%p22 bra 	$L__BB6_32;
	setp.lt.s32 	%p23, %r68, 1;
	@%p23 bra 	$L__BB6_35;
	mov.u32 	%r177, %tid.x;
	neg.s32 	%r180, %r68;
	add.s32 	%r151, %r2, %r5;
	shl.b32 	%r152, %r177, 2;
	add.s32 	%r153, %r151, %r152;
	mov.u32 	%r154, _ZN3cub18CUB_300001_SM_10006detail9transform4smemE;
	add.s32 	%r155, %r153, %r154;
	add.s32 	%r179, %r155, 128;
	add.s32 	%r156, %r1, %r152;
	add.s32 	%r178, %r154, %r156;
	shl.b64 	%rd127, %rd4, 2;
	add.s64 	%rd64, %rd1, %rd127;
$L__BB6_29:
	.pragma "nounroll";
	setp.ge.s32 	%p24, %r177, %r4;
	@%p24 bra 	$L__BB6_31;
	ld.shared.f32 	%f1, [%r178];
	ld.shared.f32 	%f2, [%r179];
	mul.f32 	%f3, %f1, %f2;
	mul.wide.s32 	%rd128, %r177, 4;
	add.s64 	%rd129, %rd64, %rd128;
	st.global.f32 	[%rd129], %f3;
$L__BB6_31:
	add.s32 	%r180, %r180, 1;
	setp.ne.s32 	%p25, %r180, 0;
	add.s32 	%r179, %r179, 512;
	add.s32 	%r178, %r178, 512;
	add.s32 	%r177, %r177, 128;
	@%p25 bra 	$L__BB6_29;
	bra.uni 	$L__BB6_35;
$L__BB6_32:
	setp.lt.s32 	%p26, %r68, 1;
	@%p26 bra 	$L__BB6_35;
	mov.u32 	%r173, %tid.x;
	neg.s32 	%r176, %r68;
	add.s32 	%r157, %r2, %r5;
	shl.b32 	%r158, %r173, 2;
	add.s32 	%r159, %r157, %r158;
	mov.u32 	%r160, _ZN3cub18CUB_300001_SM_10006detail9transform4smemE;
	add.s32 	%r161, %r159, %r160;
	add.s32 	%r175, %r161, 128;
	add.s32 	%r162, %r1, %r158;
	add.s32 	%r174, %r160, %r162;
	shl.b64 	%rd130, %rd4, 2;
	add.s64 	%rd65, %rd1, %rd130;
$L__BB6_34:
	.pragma "nounroll";
	mul.wide.s32 	%rd131, %r173, 4;
	add.s64 	%rd132, %rd65, %rd131;
	ld.shared.f32 	%f4, [%r174];
	ld.shared.f32 	%f5, [%r175];
	mul.f32 	%f6, %f4, %f5;
	st.global.f32 	[%rd132], %f6;
	add.s32 	%r176, %r176, 1;
	setp.eq.s32 	%p27, %r176, 0;
	add.s32 	%r175, %r175, 512;
	add.s32 	%r174, %r174, 512;
	add.s32 	%r173, %r173, 128;
	@%p27 bra 	$L__BB6_35;
	bra.uni 	$L__BB6_34;
$L__BB6_35:
	ret;

}
	// .globl	_ZN3cub18CUB_300001_SM_10006detail9transform16transform_kernelINS2_10policy_hubILb0EN4cuda3std3__45tupleIJN6thrust24THRUST_300001_SM_1000_NS6detail15normal_iteratorINSA_10device_ptrIfEEEESF_EEEE10policy1000EiNS7_4plusIfEESF_JPfSL_EEEvT0_iT1_T2_DpNS2_10kernel_argIT3_EE
.visible .entry _ZN3cub18CUB_300001_SM_10006detail9transform16transform_kernelINS2_10policy_hubILb0EN4cuda3std3__45tupleIJN6thrust24THRUST_300001_SM_1000_NS6detail15normal_iteratorINSA_10device_ptrIfEEEESF_EEEE10policy1000EiNS7_4plusIfEESF_JPfSL_EEEvT0_iT1_T2_DpNS2_10kernel_argIT3_EE(
	.param .u32 _ZN3cub18CUB_300001_SM_10006detail9transform16transform_kernelINS2_10policy_hubILb0EN4cuda3std3__45tupleIJN6thrust24THRUST_300001_SM_1000_NS6detail15normal_iteratorINSA_10device_ptrIfEEEESF_EEEE10policy1000EiNS7_4plusIfEESF_JPfSL_EEEvT0_iT1_T2_DpNS2_10kernel_argIT3_EE_param_0,
	.param .u32 _ZN3cub18CUB_300001_SM_10006detail9transform16transform_kernelINS2_10policy_hubILb0EN4cuda3std3__45tupleIJN6thrust24THRUST_300001_SM_1000_NS6detail15normal_iteratorINSA_10device_ptrIfEEEESF_EEEE10policy1000EiNS7_4plusIfEESF_JPfSL_EEEvT0_iT1_T2_DpNS2_10kernel_argIT3_EE_param_1,
	.param .align 1 .b8 _ZN3cub18CUB_300001_SM_10006detail9transform16transform_kernelINS2_10policy_hubILb0EN4cuda3std3__45tupleIJN6thrust24THRUST_300001_SM_1000_NS6detail15normal_iteratorINSA_10device_ptrIfEEEESF_EEEE10policy1000EiNS7_4plusIfEESF_JPfSL_EEEvT0_iT1_T2_DpNS2_10kernel_argIT3_EE_param_2[1],
	.param .align 8 .b8 _ZN3cub18CUB_300001_SM_10006detail9transform16transform_kernelINS2_10policy_hubILb0EN4cuda3std3__45tupleIJN6thrust24THRUST_300001_SM_1000_NS6detail15normal_iteratorINSA_10device_ptrIfEEEESF_EEEE10policy1000EiNS7_4plusIfEESF_JPfSL_EEEvT0_iT1_T2_DpNS2_10kernel_argIT3_EE_param_3[8],
	.param .align 8 .b8 _ZN3cub18CUB_300001_SM_10006detail9transform16transform_kernelINS2_10policy_hubILb0EN4cuda3std3__45tupleIJN6thrust24THRUST_300001_SM_1000_NS6detail15normal_iteratorINSA_10device_ptrIfEEEESF_EEEE10policy1000EiNS7_4plusIfEESF_JPfSL_EEEvT0_iT1_T2_DpNS2_10kernel_argIT3_EE_param_4[16],
	.param .align 8 .b8 _ZN3cub18CUB_300001_SM_10006detail9transform16transform_kernelINS2_10policy_hubILb0EN4cuda3std3__45tupleIJN6thrust24THRUST_300001_SM_1000_NS6detail15normal_iteratorINSA_10device_ptrIfEEEESF_EEEE10policy1000EiNS7_4plusIfEESF_JPfSL_EEEvT0_iT1_T2_DpNS2_10kernel_argIT3_EE_param_5[16]
)
.maxntid 128
{
	.reg .pred 	%p<28>;
	.reg .b32 	%r<188>;
	.reg .b32 	%f<7>;
	.reg .b64 	%rd<143>;
	// demoted variable
	.shared .align 8 .u64 _ZZN3cub18CUB_300001_SM_10006detail9transform23transform_kernel_ublkcpINS2_19async_copy_policy_tILi128EEEiN4cuda3std3__44plusIfEEN6thrust24THRUST_300001_SM_1000_NS6detail15normal_iteratorINSC_10device_ptrIfEEEEJffEEEvT0_iT1_T2_DpNS2_16aligned_base_ptrIT3_EEE3bar;
	ld.param.u64 	%rd66, [_ZN3cub18CUB_300001_SM_10006detail9transform16transform_kernelINS2_10policy_hubILb0EN4cuda3std3__45tupleIJN6thrust24THRUST_300001_SM_1000_NS6detail15normal_iteratorINSA_10device_ptrIfEEEESF_EEEE10policy1000EiNS7_4plusIfEESF_JPfSL_EEEvT0_iT1_T2_DpNS2_10kernel_argIT3_EE_param_5];
	ld.param.u64 	%rd64, [_ZN3cub18CUB_300001_SM_10006detail9transform16transform_kernelINS2_10policy_hubILb0EN4cuda3std3__45tupleIJN6thrust24THRUST_300001_SM_1000_NS6detail15normal_iteratorINSA_10device_ptrIfEEEESF_EEEE10policy1000EiNS7_4plusIfEESF_JPfSL_EEEvT0_iT1_T2_DpNS2_10kernel_argIT3_EE_param_4];
	ld.param.u32 	%r71, [_ZN3cub18CUB_300001_SM_10006detail9transform16transform_kernelINS2_10policy_hubILb0EN4cuda3std3__45tupleIJN6thrust24THRUST_300001_SM_1000_NS6detail15normal_iteratorINSA_10device_ptrIfEEEESF_EEEE10policy1000EiNS7_4plusIfEESF_JPfSL_EEEvT0_iT1_T2_DpNS2_10kernel_argIT3_EE_param_0];
	ld.param.u64 	%rd67, [_ZN3cub18CUB_300001_SM_10006detail9transform16transform_kernelINS2_10policy_hubILb0EN4cuda3std3__45tupleIJN6thrust24THRUST_300001_SM_1000_NS6detail15normal_iteratorINSA_10device_ptrIfEEEESF_EEEE10policy1000EiNS7_4plusIfEESF_JPfSL_EEEvT0_iT1_T2_DpNS2_10kernel_argIT3_EE_param_5+8];
	ld.param.u64 	%rd65, [_ZN3cub18CUB_300001_SM_10006detail9transform16transform_kernelINS2_10policy_hubILb0EN4cuda3std3__45tupleIJN6thrust24THRUST_300001_SM_1000_NS6detail15normal_iteratorINSA_10device_ptrIfEEEESF_EEEE10policy1000EiNS7_4plusIfEESF_JPfSL_EEEvT0_iT1_T2_DpNS2_10kernel_argIT3_EE_param_4+8];
	ld.param.u64 	%rd68, [_ZN3cub18CUB_300001_SM_10006detail9transform16transform_kernelINS2_10policy_hubILb0EN4cuda3std3__45tupleIJN6thrust24THRUST_300001_SM_1000_NS6detail15normal_iteratorINSA_10device_ptrIfEEEESF_EEEE10policy1000EiNS7_4plusIfEESF_JPfSL_EEEvT0_iT1_T2_DpNS2_10kernel_argIT3_EE_param_3];
	ld.param.u32 	%r70, [_ZN3cub18CUB_300001_SM_10006detail9transform16transform_kernelINS2_10policy_hubILb0EN4cuda3std3__45tupleIJN6thrust24THRUST_300001_SM_1000_NS6detail15normal_iteratorINSA_10device_ptrIfEEEESF_EEEE10policy1000EiNS7_4plusIfEESF_JPfSL_EEEvT0_iT1_T2_DpNS2_10kernel_argIT3_EE_param_1];
	cvta.to.global.u64 	%rd1, %rd68;
	cvt.u32.u64 	%r1, %rd65;
	cvt.u32.u64 	%r2, %rd67;
	shl.b32 	%r3, %r70, 7;
	mov.u32 	%r72, %ctaid.x;
	mul.lo.s32 	%r4, %r3, %r72;
	sub.s32 	%r5, %r71, %r4;
	min.s32 	%r6, %r3, %r5;
	setp.eq.s32 	%p1, %r72, 0;
	add.s32 	%r74, %r72, 2;
	mov.u32 	%r75, %nctaid.x;
	setp.ge.u32 	%p2, %r74, %r75;
	shl.b32 	%r7, %r70, 9;
	or.pred  	%p3, %p1, %p2;
	@%p3 bra 	$L__BB7_5;
	mov.b32 	%r139, -1;
	// begin inline asm
	{
	 .reg .pred P_OUT; 
	elect.sync _|P_OUT, %r139;
	selp.b32 %r138, 1, 0, P_OUT; 
}
	// end inline asm
	mov.u32 	%r140, %tid.x;
	setp.gt.u32 	%p18, %r140, 31;
	setp.eq.s32 	%p19, %r138, 0;
	or.pred  	%p20, %p18, %p19;
	@%p20 bra 	$L__BB7_3;
	mov.u32 	%r141, _ZZN3cub18CUB_300001_SM_10006detail9transform23transform_kernel_ublkcpINS2_19async_copy_policy_tILi128EEEiN4cuda3std3__44plusIfEEN6thrust24THRUST_300001_SM_1000_NS6detail15normal_iteratorINSC_10device_ptrIfEEEEJffEEEvT0_iT1_T2_DpNS2_16aligned_base_ptrIT3_EEE3bar;
	mov.b32 	%r142, 1;
	// begin inline asm
	mbarrier.init.shared.b64 [%r141], %r142;
	// end inline asm
	// begin inline asm
	fence.proxy.async.shared::cta; // 6.
	// end inline asm
	mul.wide.s32 	%rd120, %r4, 4;
	add.s32 	%r151, %r7, 15;
	add.s32 	%r152, %r151, %r1;
	and.b32  	%r144, %r152, -16;
	cvta.to.global.u64 	%rd121, %rd64;
	add.s64 	%rd117, %rd121, %rd120;
	mov.u32 	%r143, _ZN3cub18CUB_300001_SM_10006detail9transform4smemE;
	// begin inline asm
	cp.async.bulk.shared::cluster.global.mbarrier::complete_tx::bytes [%r143], [%rd117], %r144, [%r141];
	// end inline asm
	add.s32 	%r153, %r151, %r2;
	and.b32  	%r147, %r153, -16;
	add.s32 	%r154, %r143, %r7;
	add.s32 	%r146, %r154, 128;
	cvta.to.global.u64 	%rd122, %rd66;
	add.s64 	%rd118, %rd122, %rd120;
	// begin inline asm
	cp.async.bulk.shared::cluster.global.mbarrier::complete_tx::bytes [%r146], [%rd118], %r147, [%r141];
	// end inline asm
	add.s32 	%r150, %r147, %r144;
	// begin inline asm
	mbarrier.arrive.expect_tx.release.cta.shared::cta.b64 %rd119, [%r141], %r150; // 8. 
	// end inline asm
$L__BB7_3:
	bar.sync 	0;
	mov.u32 	%r156, _ZZN3cub18CUB_300001_SM_10006detail9transform23transform_kernel_ublkcpINS2_19async_copy_policy_tILi128EEEiN4cuda3std3__44plusIfEEN6thrust24THRUST_300001_SM_1000_NS6detail15normal_iteratorINSC_10device_ptrIfEEEEJffEEEvT0_iT1_T2_DpNS2_16aligned_base_ptrIT3_EEE3bar;
$L__BB7_4:
	mov.b32 	%r157, 0;
	// begin inline asm
	{
	 .reg .pred P_OUT; 
	mbarrier.try_wait.parity.shared::cta.b64  P_OUT, [%r156], %r157;                                // 7a. 
	selp.b32 %r155, 1, 0, P_OUT; 
}
	// end inline asm
	setp.eq.s32 	%p21, %r155, 0;
	@%p21 bra 	$L__BB7_4;
	bra.uni 	$L__BB7_26;
$L__BB7_5:
	cvt.s64.s32 	%rd4, %r1;
	cvt.s64.s32 	%rd5, %r4;
	shl.b32 	%r77, %r6, 2;
	cvt.s64.s32 	%rd69, %r77;
	shr.u64 	%rd6, %rd69, 2;
	mov.u32 	%r8, %ntid.x;
	mov.u32 	%r9, %ntid.y;
	mul.lo.s32 	%r78, %r8, %r9;
	mov.u32 	%r10, %ntid.z;
	mul.lo.s32 	%r11, %r78, %r10;
	mov.u32 	%r79, %tid.x;
	mov.u32 	%r80, %tid.y;
	mov.u32 	%r81, %tid.z;
	mad.lo.s32 	%r82, %r81, %r9, %r80;
	mad.lo.s32 	%r83, %r82, %r8, %r79;
	cvt.u64.u32 	%rd140, %r83;
	setp.le.u64 	%p4, %rd6, %rd140;
	@%p4 bra 	$L__BB7_15;
	cvt.u32.u64 	%r84, %rd140;
	cvt.u64.u32 	%rd8, %r11;
	add.s32 	%r85, %r84, %r11;
	cvt.u64.u32 	%rd70, %r85;
	max.u64 	%rd71, %rd6, %rd70;
	setp.gt.u64 	%p5, %rd6, %rd70;
	selp.u64 	%rd9, 1, 0, %p5;
	add.s64 	%rd72, %rd9, %rd70;
	sub.s64 	%rd10, %rd71, %rd72;
	and.b64  	%rd73, %rd10, -4294967296;
	setp.ne.s64 	%p6, %rd73, 0;
	@%p6 bra 	$L__BB7_8;
	cvt.u32.u64 	%r86, %rd8;
	cvt.u32.u64 	%r87, %rd10;
	div.u32 	%r88, %r87, %r86;
	cvt.u64.u32 	%rd129, %r88;
	bra.uni 	$L__BB7_9;
$L__BB7_8:
	div.u64 	%rd129, %rd10, %rd8;
$L__BB7_9:
	add.s64 	%rd14, %rd129, %rd9;
	and.b64  	%rd74, %rd14, 3;
	setp.eq.s64 	%p7, %rd74, 3;
	mov.u64 	%rd133, %rd140;
	@%p7 bra 	$L__BB7_12;
	shl.b64 	%rd75, %rd140, 2;
	shl.b64 	%rd76, %rd5, 2;
	add.s64 	%rd77, %rd75, %rd76;
	add.s64 	%rd78, %rd77, %rd4;
	add.s64 	%rd131, %rd64, %rd78;
	mov.u32 	%r90, _ZN3cub18CUB_300001_SM_10006detail9transform4smemE;
	add.s32 	%r91, %r1, %r90;
	shl.b32 	%r92, %r84, 2;
	add.s32 	%r170, %r91, %r92;
	mul.lo.s32 	%r93, %r10, %r9;
	mul.lo.s32 	%r94, %r93, %r8;
	shl.b32 	%r13, %r94, 2;
	add.s64 	%rd79, %rd14, 1;
	and.b64  	%rd80, %rd79, 3;
	neg.s64 	%rd130, %rd80;
	mov.u64 	%rd133, %rd140;
$L__BB7_11:
	.pragma "nounroll";
	// begin inline asm
	cp.async.ca.shared.global [%r170], [%rd131], 4, 4;
	// end inline asm
	add.s64 	%rd133, %rd133, %rd8;
	shl.b64 	%rd82, %rd8, 2;
	add.s64 	%rd131, %rd131, %rd82;
	add.s32 	%r170, %r170, %r13;
	add.s64 	%rd130, %rd130, 1;
	setp.ne.s64 	%p8, %rd130, 0;
	@%p8 bra 	$L__BB7_11;
$L__BB7_12:
	setp.lt.u64 	%p9, %rd14, 3;
	@%p9 bra 	$L__BB7_15;
	shl.b64 	%rd24, %rd8, 2;
	shl.b64 	%rd83, %rd133, 2;
	shl.b64 	%rd84, %rd5, 2;
	add.s64 	%rd25, %rd83, %rd84;
	shl.b64 	%rd85, %rd8, 3;
	add.s64 	%rd26, %rd25, %rd85;
	add.s64 	%rd86, %rd133, %rd5;
	shl.b64 	%rd87, %rd86, 2;
	mad.lo.s64 	%rd27, %rd8, 12, %rd87;
	cvt.u32.u64 	%r96, %rd65;
	mov.u32 	%r97, _ZN3cub18CUB_300001_SM_10006detail9transform4smemE;
	add.s32 	%r98, %r96, %r97;
	mul.lo.s32 	%r99, %r10, %r9;
	mul.lo.s32 	%r100, %r99, %r8;
	shl.b32 	%r101, %r100, 2;
	cvt.u32.u64 	%r102, %rd133;
	shl.b32 	%r103, %r102, 2;
	add.s32 	%r171, %r98, %r103;
	add.s32 	%r174, %r171, %r101;
	shl.b32 	%r104, %r100, 3;
	add.s32 	%r173, %r171, %r104;
	mad.lo.s32 	%r172, %r100, 12, %r171;
	cvt.s64.s32 	%rd88, %rd65;
	add.s64 	%rd134, %rd64, %rd88;
$L__BB7_14:
	add.s64 	%rd89, %rd134, %rd25;
	// begin inline asm
	cp.async.ca.shared.global [%r171], [%rd89], 4, 4;
	// end inline asm
	add.s64 	%rd93, %rd25, %rd24;
	add.s64 	%rd90, %rd134, %rd93;
	// begin inline asm
	cp.async.ca.shared.global [%r174], [%rd90], 4, 4;
	// end inline asm
	add.s64 	%rd91, %rd134, %rd26;
	// begin inline asm
	cp.async.ca.shared.global [%r173], [%rd91], 4, 4;
	// end inline asm
	add.s64 	%rd92, %rd134, %rd27;
	// begin inline asm
	cp.async.ca.shared.global [%r172], [%rd92], 4, 4;
	// end inline asm
	add.s64 	%rd133, %rd133, %rd24;
	mul.wide.u32 	%rd94, %r11, 16;
	add.s64 	%rd134, %rd134, %rd94;
	mul.lo.s32 	%r109, %r10, %r9;
	mul.lo.s32 	%r110, %r109, %r8;
	shl.b32 	%r111, %r110, 4;
	add.s32 	%r174, %r174, %r111;
	add.s32 	%r173, %r173, %r111;
	add.s32 	%r172, %r172, %r111;
	add.s32 	%r171, %r171, %r111;
	setp.lt.u64 	%p10, %rd133, %rd6;
	@%p10 bra 	$L__BB7_14;
$L__BB7_15:
	setp.le.u64 	%p11, %rd6, %rd140;
	// begin inline asm
	cp.async.commit_group;
	// end inline asm
	cvt.s64.s32 	%rd33, %r2;
	@%p11 bra 	$L__BB7_25;
	cvt.u32.u64 	%r112, %rd140;
	cvt.u64.u32 	%rd34, %r11;
	add.s32 	%r113, %r112, %r11;
	cvt.u64.u32 	%rd95, %r113;
	max.u64 	%rd96, %rd6, %rd95;
	setp.gt.u64 	%p12, %rd6, %rd95;
	selp.u64 	%rd35, 1, 0, %p12;
	add.s64 	%rd97, %rd35, %rd95;
	sub.s64 	%rd36, %rd96, %rd97;
	and.b64  	%rd98, %rd36, -4294967296;
	setp.ne.s64 	%p13, %rd98, 0;
	@%p13 bra 	$L__BB7_18;
	cvt.u32.u64 	%r114, %rd34;
	cvt.u32.u64 	%r115, %rd36;
	div.u32 	%r116, %r115, %r114;
	cvt.u64.u32 	%rd136, %r116;
	bra.uni 	$L__BB7_19;
$L__BB7_18:
	div.u64 	%rd136, %rd36, %rd34;
$L__BB7_19:
	add.s64 	%rd40, %rd136, %rd35;
	and.b64  	%rd99, %rd40, 3;
	setp.eq.s64 	%p14, %rd99, 3;
	@%p14 bra 	$L__BB7_22;
	shl.b64 	%rd100, %rd140, 2;
	shl.b64 	%rd101, %rd5, 2;
	add.s64 	%rd102, %rd100, %rd101;
	add.s64 	%rd103, %rd102, %rd33;
	add.s64 	%rd138, %rd66, %rd103;
	shl.b64 	%rd42, %rd34, 2;
	mov.u32 	%r118, _ZN3cub18CUB_300001_SM_10006detail9transform4smemE;
	add.s32 	%r119, %r2, %r118;
	add.s32 	%r120, %r119, %r7;
	shl.b32 	%r121, %r112, 2;
	add.s32 	%r175, %r120, %r121;
	mul.lo.s32 	%r122, %r10, %r9;
	mul.lo.s32 	%r123, %r122, %r8;
	shl.b32 	%r29, %r123, 2;
	add.s64 	%rd104, %rd40, 1;
	and.b64  	%rd105, %rd104, 3;
	neg.s64 	%rd137, %rd105;
$L__BB7_21:
	.pragma "nounroll";
	add.s32 	%r124, %r175, 128;
	// begin inline asm
	cp.async.ca.shared.global [%r124], [%rd138], 4, 4;
	// end inline asm
	add.s64 	%rd140, %rd140, %rd34;
	add.s64 	%rd138, %rd138, %rd42;
	add.s32 	%r175, %r175, %r29;
	add.s64 	%rd137, %rd137, 1;
	setp.ne.s64 	%p15, %rd137, 0;
	@%p15 bra 	$L__BB7_21;
$L__BB7_22:
	setp.lt.u64 	%p16, %rd40, 3;
	@%p16 bra 	$L__BB7_25;
	shl.b64 	%rd51, %rd34, 2;
	shl.b64 	%rd107, %rd140, 2;
	shl.b64 	%rd108, %rd5, 2;
	add.s64 	%rd52, %rd107, %rd108;
	add.s64 	%rd53, %rd52, %rd51;
	shl.b64 	%rd54, %rd34, 4;
	shl.b64 	%rd109, %rd34, 3;
	add.s64 	%rd55, %rd52, %rd109;
	add.s64 	%rd110, %rd140, %rd5;
	shl.b64 	%rd111, %rd110, 2;
	mad.lo.s64 	%rd56, %rd34, 12, %rd111;
	mov.u32 	%r125, _ZN3cub18CUB_300001_SM_10006detail9transform4smemE;
	add.s32 	%r126, %r2, %r125;
	mul.lo.s32 	%r127, %r10, %r9;
	mul.lo.s32 	%r128, %r127, %r8;
	shl.b32 	%r129, %r128, 2;
	cvt.u32.u64 	%r130, %rd140;
	shl.b32 	%r131, %r130, 2;
	add.s32 	%r132, %r126, %r7;
	add.s32 	%r176, %r132, %r131;
	add.s32 	%r179, %r176, %r129;
	shl.b32 	%r33, %r128, 4;
	shl.b32 	%r133, %r128, 3;
	add.s32 	%r178, %r176, %r133;
	mad.lo.s32 	%r177, %r128, 12, %r176;
	add.s64 	%rd141, %rd66, %rd33;
$L__BB7_24:
	add.s64 	%rd113, %rd141, %rd52;
	add.s32 	%r134, %r176, 128;
	// begin inline asm
	cp.async.ca.shared.global [%r134], [%rd113], 4, 4;
	// end inline asm
	add.s64 	%rd114, %rd141, %rd53;
	add.s32 	%r135, %r179, 128;
	// begin inline asm
	cp.async.ca.shared.global [%r135], [%rd114], 4, 4;
	// end inline asm
	add.s64 	%rd115, %rd141, %rd55;
	add.s32 	%r136, %r178, 128;
	// begin inline asm
	cp.async.ca.shared.global [%r136], [%rd115], 4, 4;
	// end inline asm
	add.s64 	%rd116, %rd141, %rd56;
	add.s32 	%r137, %r177, 128;
	// begin inline asm
	cp.async.ca.shared.global [%r137], [%rd116], 4, 4;
	// end inline asm
	add.s64 	%rd140, %rd140, %rd51;
	add.s64 	%rd141, %rd141, %rd54;
	add.s32 	%r179, %r179, %r33;
	add.s32 	%r178, %r178, %r33;
	add.s32 	%r177, %r177, %r33;
	add.s32 	%r176, %r176, %r33;
	setp.lt.u64 	%p17, %rd140, %rd6;
	@%p17 bra 	$L__BB7_24;
$L__BB7_25:
	// begin inline asm
	cp.async.commit_group;
	// end inline asm
	// begin inline asm
	cp.async.wait_group 0;
	// end inline asm
	barrier.sync 	0;
$L__BB7_26:
	cvt.u32.u64 	%r45, %rd65;
	setp.gt.s32 	%p22, %r3, %r5;
	@%p22 bra 	$L__BB7_30;
	setp.lt.s32 	%p23, %r70, 1;
	@%p23 bra 	$L__BB7_35;
	mov.u32 	%r180, %tid.x;
	neg.s32 	%r183, %r70;
	add.s32 	%r158, %r2, %r7;
	shl.b32 	%r159, %r180, 2;
	add.s32 	%r160, %r158, %r159;
	mov.u32 	%r161, _ZN3cub18CUB_300001_SM_10006detail9transform4smemE;
	add.s32 	%r162, %r160, %r161;
	add.s32 	%r182, %r162, 128;
	add.s32 	%r163, %r45, %r159;
	add.s32 	%r181, %r161, %r163;
	mul.wide.s32 	%rd123, %r4, 4;
	add.s64 	%rd62, %rd1, %rd123;
$L__BB7_29:
	.pragma "nounroll";
	mul.wide.s32 	%rd124, %r180, 4;
	add.s64 	%rd125, %rd62, %rd124;
	ld.shared.f32 	%f1, [%r181];
	ld.shared.f32 	%f2, [%r182];
	add.f32 	%f3, %f1, %f2;
	st.global.f32 	[%rd125], %f3;
	add.s32 	%r183, %r183, 1;
	setp.eq.s32 	%p24, %r183, 0;
	add.s32 	%r182, %r182, 512;
	add.s32 	%r181, %r181, 512;
	add.s32 	%r180, %r180, 128;
	@%p24 bra 	$L__BB7_35;
	bra.uni 	$L__BB7_29;
$L__BB7_30:
	setp.lt.s32 	%p25, %r70, 1;
	@%p25 bra 	$L__BB7_35;
	mov.u32 	%r184, %tid.x;
	neg.s32 	%r187, %r70;
	add.s32 	%r164, %r2, %r7;
	shl.b32 	%r165, %r184, 2;
	add.s32 	%r166, %r164, %r165;
	mov.u32 	%r167, _ZN3cub18CUB_300001_SM_10006detail9transform4smemE;
	add.s32 	%r168, %r166, %r167;
	add.s32 	%r186, %r168, 128;
	add.s32 	%r169, %r45, %r165;
	add.s32 	%r185, %r167, %r169;
	mul.wide.s32 	%rd126, %r4, 4;
	add.s64 	%rd63, %rd1, %rd126;
$L__BB7_32:
	.pragma "nounroll";
	setp.ge.s32 	%p26, %r184, %r6;
	@%p26 bra 	$L__BB7_34;
	ld.shared.f32 	%f4, [%r185];
	ld.shared.f32 	%f5, [%r186];
	add.f32 	%f6, %f4, %f5;
	mul.wide.s32 	%rd127, %r184, 4;
	add.s64 	%rd128, %rd63, %rd127;
	st.global.f32 	[%rd128], %f6;
$L__BB7_34:
	add.s32 	%r187, %r187, 1;
	setp.ne.s32 	%p27, %r187, 0;
	add.s32 	%r186, %r186, 512;
	add.s32 	%r185, %r185, 512;
	add.s32 	%r184, %r184, 128;
	@%p27 bra 	$L__BB7_32;
$L__BB7_35:
	ret;

}
	// .globl	_ZN3cub18CUB_300001_SM_10006detail9transform16transform_kernelINS2_10policy_hubILb0EN4cuda3std3__45tupleIJN6thrust24THRUST_300001_SM_1000_NS6detail15normal_iteratorINSA_10device_ptrIfEEEESF_EEEE10policy1000ElNS7_4plusIfEESF_JPfSL_EEEvT0_iT1_T2_DpNS2_10kernel_argIT3_EE
.visible .entry _ZN3cub18CUB_300001_SM_10006detail9transform16transform_kernelINS2_10policy_hubILb0EN4cuda3std3__45tupleIJN6thrust24THRUST_300001_SM_1000_NS6detail15normal_iteratorINSA_10device_ptrIfEEEESF_EEEE10policy1000ElNS7_4plusIfEESF_JPfSL_EEEvT0_iT1_T2_DpNS2_10kernel_argIT3_EE(
	.param .u64 _ZN3cub18CUB_300001_SM_10006detail9transform16transform_kernelINS2_10policy_hubILb0EN4cuda3std3__45tupleIJN6thrust24THRUST_300001_SM_1000_NS6detail15normal_iteratorINSA_10device_ptrIfEEEESF_EEEE10policy1000ElNS7_4plusIfEESF_JPfSL_EEEvT0_iT1_T2_DpNS2_10kernel_argIT3_EE_param_0,
	.param .u32 _ZN3cub18CUB_300001_SM_10006detail9transform16transform_kernelINS2_10policy_hubILb0EN4cuda3std3__45tupleIJN6thrust24THRUST_300001_SM_1000_NS6detail15normal_iteratorINSA_10device_ptrIfEEEESF_EEEE10policy1000ElNS7_4plusIfEESF_JPfSL_EEEvT0_iT1_T2_DpNS2_10kernel_argIT3_EE_param_1,
	.param .align 1 .b8 _ZN3cub18CUB_300001_SM_10006detail9transform16transform_kernelINS2_10policy_hubILb0EN4cuda3std3__45tupleIJN6thrust24THRUST_300001_SM_1000_NS6detail15normal_iteratorINSA_10device_ptrIfEEEESF_EEEE10policy1000ElNS7_4plusIfEESF_JPfSL_EEEvT0_iT1_T2_DpNS2_10kernel_argIT3_EE_param_2[1],
	.param .align 8 .b8 _ZN3cub18CUB_300001_SM_10006detail9transform16transform_kernelINS2_10policy_hubILb0EN4cuda3std3__45tupleIJN6thrust24THRUST_300001_SM_1000_NS6detail15normal_iteratorINSA_10device_ptrIfEEEESF_EEEE10policy1000ElNS7_4plusIfEESF_JPfSL_EEEvT0_iT1_T2_DpNS2_10kernel_argIT3_EE_param_3[8],
	.param .align 8 .b8 _ZN3cub18CUB_300001_SM_10006detail9transform16transform_kernelINS2_10policy_hubILb0EN4cuda3std3__45tupleIJN6thrust24THRUST_300001_SM_1000_NS6detail15normal_iteratorINSA_10device_ptrIfEEEESF_EEEE10policy1000ElNS7_4plusIfEESF_JPfSL_EEEvT0_iT1_T2_DpNS2_10kernel_argIT3_EE_param_4[16],
	.param .align 8 .b8 _ZN3cub18CUB_300001_SM_10006detail9transform16transform_kernelINS2_10policy_hubILb0EN4cuda3std3__45tupleIJN6thrust24THRUST_300001_SM_1000_NS6detail15normal_iteratorINSA_10device_ptrIfEEEESF_EEEE10policy1000ElNS7_4plusIfEESF_JPfSL_EEEvT0_iT1_T2_DpNS2_10kernel_argIT3_EE_param_5[16]
)
.maxntid 128
{
	.reg .pred 	%p<28>;
	.reg .b32 	%r<181>;
	.reg .b32 	%f<7>;
	.reg .b64 	%rd<147>;
	// demoted variable
	.shared .align 8 .u64 _ZZN3cub18CUB_300001_SM_10006detail9transform23transform_kernel_ublkcpINS2_19async_copy_policy_tILi128EEElN4cuda3std3__44plusIfEEN6thrust24THRUST_300001_SM_1000_NS6detail15normal_iteratorINSC_10device_ptrIfEEEEJffEEEvT0_iT1_T2_DpNS2_16aligned_base_ptrIT3_EEE3bar;
	ld.param.u64 	%rd68, [_ZN3cub18CUB_300001_SM_10006detail9transform16transform_kernelINS2_10policy_hubILb0EN4cuda3std3__45tupleIJN6thrust24THRUST_300001_SM_1000_NS6detail15normal_iteratorINSA_10device_ptrIfEEEESF_EEEE10policy1000ElNS7_4plusIfEESF_JPfSL_EEEvT0_iT1_T2_DpNS2_10kernel_argIT3_EE_param_5];
	ld.param.u64 	%rd66, [_ZN3cub18CUB_300001_SM_10006detail9transform16transform_kernelINS2_10policy_hubILb0EN4cuda3std3__45tupleIJN6thrust24THRUST_300001_SM_1000_NS6detail15normal_iteratorINSA_10device_ptrIfEEEESF_EEEE10policy1000ElNS7_4plusIfEESF_JPfSL_EEEvT0_iT1_T2_DpNS2_10kernel_argIT3_EE_param_4];
	ld.param.u64 	%rd70, [_ZN3cub18CUB_300001_SM_10006detail9transform16transform_kernelINS2_10policy_hubILb0EN4cuda3std3__45tupleIJN6thrust24THRUST_300001_SM_1000_NS6detail15normal_iteratorINSA_10device_ptrIfEEEESF_EEEE10policy1000ElNS7_4plusIfEESF_JPfSL_EEEvT0_iT1_T2_DpNS2_10kernel_argIT3_EE_param_0];
	ld.param.u64 	%rd69, [_ZN3cub18CUB_300001_SM_10006detail9transform16transform_kernelINS2_10policy_hubILb0EN4cuda3std3__45tupleIJN6thrust24THRUST_300001_SM_1000_NS6detail15normal_iteratorINSA_10device_ptrIfEEEESF_EEEE10policy1000ElNS7_4plusIfEESF_JPfSL_EEEvT0_iT1_T2_DpNS2_10kernel_argIT3_EE_param_5+8];
	ld.param.u64 	%rd67, [_ZN3cub18CUB_300001_SM_10006detail9transform16transform_kernelINS2_10policy_hubILb0EN4cuda3std3__45tupleIJN6thrust24THRUST_300001_SM_1000_NS6detail15normal_iteratorINSA_10device_ptrIfEEEESF_EEEE10policy1000ElNS7_4plusIfEESF_JPfSL_EEEvT0_iT1_T2_DpNS2_10kernel_argIT3_EE_param_4+8];
	ld.param.u64 	%rd71, [_ZN3cub18CUB_300001_SM_10006detail9transform16transform_kernelINS2_10policy_hubILb0EN4cuda3std3__45tupleIJN6thrust24THRUST_300001_SM_1000_NS6detail15normal_iteratorINSA_10device_ptrIfEEEESF_EEEE10policy1000ElNS7_4plusIfEESF_JPfSL_EEEvT0_iT1_T2_DpNS2_10kernel_argIT3_EE_param_3];
	ld.param.u32 	%r68, [_ZN3cub18CUB_300001_SM_10006detail9transform16transform_kernelINS2_10policy_hubILb0EN4cuda3std3__45tupleIJN6thrust24THRUST_300001_SM_1000_NS6detail15normal_iteratorINSA_10device_ptrIfEEEESF_EEEE10policy1000ElNS7_4plusIfEESF_JPfSL_EEEvT0_iT1_T2_DpNS2_10kernel_argIT3_EE_param_1];
	cvta.to.global.u64 	%rd1, %rd71;
	cvt.u32.u64 	%r1, %rd67;
	cvt.u32.u64 	%r2, %rd69;
	shl.b32 	%r3, %r68, 7;
	mov.u32 	%r69, %ctaid.x;
	cvt.u64.u32 	%rd72, %r69;
	cvt.s64.s32 	%rd73, %r3;
	mul.lo.s64 	%rd4, %rd73, %rd72;
	sub.s64 	%rd74, %rd70, %rd4;
	min.s64 	%rd75, %rd74, %rd73;
	cvt.u32.u64 	%r4, %rd75;
	setp.eq.s32 	%p1, %r69, 0;
	add.s32 	%r71, %r69, 2;
	mov.u32 	%r72, %nctaid.x;
	setp.ge.u32 	%p2, %r71, %r72;
	shl.b32 	%r5, %r68, 9;
	or.pred  	%p3, %p1, %p2;
	@%p3 bra 	$L__BB8_5;
	mov.b32 	%r132, -1;
	// begin inline asm
	{
	 .reg .pred P_OUT; 
	elect.sync _|P_OUT, %r132;
	selp.b32 %r131, 1, 0, P_OUT; 
}
	// end inline asm
	mov.u32 	%r133, %tid.x;
	setp.gt.u32 	%p18, %r133, 31;
	setp.eq.s32 	%p19, %r131, 0;
	or.pred  	%p20, %p18, %p19;
	@%p20 bra 	$L__BB8_3;
	mov.u32 	%r134, _ZZN3cub18CUB_300001_SM_10006detail9transform23transform_kernel_ublkcpINS2_19async_copy_policy_tILi128EEElN4cuda3std3__44plusIfEEN6thrust24THRUST_300001_SM_1000_NS6detail15normal_iteratorINSC_10device_ptrIfEEEEJffEEEvT0_iT1_T2_DpNS2_16aligned_base_ptrIT3_EEE3bar;
	mov.b32 	%r135, 1;
	// begin inline asm
	mbarrier.init.shared.b64 [%r134], %r135;
	// end inline asm
	// begin inline asm
	fence.proxy.async.shared::cta; // 6.
	// end inline asm
	shl.b64 	%rd124, %rd4, 2;
	add.s32 	%r144, %r5, 15;
	add.s32 	%r145, %r144, %r1;
	and.b32  	%r137, %r145, -16;
	cvta.to.global.u64 	%rd125, %rd66;
	add.s64 	%rd121, %rd125, %rd124;
	mov.u32 	%r136, _ZN3cub18CUB_300001_SM_10006detail9transform4smemE;
	// begin inline asm
	cp.async.bulk.shared::cluster.global.mbarrier::complete_tx::bytes [%r136], [%rd121], %r137, [%r134];
	// end inline asm
	add.s32 	%r146, %r144, %r2;
	and.b32  	%r140, %r146, -16;
	add.s32 	%r147, %r136, %r5;
	add.s32 	%r139, %r147, 128;
	cvta.to.global.u64 	%rd126, %rd68;
	add.s64 	%rd122, %rd126, %rd124;
	// begin inline asm
	cp.async.bulk.shared::cluster.global.mbarrier::complete_tx::bytes [%r139], [%rd122], %r140, [%r134];
	// end inline asm
	add.s32 	%r143, %r140, %r137;
	// begin inline asm
	mbarrier.arrive.expect_tx.release.cta.shared::cta.b64 %rd123, [%r134], %r143; // 8. 
	// end inline asm
$L__BB8_3:
	bar.sync 	0;
	mov.u32 	%r149, _ZZN3cub18CUB_300001_SM_10006detail9transform23transform_kernel_ublkcpINS2_19async_copy_policy_tILi128EEElN4cuda3std3__44plusIfEEN6thrust24THRUST_300001_SM_1000_NS6detail15normal_iteratorINSC_10device_ptrIfEEEEJffEEEvT0_iT1_T2_DpNS2_16aligned_base_ptrIT3_EEE3bar;
$L__BB8_4:
	mov.b32 	%r150, 0;
	// begin inline asm
	{
	 .reg .pred P_OUT; 
	mbarrier.try_wait.parity.shared::cta.b64  P_OUT, [%r149], %r150;                                // 7a. 
	selp.b32 %r148, 1, 0, P_OUT; 
}
	// end inline asm
	setp.eq.s32 	%p21, %r148, 0;
	@%p21 bra 	$L__BB8_4;
	bra.uni 	$L__BB8_26;
$L__BB8_5:
	cvt.s64.s32 	%rd5, %r1;
	shl.b32 	%r74, %r4, 2;
	cvt.s64.s32 	%rd76, %r74;
	shr.u64 	%rd6, %rd76, 2;
	mov.u32 	%r6, %ntid.x;
	mov.u32 	%r7, %ntid.y;
	mul.lo.s32 	%r75, %r6, %r7;
	mov.u32 	%r8, %ntid.z;
	mul.lo.s32 	%r9, %r75, %r8;
	mov.u32 	%r76, %tid.x;
	mov.u32 	%r77, %tid.y;
	mov.u32 	%r78, %tid.z;
	mad.lo.s32 	%r79, %r78, %r7, %r77;
	mad.lo.s32 	%r80, %r79, %r6, %r76;
	cvt.u64.u32 	%rd144, %r80;
	setp.le.u64 	%p4, %rd6, %rd144;
	@%p4 bra 	$L__BB8_15;
	cvt.u32.u64 	%r81, %rd144;
	cvt.u64.u32 	%rd8, %r9;
	add.s32 	%r82, %r81, %r9;
	cvt.u64.u32 	%rd77, %r82;
	max.u64 	%rd78, %rd6, %rd77;
	setp.gt.u64 	%p5, %rd6, %rd77;
	selp.u64 	%rd9, 1, 0, %p5;
	add.s64 	%rd79, %rd9, %rd77;
	sub.s64 	%rd10, %rd78, %rd79;
	and.b64  	%rd80, %rd10, -4294967296;
	setp.ne.s64 	%p6, %rd80, 0;
	@%p6 bra 	$L__BB8_8;
	cvt.u32.u64 	%r83, %rd8;
	cvt.u32.u64 	%r84, %rd10;
	div.u32 	%r85, %r84, %r83;
	cvt.u64.u32 	%rd133, %r85;
	bra.uni 	$L__BB8_9;
$L__BB8_8:
	div.u64 	%rd133, %rd10, %rd8;
$L__BB8_9:
	add.s64 	%rd14, %rd133, %rd9;
	and.b64  	%rd81, %rd14, 3;
	setp.eq.s64 	%p7, %rd81, 3;
	mov.u64 	%rd137, %rd144;
	@%p7 bra 	$L__BB8_12;
	shl.b64 	%rd82, %rd4, 2;
	shl.b64 	%rd83, %rd144, 2;
	add.s64 	%rd84, %rd82, %rd83;
	add.s64 	%rd85, %rd84, %rd5;
	add.s64 	%rd135, %rd66, %rd85;
	shl.b64 	%rd16, %rd8, 2;
	mov.u32 	%r87, _ZN3cub18CUB_300001_SM_10006detail9transform4smemE;
	add.s32 	%r88, %r1, %r87;
	shl.b32 	%r89, %r81, 2;
	add.s32 	%r163, %r88, %r89;
	mul.lo.s32 	%r90, %r8, %r7;
	mul.lo.s32 	%r91, %r90, %r6;
	shl.b32 	%r11, %r91, 2;
	add.s64 	%rd86, %rd14, 1;
	and.b64  	%rd87, %rd86, 3;
	neg.s64 	%rd134, %rd87;
	mov.u64 	%rd137, %rd144;
$L__BB8_11:
	.pragma "nounroll";
	// begin inline asm
	cp.async.ca.shared.global [%r163], [%rd135], 4, 4;
	// end inline asm
	add.s64 	%rd137, %rd137, %rd8;
	add.s64 	%rd135, %rd135, %rd16;
	add.s32 	%r163, %r163, %r11;
	add.s64 	%rd134, %rd134, 1;
	setp.ne.s64 	%p8, %rd134, 0;
	@%p8 bra 	$L__BB8_11;
$L__BB8_12:
	setp.lt.u64 	%p9, %rd14, 3;
	@%p9 bra 	$L__BB8_15;
	shl.b64 	%rd25, %rd8, 2;
	shl.b64 	%rd89, %rd4, 2;
	shl.b64 	%rd90, %rd137, 2;
	add.s64 	%rd26, %rd89, %rd90;
	shl.b64 	%rd27, %rd8, 4;
	shl.b64 	%rd91, %rd8, 3;
	add.s64 	%rd28, %rd26, %rd91;
	add.s64 	%rd92, %rd137, %rd4;
	shl.b64 	%rd93, %rd92, 2;
	mad.lo.s64 	%rd29, %rd8, 12, %rd93;
	mov.u32 	%r93, _ZN3cub18CUB_300001_SM_10006detail9transform4smemE;
	add.s32 	%r94, %r1, %r93;
	mul.lo.s32 	%r95, %r8, %r7;
	mul.lo.s32 	%r96, %r95, %r6;
	shl.b32 	%r97, %r96, 2;
	cvt.u32.u64 	%r98, %rd137;
	shl.b32 	%r99, %r98, 2;
	add.s32 	%r164, %r94, %r99;
	add.s32 	%r167, %r164, %r97;
	shl.b32 	%r15, %r96, 4;
	shl.b32 	%r100, %r96, 3;
	add.s32 	%r166, %r164, %r100;
	mad.lo.s32 	%r165, %r96, 12, %r164;
	cvt.s64.s32 	%rd94, %r1;
	add.s64 	%rd138, %rd66, %rd94;
$L__BB8_14:
	add.s64 	%rd95, %rd138, %rd26;
	// begin inline asm
	cp.async.ca.shared.global [%r164], [%rd95], 4, 4;
	// end inline asm
	add.s64 	%rd99, %rd26, %rd25;
	add.s64 	%rd96, %rd138, %rd99;
	// begin inline asm
	cp.async.ca.shared.global [%r167], [%rd96], 4, 4;
	// end inline asm
	add.s64 	%rd97, %rd138, %rd28;
	// begin inline asm
	cp.async.ca.shared.global [%r166], [%rd97], 4, 4;
	// end inline asm
	add.s64 	%rd98, %rd138, %rd29;
	// begin inline asm
	cp.async.ca.shared.global [%r165], [%rd98], 4, 4;
	// end inline asm
	add.s64 	%rd137, %rd137, %rd25;
	add.s64 	%rd138, %rd138, %rd27;
	add.s32 	%r167, %r167, %r15;
	add.s32 	%r166, %r166, %r15;
	add.s32 	%r165, %r165, %r15;
	add.s32 	%r164, %r164, %r15;
	setp.lt.u64 	%p10, %rd137, %rd6;
	@%p10 bra 	$L__BB8_14;
$L__BB8_15:
	setp.le.u64 	%p11, %rd6, %rd144;
	// begin inline asm
	cp.async.commit_group;
	// end inline asm
	cvt.s64.s32 	%rd35, %r2;
	@%p11 bra 	$L__BB8_25;
	cvt.u32.u64 	%r105, %rd144;
	cvt.u64.u32 	%rd36, %r9;
	add.s32 	%r106, %r105, %r9;
	cvt.u64.u32 	%rd100, %r106;
	max.u64 	%rd101, %rd6, %rd100;
	setp.gt.u64 	%p12, %rd6, %rd100;
	selp.u64 	%rd37, 1, 0, %p12;
	add.s64 	%rd102, %rd37, %rd100;
	sub.s64 	%rd38, %rd101, %rd102;
	and.b64  	%rd103, %rd38, -4294967296;
	setp.ne.s64 	%p13, %rd103, 0;
	@%p13 bra 	$L__BB8_18;
	cvt.u32.u64 	%r107, %rd36;
	cvt.u32.u64 	%r108, %rd38;
	div.u32 	%r109, %r108, %r107;
	cvt.u64.u32 	%rd140, %r109;
	bra.uni 	$L__BB8_19;
$L__BB8_18:
	div.u64 	%rd140, %rd38, %rd36;
$L__BB8_19:
	add.s64 	%rd42, %rd140, %rd37;
	and.b64  	%rd104, %rd42, 3;
	setp.eq.s64 	%p14, %rd104, 3;
	@%p14 bra 	$L__BB8_22;
	shl.b64 	%rd105, %rd4, 2;
	shl.b64 	%rd106, %rd144, 2;
	add.s64 	%rd107, %rd105, %rd106;
	add.s64 	%rd108, %rd107, %rd35;
	add.s64 	%rd142, %rd68, %rd108;
	shl.b64 	%rd44, %rd36, 2;
	mov.u32 	%r111, _ZN3cub18CUB_300001_SM_10006detail9transform4smemE;
	add.s32 	%r112, %r2, %r111;
	add.s32 	%r113, %r112, %r5;
	shl.b32 	%r114, %r105, 2;
	add.s32 	%r168, %r113, %r114;
	mul.lo.s32 	%r115, %r8, %r7;
	mul.lo.s32 	%r116, %r115, %r6;
	shl.b32 	%r28, %r116, 2;
	add.s64 	%rd109, %rd42, 1;
	and.b64  	%rd110, %rd109, 3;
	neg.s64 	%rd141, %rd110;
$L__BB8_21:
	.pragma "nounroll";
	add.s32 	%r117, %r168, 128;
	// begin inline asm
	cp.async.ca.shared.global [%r117], [%rd142], 4, 4;
	// end inline asm
	add.s64 	%rd144, %rd144, %rd36;
	add.s64 	%rd142, %rd142, %rd44;
	add.s32 	%r168, %r168, %r28;
	add.s64 	%rd141, %rd141, 1;
	setp.ne.s64 	%p15, %rd141, 0;
	@%p15 bra 	$L__BB8_21;
$L__BB8_22:
	setp.lt.u64 	%p16, %rd42, 3;
	@%p16 bra 	$L__BB8_25;
	shl.b64 	%rd53, %rd36, 2;
	shl.b64 	%rd112, %rd4, 2;
	shl.b64 	%rd113, %rd144, 2;
	add.s64 	%rd54, %rd112, %rd113;
	add.s64 	%rd55, %rd54, %rd53;
	shl.b64 	%rd56, %rd36, 4;
	shl.b64 	%rd114, %rd36, 3;
	add.s64 	%rd57, %rd54, %rd114;
	add.s64 	%rd115, %rd144, %rd4;
	shl.b64 	%rd116, %rd115, 2;
	mad.lo.s64 	%rd58, %rd36, 12, %rd116;
	mov.u32 	%r118, _ZN3cub18CUB_300001_SM_10006detail9transform4smemE;
	add.s32 	%r119, %r2, %r118;
	mul.lo.s32 	%r120, %r8, %r7;
	mul.lo.s32 	%r121, %r120, %r6;
	shl.b32 	%r122, %r121, 2;
	cvt.u32.u64 	%r123, %rd144;
	shl.b32 	%r124, %r123, 2;
	add.s32 	%r125, %r119, %r5;
	add.s32 	%r169, %r125, %r124;
	add.s32 	%r172, %r169, %r122;
	shl.b32 	%r32, %r121, 4;
	shl.b32 	%r126, %r121, 3;
	add.s32 	%r171, %r169, %r126;
	mad.lo.s32 	%r170, %r121, 12, %r169;
	add.s64 	%rd145, %rd68, %rd35;
$L__BB8_24:
	add.s64 	%rd117, %rd145, %rd54;
	add.s32 	%r127, %r169, 128;
	// begin inline asm
	cp.async.ca.shared.global [%r127], [%rd117], 4, 4;
	// end inline asm
	add.s64 	%rd118, %rd145, %rd55;
	add.s32 	%r128, %r172, 128;
	// begin inline asm
	cp.async.ca.shared.global [%r128], [%rd118], 4, 4;
	// end inline asm
	add.s64 	%rd119, %rd145, %rd57;
	add.s32 	%r129, %r171, 128;
	// begin inline asm
	cp.async.ca.shared.global [%r129], [%rd119], 4, 4;
	// end inline asm
	add.s64 	%rd120, %rd145, %rd58;
	add.s32 	%r130, %r170, 128;
	// begin inline asm
	cp.async.ca.shared.global [%r130], [%rd120], 4, 4;
	// end inline asm
	add.s64 	%rd144, %rd144, %rd53;
	add.s64 	%rd145, %rd145, %rd56;
	add.s32 	%r172, %r172, %r32;
	add.s32 	%r171, %r171, %r32;
	add.s32 	%r170, %r170, %r32;
	add.s32 	%r169, %r169, %r32;
	setp.lt.u64 	%p17, %rd144, %rd6;
	@%p17 bra 	$L__BB8_24;
$L__BB8_25:
	// begin inline asm
	cp.async.commit_group;
	// end inline asm
	// begin inline asm
	cp.async.wait_group 0;
	// end inline asm
	barrier.sync 	0;
$L__BB8_26:
	setp.eq.s32 	%p22, %r3, %r4;
	@%p22 bra 	$L__BB8_32;
	setp.lt.s32 	%p23, %r68, 1;
	@%p23 bra 	$L__BB8_35;
	mov.u32 	%r177, %tid.x;
	neg.s32 	%r180, %r68;
	add.s32 	%r151, %r2, %r5;
	shl.b32 	%r152, %r177, 2;
	add.s32 	%r153, %r151, %r152;
	mov.u32 	%r154, _ZN3cub18CUB_300001_SM_10006detail9transform4smemE;
	add.s32 	%r155, %r153, %r154;
	add.s32 	%r179, %r155, 128;
	add.s32 	%r156, %r1, %r152;
	add.s32 	%r178, %r154, %r156;
	shl.b64 	%rd127, %rd4, 2;
	add.s64 	%rd64, %rd1, %rd127;
$L__BB8_29:
	.pragma "nounroll";
	setp.ge.s32 	%p24, %r177, %r4;
	@%p24 bra 	$L__BB8_31;
	ld.shared.f32 	%f1, [%r178];
	ld.shared.f32 	%f2, [%r179];
	add.f32 	%f3, %f1, %f2;
	mul.wide.s32 	%rd128, %r177, 4;
	add.s64 	%rd129, %rd64, %rd128;
	st.global.f32 	[%rd129], %f3;
$L__BB8_31:
	add.s32 	%r180, %r180, 1;
	setp.ne.s32 	%p25, %r180, 0;
	add.s32 	%r179, %r179, 512;
	add.s32 	%r178, %r178, 512;
	add.s32 	%r177, %r177, 128;
	@%p25 bra 	$L__BB8_29;
	bra.uni 	$L__BB8_35;
$L__BB8_32:
	setp.lt.s32 	%p26, %r68, 1;
	@%p26 bra 	$L__BB8_35;
	mov.u32 	%r173, %tid.x;
	neg.s32 	%r176, %r68;
	add.s32 	%r157, %r2, %r5;
	shl.b32 	%r158, %r173, 2;
	add.s32 	%r159, %r157, %r158;
	mov.u32 	%r160, _ZN3cub18CUB_300001_SM_10006detail9transform4smemE;
	add.s32 	%r161, %r159, %r160;
	add.s32 	%r175, %r161, 128;
	add.s32 	%r162, %r1, %r158;
	add.s32 	%r174, %r160, %r162;
	shl.b64 	%rd130, %rd4, 2;
	add.s64 	%rd65, %rd1, %rd130;
$L__BB8_34:
	.pragma "nounroll";
	mul.wide.s32 	%rd131, %r173, 4;
	add.s64 	%rd132, %rd65, %rd131;
	ld.shared.f32 	%f4, [%r174];
	ld.shared.f32 	%f5, [%r175];
	add.f32 	%f6, %f4, %f5;
	st.global.f32 	[%rd132], %f6;
	add.s32 	%r176, %r176, 1;
	setp.eq.s32 	%p27, %r176, 0;
	add.s32 	%r175, %r175, 512;
	add.s32 	%r174, %r174, 512;
	add.s32 	%r173, %r173, 128;
	@%p27 bra 	$L__BB8_35;
	bra.uni 	$L__BB8_34;
$L__BB8_35:
	ret;

}


// ===== COMPILED SASS (sm_100) =====

	.target	sm_100

	.elftype	@"ET_EXEC"


//--------------------- .note.nv.tkinfo           --------------------------
	.section	.note.nv.tkinfo,"",@"SHT_NOTE"
	.sectionflags	@"SHF_NOTE_NV_TKINFO"
	.tkinfo
        /*0018*/ 	.word	0x00000002
        /*0030*/ 	.string	""
        /*0030*/ 	.string	"ptxas"
        /*0030*/ 	.string	"Cuda compilation tools, release 13.0, V13.0.88"
        /*0030*/ 	.string	"Build cuda_13.0.r13.0/compiler.36424714_0"
        /*0030*/ 	.string	"-arch sm_100 -m 64 "



//--------------------- .note.nv.cuinfo           --------------------------
	.section	.note.nv.cuinfo,"",@"SHT_NOTE"
	.sectionflags	@"SHF_NOTE_NV_CUINFO"
        /*0018*/ 	.short	0x0002
        /*001a*/ 	.short	0x0064
        /*001c*/ 	.short	0x0082
	.zero		2


//--------------------- .nv.info                  --------------------------
	.section	.nv.info,"",@"SHT_CUDA_INFO"
	.align	4


	//----- nvinfo : EIATTR_REGCOUNT
	.align		4
        /*0000*/ 	.byte	0x04, 0x2f
        /*0002*/ 	.short	(.L_44 - .L_43)
	.align		4
.L_43:
        /*0004*/ 	.word	index@(_ZN3cub18CUB_300001_SM_10006detail11EmptyKernelIvEEvv)
        /*0008*/ 	.word	0x00000004


	//----- nvinfo : EIATTR_FRAME_SIZE
	.align		4
.L_44:
        /*000c*/ 	.byte	0x04, 0x11
        /*000e*/ 	.short	(.L_46 - .L_45)
	.align		4
.L_45:
        /*0010*/ 	.word	index@(_ZN3cub18CUB_300001_SM_10006detail11EmptyKernelIvEEvv)
        /*0014*/ 	.word	0x00000000


	//----- nvinfo : EIATTR_REGCOUNT
	.align		4
.L_46:
        /*0018*/ 	.byte	0x04, 0x2f
        /*001a*/ 	.short	(.L_48 - .L_47)
	.align		4
.L_47:
        /*001c*/ 	.word	index@(_ZN3cub18CUB_300001_SM_10006detail8for_each13static_kernelINS2_12policy_hub_t12policy_500_tEmN6thrust24THRUST_300001_SM_1000_NS8cuda_cub20__uninitialized_fill7functorINS7_10device_ptrIfEEfEEEEvT0_T1_)
        /*0020*/ 	.word	0x00000008


	//----- nvinfo : EIATTR_FRAME_SIZE
	.align		4
.L_48:
        /*0024*/ 	.byte	0x04, 0x11
        /*0026*/ 	.short	(.L_50 - .L_49)
	.align		4
.L_49:
        /*0028*/ 	.word	index@(_ZN3cub18CUB_300001_SM_10006detail8for_each13static_kernelINS2_12policy_hub_t12policy_500_tEmN6thrust24THRUST_300001_SM_1000_NS8cuda_cub20__uninitialized_fill7functorINS7_10device_ptrIfEEfEEEEvT0_T1_)
        /*002c*/ 	.word	0x00000000


	//----- nvinfo : EIATTR_REGCOUNT
	.align		4
.L_50:
        /*0030*/ 	.byte	0x04, 0x2f
        /*0032*/ 	.short	(.L_52 - .L_51)
	.align		4
.L_51:
        /*0034*/ 	.word	index@(_ZN3cub18CUB_300001_SM_10006detail8for_each13static_kernelINS2_12policy_hub_t12policy_500_tElN6thrust24THRUST_300001_SM_1000_NS8cuda_cub6__fill7functorINS7_6detail15normal_iteratorINS7_10device_ptrIfEEEEfEEEEvT0_T1_)
        /*0038*/ 	.word	0x00000008


	//----- nvinfo : EIATTR_FRAME_SIZE
	.align		4
.L_52:
        /*003c*/ 	.byte	0x04, 0x11
        /*003e*/ 	.short	(.L_54 - .L_53)
	.align		4
.L_53:
        /*0040*/ 	.word	index@(_ZN3cub18CUB_300001_SM_10006detail8for_each13static_kernelINS2_12policy_hub_t12policy_500_tElN6thrust24THRUST_300001_SM_1000_NS8cuda_cub6__fill7functorINS7_6detail15normal_iteratorINS7_10device_ptrIfEEEEfEEEEvT0_T1_)
        /*0044*/ 	.word	0x00000000


	//----- nvinfo : EIATTR_REGCOUNT
	.align		4
.L_54:
        /*0048*/ 	.byte	0x04, 0x2f
        /*004a*/ 	.short	(.L_56 - .L_55)
	.align		4
.L_55:
        /*004c*/ 	.word	index@(_ZN3cub18CUB_300001_SM_10006detail9transform16transform_kernelINS2_10policy_hubILb1EN4cuda3std3__45tupleIJN6thrust24THRUST_300001_SM_1000_NS6detail15normal_iteratorINSA_10device_ptrIfEEEESF_EEEE10policy1000Ei13saxpy_functorSF_JPfSK_EEEvT0_iT1_T2_DpNS2_10kernel_argIT3_EE)
        /*0050*/ 	.word	0x0000001e


	//----- nvinfo : EIATTR_FRAME_SIZE
	.align		4
.L_56:
        /*0054*/ 	.byte	0x04, 0x11
        /*0056*/ 	.short	(.L_58 - .L_57)
	.align		4
.L_57:
        /*0058*/ 	.word	index@(_ZN3cub18CUB_300001_SM_10006detail9transform16transform_kernelINS2_10policy_hubILb1EN4cuda3std3__45tupleIJN6thrust24THRUST_300001_SM_1000_NS6detail15normal_iteratorINSA_10device_ptrIfEEEESF_EEEE10policy1000Ei13saxpy_functorSF_JPfSK_EEEvT0_iT1_T2_DpNS2_10kernel_argIT3_EE)
        /*005c*/ 	.word	0x00000000


	//----- nvinfo : EIATTR_REGCOUNT
	.align		4
.L_58:
        /*0060*/ 	.byte	0x04, 0x2f
        /*0062*/ 	.short	(.L_60 - .L_59)
	.align		4
.L_59:
        /*0064*/ 	.word	index@(_ZN3cub18CUB_300001_SM_10006detail9transform16transform_kernelINS2_10policy_hubILb1EN4cuda3std3__45tupleIJN6thrust24THRUST_300001_SM_1000_NS6detail15normal_iteratorINSA_10device_ptrIfEEEESF_EEEE10policy1000El13saxpy_functorSF_JPfSK_EEEvT0_iT1_T2_DpNS2_10kernel_argIT3_EE)
        /*0068*/ 	.word	0x00000020


	//----- nvinfo : EIATTR_FRAME_SIZE
	.align		4
.L_60:
        /*006c*/ 	.byte	0x04, 0x11
        /*006e*/ 	.short	(.L_62 - .L_61)
	.align		4
.L_61:
        /*0070*/ 	.word	index@(_ZN3cub18CUB_300001_SM_10006detail9transform16transform_kernelINS2_10policy_hubILb1EN4cuda3std3__45tupleIJN6thrust24THRUST_300001_SM_1000_NS6detail15normal_iteratorINSA_10device_ptrIfEEEESF_EEEE10policy1000El13saxpy_functorSF_JPfSK_EEEvT0_iT1_T2_DpNS2_10kernel_argIT3_EE)
        /*0074*/ 	.word	0x00000000


	//----- nvinfo : EIATTR_REGCOUNT
	.align		4
.L_62:
        /*0078*/ 	.byte	0x04, 0x2f
        /*007a*/ 	.short	(.L_64 - .L_63)
	.align		4
.L_63:
        /*007c*/ 	.word	index@(_ZN3cub18CUB_300001_SM_10006detail9transform16transform_kernelINS2_10policy_hubILb0EN4cuda3std3__45tupleIJN6thrust24THRUST_300001_SM_1000_NS6detail15normal_iteratorINSA_10device_ptrIfEEEESF_EEEE10policy1000EiNS7_10multipliesIfEESF_JPfSL_EEEvT0_iT1_T2_DpNS2_10kernel_argIT3_EE)
        /*0080*/ 	.word	0x00000020


	//----- nvinfo : EIATTR_FRAME_SIZE
	.align		4
.L_64:
        /*0084*/ 	.byte	0x04, 0x11
        /*0086*/ 	.short	(.L_66 - .L_65)
	.align		4
.L_65:
        /*0088*/ 	.word	index@($__internal_3_$__cuda_sm20_div_u64)
        /*008c*/ 	.word	0x00000000


	//----- nvinfo : EIATTR_FRAME_SIZE
	.align		4
.L_66:
        /*0090*/ 	.byte	0x04, 0x11
        /*0092*/ 	.short	(.L_68 - .L_67)
	.align		4
.L_67:
        /*0094*/ 	.word	index@(_ZN3cub18CUB_300001_SM_10006detail9transform16transform_kernelINS2_10policy_hubILb0EN4cuda3std3__45tupleIJN6thrust24THRUST_300001_SM_1000_NS6detail15normal_iteratorINSA_10device_ptrIfEEEESF_EEEE10policy1000EiNS7_10multipliesIfEESF_JPfSL_EEEvT0_iT1_T2_DpNS2_10kernel_argIT3_EE)
        /*0098*/ 	.word	0x00000000


	//----- nvinfo : EIATTR_REGCOUNT
	.align		4
.L_68:
        /*009c*/ 	.byte	0x04, 0x2f
        /*009e*/ 	.short	(.L_70 - .L_69)
	.align		4
.L_69:
        /*00a0*/ 	.word	index@(_ZN3cub18CUB_300001_SM_10006detail9transform16transform_kernelINS2_10policy_hubILb0EN4cuda3std3__45tupleIJN6thrust24THRUST_300001_SM_1000_NS6detail15normal_iteratorINSA_10device_ptrIfEEEESF_EEEE10policy1000ElNS7_10multipliesIfEESF_JPfSL_EEEvT0_iT1_T2_DpNS2_10kernel_argIT3_EE)
        /*00a4*/ 	.word	0x00000020


	//----- nvinfo : EIATTR_FRAME_SIZE
	.align		4
.L_70:
        /*00a8*/ 	.byte	0x04, 0x11
        /*00aa*/ 	.short	(.L_72 - .L_71)
	.align		4
.L_71:
        /*00ac*/ 	.word	index@($__internal_2_$__cuda_sm20_div_u64)
        /*00b0*/ 	.word	0x00000000


	//----- nvinfo : EIATTR_FRAME_SIZE
	.align		4
.L_72:
        /*00b4*/ 	.byte	0x04, 0x11
        /*00b6*/ 	.short	(.L_74 - .L_73)
	.align		4
.L_73:
        /*00b8*/ 	.word	index@(_ZN3cub18CUB_300001_SM_10006detail9transform16transform_kernelINS2_10policy_hubILb0EN4cuda3std3__45tupleIJN6thrust24THRUST_300001_SM_1000_NS6detail15normal_iteratorINSA_10device_ptrIfEEEESF_EEEE10policy1000ElNS7_10multipliesIfEESF_JPfSL_EEEvT0_iT1_T2_DpNS2_10kernel_argIT3_EE)
        /*00bc*/ 	.word	0x00000000


	//----- nvinfo : EIATTR_REGCOUNT
	.align		4
.L_74:
        /*00c0*/ 	.byte	0x04, 0x2f
        /*00c2*/ 	.short	(.L_76 - .L_75)
	.align		4
.L_75:
        /*00c4*/ 	.word	index@(_ZN3cub18CUB_300001_SM_10006detail9transform16transform_kernelINS2_10policy_hubILb0EN4cuda3std3__45tupleIJN6thrust24THRUST_300001_SM_1000_NS6detail15normal_iteratorINSA_10device_ptrIfEEEESF_EEEE10policy1000EiNS7_4plusIfEESF_JPfSL_EEEvT0_iT1_T2_DpNS2_10kernel_argIT3_EE)
        /*00c8*/ 	.word	0x00000020


	//----- nvinfo : EIATTR_FRAME_SIZE
	.align		4
.L_76:
        /*00cc*/ 	.byte	0x04, 0x11
        /*00ce*/ 	.short	(.L_78 - .L_77)
	.align		4
.L_77:
        /*00d0*/ 	.word	index@($__internal_1_$__cuda_sm20_div_u64)
        /*00d4*/ 	.word	0x00000000


	//----- nvinfo : EIATTR_FRAME_SIZE
	.align		4
.L_78:
        /*00d8*/ 	.byte	0x04, 0x11
        /*00da*/ 	.short	(.L_80 - .L_79)
	.align		4
.L_79:
        /*00dc*/ 	.word	index@(_ZN3cub18CUB_300001_SM_10006detail9transform16transform_kernelINS2_10policy_hubILb0EN4cuda3std3__45tupleIJN6thrust24THRUST_300001_SM_1000_NS6detail15normal_iteratorINSA_10device_ptrIfEEEESF_EEEE10policy1000EiNS7_4plusIfEESF_JPfSL_EEEvT0_iT1_T2_DpNS2_10kernel_argIT3_EE)
        /*00e0*/ 	.word	0x00000000


	//----- nvinfo : EIATTR_REGCOUNT
	.align		4
.L_80:
        /*00e4*/ 	.byte	0x04, 0x2f
        /*00e6*/ 	.short	(.L_82 - .L_81)
	.align		4
.L_81:
        /*00e8*/ 	.word	index@(_ZN3cub18CUB_300001_SM_10006detail9transform16transform_kernelINS2_10policy_hubILb0EN4cuda3std3__45tupleIJN6thrust24THRUST_300001_SM_1000_NS6detail15normal_iteratorINSA_10device_ptrIfEEEESF_EEEE10policy1000ElNS7_4plusIfEESF_JPfSL_EEEvT0_iT1_T2_DpNS2_10kernel_argIT3_EE)
        /*00ec*/ 	.word	0x00000020


	//----- nvinfo : EIATTR_FRAME_SIZE
	.align		4
.L_82:
        /*00f0*/ 	.byte	0x04, 0x11
        /*00f2*/ 	.short	(.L_84 - .L_83)
	.align		4
.L_83:
        /*00f4*/ 	.word	index@($__internal_0_$__cuda_sm20_div_u64)
        /*00f8*/ 	.word	0x00000000


	//----- nvinfo : EIATTR_FRAME_SIZE
	.align		4
.L_84:
        /*00fc*/ 	.byte	0x04, 0x11
        /*00fe*/ 	.short	(.L_86 - .L_85)
	.align		4
.L_85:
        /*0100*/ 	.word	index@(_ZN3cub18CUB_300001_SM_10006detail9transform16transform_kernelINS2_10policy_hubILb0EN4cuda3std3__45tupleIJN6thrust24THRUST_300001_SM_1000_NS6detail15normal_iteratorINSA_10device_ptrIfEEEESF_EEEE10policy1000ElNS7_4plusIfEESF_JPfSL_EEEvT0_iT1_T2_DpNS2_10kernel_argIT3_EE)
        /*0104*/ 	.word	0x00000000


	//----- nvinfo : EIATTR_MIN_STACK_SIZE
	.align		4
.L_86:
        /*0108*/ 	.byte	0x04, 0x12
        /*010a*/ 	.short	(.L_88 - .L_87)
	.align		4
.L_87:
        /*010c*/ 	.word	index@(_ZN3cub18CUB_300001_SM_10006detail9transform16transform_kernelINS2_10policy_hubILb0EN4cuda3std3__45tupleIJN6thrust24THRUST_300001_SM_1000_NS6detail15normal_iteratorINSA_10device_ptrIfEEEESF_EEEE10policy1000ElNS7_4plusIfEESF_JPfSL_EEEvT0_iT1_T2_DpNS2_10kernel_argIT3_EE)
        /*0110*/ 	.word	0x00000000


	//----- nvinfo : EIATTR_MIN_STACK_SIZE
	.align		4
.L_88:
        /*0114*/ 	.byte	0x04, 0x12
        /*0116*/ 	.short	(.L_90 - .L_89)
	.align		4
.L_89:
        /*0118*/ 	.word	index@(_ZN3cub18CUB_300001_SM_10006detail9transform16transform_kernelINS2_10policy_hubILb0EN4cuda3std3__45tupleIJN6thrust24THRUST_300001_SM_1000_NS6detail15normal_iteratorINSA_10device_ptrIfEEEESF_EEEE10policy1000EiNS7_4plusIfEESF_JPfSL_EEEvT0_iT1_T2_DpNS2_10kernel_argIT3_EE)
        /*011c*/ 	.word	0x00000000


	//----- nvinfo : EIATTR_MIN_STACK_SIZE
	.align		4
.L_90:
        /*0120*/ 	.byte	0x04, 0x12
        /*0122*/ 	.short	(.L_92 - .L_91)
	.align		4
.L_91:
        /*0124*/ 	.word	index@(_ZN3cub18CUB_300001_SM_10006detail9transform16transform_kernelINS2_10policy_hubILb0EN4cuda3std3__45tupleIJN6thrust24THRUST_300001_SM_1000_NS6detail15normal_iteratorINSA_10device_ptrIfEEEESF_EEEE10policy1000ElNS7_10multipliesIfEESF_JPfSL_EEEvT0_iT1_T2_DpNS2_10kernel_argIT3_EE)
        /*0128*/ 	.word	0x00000000


	//----- nvinfo : EIATTR_MIN_STACK_SIZE
	.align		4
.L_92:
        /*012c*/ 	.byte	0x04, 0x12
        /*012e*/ 	.short	(.L_94 - .L_93)
	.align		4
.L_93:
        /*0130*/ 	.word	index@(_ZN3cub18CUB_300001_SM_10006detail9transform16transform_kernelINS2_10policy_hubILb0EN4cuda3std3__45tupleIJN6thrust24THRUST_300001_SM_1000_NS6detail15normal_iteratorINSA_10device_ptrIfEEEESF_EEEE10policy1000EiNS7_10multipliesIfEESF_JPfSL_EEEvT0_iT1_T2_DpNS2_10kernel_argIT3_EE)
        /*0134*/ 	.word	0x00000000


	//----- nvinfo : EIATTR_MIN_STACK_SIZE
	.align		4
.L_94:
        /*0138*/ 	.byte	0x04, 0x12
        /*013a*/ 	.short	(.L_96 - .L_95)
	.align		4
.L_95:
        /*013c*/ 	.word	index@(_ZN3cub18CUB_300001_SM_10006detail9transform16transform_kernelINS2_10policy_hubILb1EN4cuda3std3__45tupleIJN6thrust24THRUST_300001_SM_1000_NS6detail15normal_iteratorINSA_10device_ptrIfEEEESF_EEEE10policy1000El13saxpy_functorSF_JPfSK_EEEvT0_iT1_T2_DpNS2_10kernel_argIT3_EE)
        /*0140*/ 	.word	0x00000000


	//----- nvinfo : EIATTR_MIN_STACK_SIZE
	.align		4
.L_96:
        /*0144*/ 	.byte	0x04, 0x12
        /*0146*/ 	.short	(.L_98 - .L_97)
	.align		4
.L_97:
        /*0148*/ 	.word	index@(_ZN3cub18CUB_300001_SM_10006detail9transform16transform_kernelINS2_10policy_hubILb1EN4cuda3std3__45tupleIJN6thrust24THRUST_300001_SM_1000_NS6detail15normal_iteratorINSA_10device_ptrIfEEEESF_EEEE10policy1000Ei13saxpy_functorSF_JPfSK_EEEvT0_iT1_T2_DpNS2_10kernel_argIT3_EE)
        /*014c*/ 	.word	0x00000000


	//----- nvinfo : EIATTR_MIN_STACK_SIZE
	.align		4
.L_98:
        /*0150*/ 	.byte	0x04, 0x12
        /*0152*/ 	.short	(.L_100 - .L_99)
	.align		4
.L_99:
        /*0154*/ 	.word	index@(_ZN3cub18CUB_300001_SM_10006detail8for_each13static_kernelINS2_12policy_hub_t12policy_500_tElN6thrust24THRUST_300001_SM_1000_NS8cuda_cub6__fill7functorINS7_6detail15normal_iteratorINS7_10device_ptrIfEEEEfEEEEvT0_T1_)
        /*0158*/ 	.word	0x00000000


	//----- nvinfo : EIATTR_MIN_STACK_SIZE
	.align		4
.L_100:
        /*015c*/ 	.byte	0x04, 0x12
        /*015e*/ 	.short	(.L_102 - .L_101)
	.align		4
.L_101:
        /*0160*/ 	.word	index@(_ZN3cub18CUB_300001_SM_10006detail8for_each13static_kernelINS2_12policy_hub_t12policy_500_tEmN6thrust24THRUST_300001_SM_1000_NS8cuda_cub20__uninitialized_fill7functorINS7_10device_ptrIfEEfEEEEvT0_T1_)
        /*0164*/ 	.word	0x00000000


	//----- nvinfo : EIATTR_MIN_STACK_SIZE
	.align		4
.L_102:
        /*0168*/ 	.byte	0x04, 0x12
        /*016a*/ 	.short	(.L_104 - .L_103)
	.align		4
.L_103:
        /*016c*/ 	.word	index@(_ZN3cub18CUB_300001_SM_10006detail11EmptyKernelIvEEvv)
        /*0170*/ 	.word	0x00000000
.L_104:


//--------------------- .nv.compat                --------------------------
	.section	.nv.compat,"",@"SHT_CUDA_COMPAT_INFO"
	.align	4
        /*0000*/ 	.byte	0x02, 0x09, 0x00, 0x00, 0x02, 0x02, 0x02, 0x00, 0x02, 0x05, 0x05, 0x00, 0x03, 0x07, 0x01, 0x01
        /*0010*/ 	.byte	0x02, 0x03, 0x00, 0x00, 0x02, 0x06, 0x01, 0x00, 0x04, 0x0b, 0x08, 0x00, 0x09, 0x00, 0x00, 0x00
        /*0020*/ 	.byte	0x00, 0x00, 0x00, 0x00


//--------------------- .nv.info._ZN3cub18CUB_300001_SM_10006detail9transform16transform_kernelINS2_10policy_hubILb0EN4cuda3std3__45tupleIJN6thrust24THRUST_300001_SM_1000_NS6detail15normal_iteratorINSA_10device_ptrIfEEEESF_EEEE10policy1000ElNS7_4plusIfEESF_JPfSL_EEEvT0_iT1_T2_DpNS2_10kernel_argIT3_EE --------------------------
	.section	.nv.info._ZN3cub18CUB_300001_SM_10006detail9transform16transform_kernelINS2_10policy_hubILb0EN4cuda3std3__45tupleIJN6thrust24THRUST_300001_SM_1000_NS6detail15normal_iteratorINSA_10device_ptrIfEEEESF_EEEE10policy1000ElNS7_4plusIfEESF_JPfSL_EEEvT0_iT1_T2_DpNS2_10kernel_argIT3_EE,"",@"SHT_CUDA_INFO"
	.sectionflags	@""
	.align	4


	//----- nvinfo : EIATTR_CUDA_API_VERSION
	.align		4
        /*0000*/ 	.byte	0x04, 0x37
        /*0002*/ 	.short	(.L_106 - .L_105)
.L_105:
        /*0004*/ 	.word	0x00000082


	//----- nvinfo : EIATTR_KPARAM_INFO
	.align		4
.L_106:
        /*0008*/ 	.byte	0x04, 0x17
        /*000a*/ 	.short	(.L_108 - .L_107)
.L_107:
        /*000c*/ 	.word	0x00000000
        /*0010*/ 	.short	0x0005
        /*0012*/ 	.short	0x0028
        /*0014*/ 	.byte	0x00, 0xf0, 0x41, 0x00


	//----- nvinfo : EIATTR_KPARAM_INFO
	.align		4
.L_108:
        /*0018*/ 	.byte	0x04, 0x17
        /*001a*/ 	.short	(.L_110 - .L_109)
.L_109:
        /*001c*/ 	.word	0x00000000
        /*0020*/ 	.short	0x0004
        /*0022*/ 	.short	0x0018
        /*0024*/ 	.byte	0x00, 0xf0, 0x41, 0x00


	//----- nvinfo : EIATTR_KPARAM_INFO
	.align		4
.L_110:
        /*0028*/ 	.byte	0x04, 0x17
        /*002a*/ 	.short	(.L_112 - .L_111)
.L_111:
        /*002c*/ 	.word	0x00000000
        /*0030*/ 	.short	0x0003
        /*0032*/ 	.short	0x0010
        /*0034*/ 	.byte	0x00, 0xf0, 0x21, 0x00


	//----- nvinfo : EIATTR_KPARAM_INFO
	.align		4
.L_112:
        /*0038*/ 	.byte	0x04, 0x17
        /*003a*/ 	.short	(.L_114 - .L_113)
.L_113:
        /*003c*/ 	.word	0x00000000
        /*0040*/ 	.short	0x0002
        /*0042*/ 	.short	0x000c
        /*0044*/ 	.byte	0x00, 0xf0, 0x05, 0x00


	//----- nvinfo : EIATTR_KPARAM_INFO
	.align		4
.L_114:
        /*0048*/ 	.byte	0x04, 0x17
        /*004a*/ 	.short	(.L_116 - .L_115)
.L_115:
        /*004c*/ 	.word	0x00000000
        /*0050*/ 	.short	0x0001
        /*0052*/ 	.short	0x0008
        /*0054*/ 	.byte	0x00, 0xf0, 0x11, 0x00


	//----- nvinfo : EIATTR_KPARAM_INFO
	.align		4
.L_116:
        /*0058*/ 	.byte	0x04, 0x17
        /*005a*/ 	.short	(.L_118 - .L_117)
.L_117:
        /*005c*/ 	.word	0x00000000
        /*0060*/ 	.short	0x0000
        /*0062*/ 	.short	0x0000
        /*0064*/ 	.byte	0x00, 0xf0, 0x21, 0x00


	//----- nvinfo : EIATTR_SPARSE_MMA_MASK
	.align		4
.L_118:
        /*0068*/ 	.byte	0x03, 0x50
        /*006a*/ 	.short	0x0000


	//----- nvinfo : EIATTR_MAXREG_COUNT
	.align		4
        /*006c*/ 	.byte	0x03, 0x1b
        /*006e*/ 	.short	0x00ff


	//----- nvinfo : EIATTR_NUM_BARRIERS
	.align		4
        /*0070*/ 	.byte	0x02, 0x4c
        /*0072*/ 	.byte	0x01
	.zero		1


	//----- nvinfo : EIATTR_MERCURY_ISA_VERSION
	.align		4
        /*0074*/ 	.byte	0x03, 0x5f
        /*0076*/ 	.short	0x0101


	//----- nvinfo : EIATTR_COOP_GROUP_MASK_REGIDS
	.align		4
        /*0078*/ 	.byte	0x04, 0x29
        /*007a*/ 	.short	(.L_120 - .L_119)


	//   ....[0]....
.L_119:
        /*007c*/ 	.word	0xffffffff


	//----- nvinfo : EIATTR_COOP_GROUP_INSTR_OFFSETS
	.align		4
.L_120:
        /*0080*/ 	.byte	0x04, 0x28
        /*0082*/ 	.short	(.L_122 - .L_121)


	//   ....[0]....
.L_121:
        /*0084*/ 	.word	0x000019c0


	//----- nvinfo : EIATTR_VRC_CTA_INIT_COUNT
	.align		4
.L_122:
        /*0088*/ 	.byte	0x02, 0x4a
	.zero		1
	.zero		1


	//----- nvinfo : EIATTR_MBARRIER_INSTR_OFFSETS
	.align		4
        /*008c*/ 	.byte	0x04, 0x39
        /*008e*/ 	.short	(.L_124 - .L_123)


	//   ....[0]....
.L_123:
        /*0090*/ 	.word	0x000002d0
        /*0094*/ 	.word	0x000000ff
        /*0098*/ 	.word	0x00000000
        /*009c*/ 	.short	0x0100
        /*009e*/ 	.byte	0x11
	.zero		1


	//   ....[1]....
        /*00a0*/ 	.word	0x000004a0
        /*00a4*/ 	.word	0x000000ff
        /*00a8*/ 	.word	0x00000000
        /*00ac*/ 	.short	0x010a
        /*00ae*/ 	.byte	0x04
	.zero		1


	//----- nvinfo : EIATTR_NUM_MBARRIERS
	.align		4
.L_124:
        /*00b0*/ 	.byte	0x03, 0x38
        /*00b2*/ 	.short	0x0001


	//----- nvinfo : EIATTR_EXIT_INSTR_OFFSETS
	.align		4
        /*00b4*/ 	.byte	0x04, 0x1c
        /*00b6*/ 	.short	(.L_126 - .L_125)


	//   ....[0]....
.L_125:
        /*00b8*/ 	.word	0x00001a10


	//   ....[1]....
        /*00bc*/ 	.word	0x00001c00


	//   ....[2]....
        /*00c0*/ 	.word	0x00001c30


	//   ....[3]....
        /*00c4*/ 	.word	0x00001dd0


	//----- nvinfo : EIATTR_MAX_THREADS
	.align		4
.L_126:
        /*00c8*/ 	.byte	0x04, 0x05
        /*00ca*/ 	.short	(.L_128 - .L_127)
.L_127:
        /*00cc*/ 	.word	0x00000080
        /*00d0*/ 	.word	0x00000001
        /*00d4*/ 	.word	0x00000001


	//----- nvinfo : EIATTR_CRS_STACK_SIZE
	.align		4
.L_128:
        /*00d8*/ 	.byte	0x04, 0x1e
        /*00da*/ 	.short	(.L_130 - .L_129)
.L_129:
        /*00dc*/ 	.word	0x00000000


	//----- nvinfo : EIATTR_CBANK_PARAM_SIZE
	.align		4
.L_130:
        /*00e0*/ 	.byte	0x03, 0x19
        /*00e2*/ 	.short	0x0038


	//----- nvinfo : EIATTR_PARAM_CBANK
	.align		4
        /*00e4*/ 	.byte	0x04, 0x0a
        /*00e6*/ 	.short	(.L_132 - .L_131)
	.align		4
.L_131:
        /*00e8*/ 	.word	index@(.nv.constant0._ZN3cub18CUB_300001_SM_10006detail9transform16transform_kernelINS2_10policy_hubILb0EN4cuda3std3__45tupleIJN6thrust24THRUST_300001_SM_1000_NS6detail15normal_iteratorINSA_10device_ptrIfEEEESF_EEEE10policy1000ElNS7_4plusIfEESF_JPfSL_EEEvT0_iT1_T2_DpNS2_10kernel_argIT3_EE)
        /*00ec*/ 	.short	0x0380
        /*00ee*/ 	.short	0x0038


	//----- nvinfo : EIATTR_SW_WAR
	.align		4
.L_132:
        /*00f0*/ 	.byte	0x04, 0x36
        /*00f2*/ 	.short	(.L_134 - .L_133)
.L_133:
        /*00f4*/ 	.word	0x00000008
.L_134:


//--------------------- .nv.info._ZN3cub18CUB_300001_SM_10006detail9transform16transform_kernelINS2_10policy_hubILb0EN4cuda3std3__45tupleIJN6thrust24THRUST_300001_SM_1000_NS6detail15normal_iteratorINSA_10device_ptrIfEEEESF_EEEE10policy1000EiNS7_4plusIfEESF_JPfSL_EEEvT0_iT1_T2_DpNS2_10kernel_argIT3_EE --------------------------
	.section	.nv.info._ZN3cub18CUB_300001_SM_10006detail9transform16transform_kernelINS2_10policy_hubILb0EN4cuda3std3__45tupleIJN6thrust24THRUST_300001_SM_1000_NS6detail15normal_iteratorINSA_10device_ptrIfEEEESF_EEEE10policy1000EiNS7_4plusIfEESF_JPfSL_EEEvT0_iT1_T2_DpNS2_10kernel_argIT3_EE,"",@"SHT_CUDA_INFO"
	.sectionflags	@""
	.align	4


	//----- nvinfo : EIATTR_CUDA_API_VERSION
	.align		4
        /*0000*/ 	.byte	0x04, 0x37
        /*0002*/ 	.short	(.L_136 - .L_135)
.L_135:
        /*0004*/ 	.word	0x00000082


	//----- nvinfo : EIATTR_KPARAM_INFO
	.align		4
.L_136:
        /*0008*/ 	.byte	0x04, 0x17
        /*000a*/ 	.short	(.L_138 - .L_137)
.L_137:
        /*000c*/ 	.word	0x00000000
        /*0010*/ 	.short	0x0005
        /*0012*/ 	.short	0x0028
        /*0014*/ 	.byte	0x00, 0xf0, 0x41, 0x00


	//----- nvinfo : EIATTR_KPARAM_INFO
	.align		4
.L_138:
        /*0018*/ 	.byte	0x04, 0x17
        /*001a*/ 	.short	(.L_140 - .L_139)
.L_139:
        /*001c*/ 	.word	0x00000000
        /*0020*/ 	.short	0x0004
        /*0022*/ 	.short	0x0018
        /*0024*/ 	.byte	0x00, 0xf0, 0x41, 0x00


	//----- nvinfo : EIATTR_KPARAM_INFO
	.align		4
.L_140:
        /*0028*/ 	.byte	0x04, 0x17
        /*002a*/ 	.short	(.L_142 - .L_141)
.L_141:
        /*002c*/ 	.word	0x00000000
        /*0030*/ 	.short	0x0003
        /*0032*/ 	.short	0x0010
        /*0034*/ 	.byte	0x00, 0xf0, 0x21, 0x00


	//----- nvinfo : EIATTR_KPARAM_INFO
	.align		4
.L_142:
        /*0038*/ 	.byte	0x04, 0x17
        /*003a*/ 	.short	(.L_144 - .L_143)
.L_143:
        /*003c*/ 	.word	0x00000000
        /*0040*/ 	.short	0x0002
        /*0042*/ 	.short	0x0008
        /*0044*/ 	.byte	0x00, 0xf0, 0x05, 0x00


	//----- nvinfo : EIATTR_KPARAM_INFO
	.align		4
.L_144:
        /*0048*/ 	.byte	0x04, 0x17
        /*004a*/ 	.short	(.L_146 - .L_145)
.L_145:
        /*004c*/ 	.word	0x00000000
        /*0050*/ 	.short	0x0001
        /*0052*/ 	.short	0x0004
        /*0054*/ 	.byte	0x00, 0xf0, 0x11, 0x00


	//----- nvinfo : EIATTR_KPARAM_INFO
	.align		4
.L_146:
        /*0058*/ 	.byte	0x04, 0x17
        /*005a*/ 	.short	(.L_148 - .L_147)
.L_147:
        /*005c*/ 	.word	0x00000000
        /*0060*/ 	.short	0x0000
        /*0062*/ 	.short	0x0000
        /*0064*/ 	.byte	0x00, 0xf0, 0x11, 0x00


	//----- nvinfo : EIATTR_SPARSE_MMA_MASK
	.align		4
.L_148:
        /*0068*/ 	.byte	0x03, 0x50
        /*006a*/ 	.short	0x0000


	//----- nvinfo : EIATTR_MAXREG_COUNT
	.align		4
        /*006c*/ 	.byte	0x03, 0x1b
        /*006e*/ 	.short	0x00ff


	//----- nvinfo : EIATTR_NUM_BARRIERS
	.align		4
        /*0070*/ 	.byte	0x02, 0x4c
        /*0072*/ 	.byte	0x01
	.zero		1


	//----- nvinfo : EIATTR_MERCURY_ISA_VERSION
	.align		4
        /*0074*/ 	.byte	0x03, 0x5f
        /*0076*/ 	.short	0x0101


	//----- nvinfo : EIATTR_COOP_GROUP_MASK_REGIDS
	.align		4
        /*0078*/ 	.byte	0x04, 0x29
        /*007a*/ 	.short	(.L_150 - .L_149)


	//   ....[0]....
.L_149:
        /*007c*/ 	.word	0xffffffff


	//----- nvinfo : EIATTR_COOP_GROUP_INSTR_OFFSETS
	.align		4
.L_150:
        /*0080*/ 	.byte	0x04, 0x28
        /*0082*/ 	.short	(.L_152 - .L_151)


	//   ....[0]....
.L_151:
        /*0084*/ 	.word	0x000019e0


	//----- nvinfo : EIATTR_VRC_CTA_INIT_COUNT
	.align		4
.L_152:
        /*0088*/ 	.byte	0x02, 0x4a
	.zero		1
	.zero		1


	//----- nvinfo : EIATTR_MBARRIER_INSTR_OFFSETS
	.align		4
        /*008c*/ 	.byte	0x04, 0x39
        /*008e*/ 	.short	(.L_154 - .L_153)


	//   ....[0]....
.L_153:
        /*0090*/ 	.word	0x00000270
        /*0094*/ 	.word	0x000000ff
        /*0098*/ 	.word	0x00000000
        /*009c*/ 	.short	0x0100
        /*009e*/ 	.byte	0x0f
	.zero		1


	//   ....[1]....
        /*00a0*/ 	.word	0x00000420
        /*00a4*/ 	.word	0x000000ff
        /*00a8*/ 	.word	0x00000000
        /*00ac*/ 	.short	0x010a
        /*00ae*/ 	.byte	0x04
	.zero		1


	//----- nvinfo : EIATTR_NUM_MBARRIERS
	.align		4
.L_154:
        /*00b0*/ 	.byte	0x03, 0x38
        /*00b2*/ 	.short	0x0001


	//----- nvinfo : EIATTR_EXIT_INSTR_OFFSETS
	.align		4
        /*00b4*/ 	.byte	0x04, 0x1c
        /*00b6*/ 	.short	(.L_156 - .L_155)


	//   ....[0]....
.L_155:
        /*00b8*/ 	.word	0x00001a30


	//   ....[1]....
        /*00bc*/ 	.word	0x00001bc0


	//   ....[2]....
        /*00c0*/ 	.word	0x00001c30


	//   ....[3]....
        /*00c4*/ 	.word	0x00001e10


	//----- nvinfo : EIATTR_MAX_THREADS
	.align		4
.L_156:
        /*00c8*/ 	.byte	0x04, 0x05
        /*00ca*/ 	.short	(.L_158 - .L_157)
.L_157:
        /*00cc*/ 	.word	0x00000080
        /*00d0*/ 	.word	0x00000001
        /*00d4*/ 	.word	0x00000001


	//----- nvinfo : EIATTR_CRS_STACK_SIZE
	.align		4
.L_158:
        /*00d8*/ 	.byte	0x04, 0x1e
        /*00da*/ 	.short	(.L_160 - .L_159)
.L_159:
        /*00dc*/ 	.word	0x00000000


	//----- nvinfo : EIATTR_CBANK_PARAM_SIZE
	.align		4
.L_160:
        /*00e0*/ 	.byte	0x03, 0x19
        /*00e2*/ 	.short	0x0038


	//----- nvinfo : EIATTR_PARAM_CBANK
	.align		4
        /*00e4*/ 	.byte	0x04, 0x0a
        /*00e6*/ 	.short	(.L_162 - .L_161)
	.align		4
.L_161:
        /*00e8*/ 	.word	index@(.nv.constant0._ZN3cub18CUB_300001_SM_10006detail9transform16transform_kernelINS2_10policy_hubILb0EN4cuda3std3__45tupleIJN6thrust24THRUST_300001_SM_1000_NS6detail15normal_iteratorINSA_10device_ptrIfEEEESF_EEEE10policy1000EiNS7_4plusIfEESF_JPfSL_EEEvT0_iT1_T2_DpNS2_10kernel_argIT3_EE)
        /*00ec*/ 	.short	0x0380
        /*00ee*/ 	.short	0x0038


	//----- nvinfo : EIATTR_SW_WAR
	.align		4
.L_162:
        /*00f0*/ 	.byte	0x04, 0x36
        /*00f2*/ 	.short	(.L_164 - .L_163)
.L_163:
        /*00f4*/ 	.word	0x00000008
.L_164:


//--------------------- .nv.info._ZN3cub18CUB_300001_SM_10006detail9transform16transform_kernelINS2_10policy_hubILb0EN4cuda3std3__45tupleIJN6thrust24THRUST_300001_SM_1000_NS6detail15normal_iteratorINSA_10device_ptrIfEEEESF_EEEE10policy1000ElNS7_10multipliesIfEESF_JPfSL_EEEvT0_iT1_T2_DpNS2_10kernel_argIT3_EE --------------------------
	.section	.nv.info._ZN3cub18CUB_300001_SM_10006detail9transform16transform_kernelINS2_10policy_hubILb0EN4cuda3std3__45tupleIJN6thrust24THRUST_300001_SM_1000_NS6detail15normal_iteratorINSA_10device_ptrIfEEEESF_EEEE10policy1000ElNS7_10multipliesIfEESF_JPfSL_EEEvT0_iT1_T2_DpNS2_10kernel_argIT3_EE,"",@"SHT_CUDA_INFO"
	.sectionflags	@""
	.align	4


	//----- nvinfo : EIATTR_CUDA_API_VERSION
	.align		4
        /*0000*/ 	.byte	0x04, 0x37
        /*0002*/ 	.short	(.L_166 - .L_165)
.L_165:
        /*0004*/ 	.word	0x00000082


	//----- nvinfo : EIATTR_KPARAM_INFO
	.align		4
.L_166:
        /*0008*/ 	.byte	0x04, 0x17
        /*000a*/ 	.short	(.L_168 - .L_167)
.L_167:
        /*000c*/ 	.word	0x00000000
        /*0010*/ 	.short	0x0005
        /*0012*/ 	.short	0x0028
        /*0014*/ 	.byte	0x00, 0xf0, 0x41, 0x00


	//----- nvinfo : EIATTR_KPARAM_INFO
	.align		4
.L_168:
        /*0018*/ 	.byte	0x04, 0x17
        /*001a*/ 	.short	(.L_170 - .L_169)
.L_169:
        /*001c*/ 	.word	0x00000000
        /*0020*/ 	.short	0x0004
        /*0022*/ 	.short	0x0018
        /*0024*/ 	.byte	0x00, 0xf0, 0x41, 0x00


	//----- nvinfo : EIATTR_KPARAM_INFO
	.align		4
.L_170:
        /*0028*/ 	.byte	0x04, 0x17
        /*002a*/ 	.short	(.L_172 - .L_171)
.L_171:
        /*002c*/ 	.word	0x00000000
        /*0030*/ 	.short	0x0003
        /*0032*/ 	.short	0x0010
        /*0034*/ 	.byte	0x00, 0xf0, 0x21, 0x00


	//----- nvinfo : EIATTR_KPARAM_INFO
	.align		4
.L_172:
        /*0038*/ 	.byte	0x04, 0x17
        /*003a*/ 	.short	(.L_174 - .L_173)
.L_173:
        /*003c*/ 	.word	0x00000000
        /*0040*/ 	.short	0x0002
        /*0042*/ 	.short	0x000c
        /*0044*/ 	.byte	0x00, 0xf0, 0x05, 0x00


	//----- nvinfo : EIATTR_KPARAM_INFO
	.align		4
.L_174:
        /*0048*/ 	.byte	0x04, 0x17
        /*004a*/ 	.short	(.L_176 - .L_175)
.L_175:
        /*004c*/ 	.word	0x00000000
        /*0050*/ 	.short	0x0001
        /*0052*/ 	.short	0x0008
        /*0054*/ 	.byte	0x00, 0xf0, 0x11, 0x00


	//----- nvinfo : EIATTR_KPARAM_INFO
	.align		4
.L_176:
        /*0058*/ 	.byte	0x04, 0x17
        /*005a*/ 	.short	(.L_178 - .L_177)
.L_177:
        /*005c*/ 	.word	0x00000000
        /*0060*/ 	.short	0x0000
        /*0062*/ 	.short	0x0000
        /*0064*/ 	.byte	0x00, 0xf0, 0x21, 0x00


	//----- nvinfo : EIATTR_SPARSE_MMA_MASK
	.align		4
.L_178:
        /*0068*/ 	.byte	0x03, 0x50
        /*006a*/ 	.short	0x0000


	//----- nvinfo : EIATTR_MAXREG_COUNT
	.align		4
        /*006c*/ 	.byte	0x03, 0x1b
        /*006e*/ 	.short	0x00ff


	//----- nvinfo : EIATTR_NUM_BARRIERS
	.align		4
        /*0070*/ 	.byte	0x02, 0x4c
        /*0072*/ 	.byte	0x01
	.zero		1


	//----- nvinfo : EIATTR_MERCURY_ISA_VERSION
	.align		4
        /*0074*/ 	.byte	0x03, 0x5f
        /*0076*/ 	.short	0x0101


	//----- nvinfo : EIATTR_COOP_GROUP_MASK_REGIDS
	.align		4
        /*0078*/ 	.byte	0x04, 0x29
        /*007a*/ 	.short	(.L_180 - .L_179)


	//   ....[0]....
.L_179:
        /*007c*/ 	.word	0xffffffff


	//----- nvinfo : EIATTR_COOP_GROUP_INSTR_OFFSETS
	.align		4
.L_180:
        /*0080*/ 	.byte	0x04, 0x28
        /*0082*/ 	.short	(.L_182 - .L_181)


	//   ....[0]....
.L_181:
        /*0084*/ 	.word	0x000019c0


	//----- nvinfo : EIATTR_VRC_CTA_INIT_COUNT
	.align		4
.L_182:
        /*0088*/ 	.byte	0x02, 0x4a
	.zero		1
	.zero		1


	//----- nvinfo : EIATTR_MBARRIER_INSTR_OFFSETS
	.align		4
        /*008c*/ 	.byte	0x04, 0x39
        /*008e*/ 	.short	(.L_184 - .L_183)


	//   ....[0]....
.L_183:
        /*0090*/ 	.word	0x000002d0
        /*0094*/ 	.word	0x000000ff
        /*0098*/ 	.word	0x00000000
        /*009c*/ 	.short	0x0100
        /*009e*/ 	.byte	0x11
	.zero		1


	//   ....[1]....
        /*00a0*/ 	.word	0x000004a0
        /*00a4*/ 	.word	0x000000ff
        /*00a8*/ 	.word	0x00000000
        /*00ac*/ 	.short	0x010a
        /*00ae*/ 	.byte	0x04
	.zero		1


	//----- nvinfo : EIATTR_NUM_MBARRIERS
	.align		4
.L_184:
        /*00b0*/ 	.byte	0x03, 0x38
        /*00b2*/ 	.short	0x0001


	//----- nvinfo : EIATTR_EXIT_INSTR_OFFSETS
	.align		4
        /*00b4*/ 	.byte	0x04, 0x1c
        /*00b6*/ 	.short	(.L_186 - .L_185)


	//   ....[0]....
.L_185:
        /*00b8*/ 	.word	0x00001a10


	//   ....[1]....
        /*00bc*/ 	.word	0x00001c00


	//   ....[2]....
        /*00c0*/ 	.word	0x00001c30


	//   ....[3]....
        /*00c4*/ 	.word	0x00001dd0


	//----- nvinfo : EIATTR_MAX_THREADS
	.align		4
.L_186:
        /*00c8*/ 	.byte	0x04, 0x05
        /*00ca*/ 	.short	(.L_188 - .L_187)
.L_187:
        /*00cc*/ 	.word	0x00000080
        /*00d0*/ 	.word	0x00000001
        /*00d4*/ 	.word	0x00000001


	//----- nvinfo : EIATTR_CRS_STACK_SIZE
	.align		4
.L_188:
        /*00d8*/ 	.byte	0x04, 0x1e
        /*00da*/ 	.short	(.L_190 - .L_189)
.L_189:
        /*00dc*/ 	.word	0x00000000


	//----- nvinfo : EIATTR_CBANK_PARAM_SIZE
	.align		4
.L_190:
        /*00e0*/ 	.byte	0x03, 0x19
        /*00e2*/ 	.short	0x0038


	//----- nvinfo : EIATTR_PARAM_CBANK
	.align		4
        /*00e4*/ 	.byte	0x04, 0x0a
        /*00e6*/ 	.short	(.L_192 - .L_191)
	.align		4
.L_191:
        /*00e8*/ 	.word	index@(.nv.constant0._ZN3cub18CUB_300001_SM_10006detail9transform16transform_kernelINS2_10policy_hubILb0EN4cuda3std3__45tupleIJN6thrust24THRUST_300001_SM_1000_NS6detail15normal_iteratorINSA_10device_ptrIfEEEESF_EEEE10policy1000ElNS7_10multipliesIfEESF_JPfSL_EEEvT0_iT1_T2_DpNS2_10kernel_argIT3_EE)
        /*00ec*/ 	.short	0x0380
        /*00ee*/ 	.short	0x0038


	//----- nvinfo : EIATTR_SW_WAR
	.align		4
.L_192:
        /*00f0*/ 	.byte	0x04, 0x36
        /*00f2*/ 	.short	(.L_194 - .L_193)
.L_193:
        /*00f4*/ 	.word	0x00000008
.L_194:


//--------------------- .nv.info._ZN3cub18CUB_300001_SM_10006detail9transform16transform_kernelINS2_10policy_hubILb0EN4cuda3std3__45tupleIJN6thrust24THRUST_300001_SM_1000_NS6detail15normal_iteratorINSA_10device_ptrIfEEEESF_EEEE10policy1000EiNS7_10multipliesIfEESF_JPfSL_EEEvT0_iT1_T2_DpNS2_10kernel_argIT3_EE --------------------------
	.section	.nv.info._ZN3cub18CUB_300001_SM_10006detail9transform16transform_kernelINS2_10policy_hubILb0EN4cuda3std3__45tupleIJN6thrust24THRUST_300001_SM_1000_NS6detail15normal_iteratorINSA_10device_ptrIfEEEESF_EEEE10policy1000EiNS7_10multipliesIfEESF_JPfSL_EEEvT0_iT1_T2_DpNS2_10kernel_argIT3_EE,"",@"SHT_CUDA_INFO"
	.sectionflags	@""
	.align	4


	//----- nvinfo : EIATTR_CUDA_API_VERSION
	.align		4
        /*0000*/ 	.byte	0x04, 0x37
        /*0002*/ 	.short	(.L_196 - .L_195)
.L_195:
        /*0004*/ 	.word	0x00000082


	//----- nvinfo : EIATTR_KPARAM_INFO
	.align		4
.L_196:
        /*0008*/ 	.byte	0x04, 0x17
        /*000a*/ 	.short	(.L_198 - .L_197)
.L_197:
        /*000c*/ 	.word	0x00000000
        /*0010*/ 	.short	0x0005
        /*0012*/ 	.short	0x0028
        /*0014*/ 	.byte	0x00, 0xf0, 0x41, 0x00


	//----- nvinfo : EIATTR_KPARAM_INFO
	.align		4
.L_198:
        /*0018*/ 	.byte	0x04, 0x17
        /*001a*/ 	.short	(.L_200 - .L_199)
.L_199:
        /*001c*/ 	.word	0x00000000
        /*0020*/ 	.short	0x0004
        /*0022*/ 	.short	0x0018
        /*0024*/ 	.byte	0x00, 0xf0, 0x41, 0x00


	//----- nvinfo : EIATTR_KPARAM_INFO
	.align		4
.L_200:
        /*0028*/ 	.byte	0x04, 0x17
        /*002a*/ 	.short	(.L_202 - .L_201)
.L_201:
        /*002c*/ 	.word	0x00000000
        /*0030*/ 	.short	0x0003
        /*0032*/ 	.short	0x0010
        /*0034*/ 	.byte	0x00, 0xf0, 0x21, 0x00


	//----- nvinfo : EIATTR_KPARAM_INFO
	.align		4
.L_202:
        /*0038*/ 	.byte	0x04, 0x17
        /*003a*/ 	.short	(.L_204 - .L_203)
.L_203:
        /*003c*/ 	.word	0x00000000
        /*0040*/ 	.short	0x0002
        /*0042*/ 	.short	0x0008
        /*0044*/ 	.byte	0x00, 0xf0, 0x05, 0x00


	//----- nvinfo : EIATTR_KPARAM_INFO
	.align		4
.L_204:
        /*0048*/ 	.byte	0x04, 0x17
        /*004a*/ 	.short	(.L_206 - .L_205)
.L_205:
        /*004c*/ 	.word	0x00000000
        /*0050*/ 	.short	0x0001
        /*0052*/ 	.short	0x0004
        /*0054*/ 	.byte	0x00, 0xf0, 0x11, 0x00


	//----- nvinfo : EIATTR_KPARAM_INFO
	.align		4
.L_206:
        /*0058*/ 	.byte	0x04, 0x17
        /*005a*/ 	.short	(.L_208 - .L_207)
.L_207:
        /*005c*/ 	.word	0x00000000
        /*0060*/ 	.short	0x0000
        /*0062*/ 	.short	0x0000
        /*0064*/ 	.byte	0x00, 0xf0, 0x11, 0x00


	//----- nvinfo : EIATTR_SPARSE_MMA_MASK
	.align		4
.L_208:
        /*0068*/ 	.byte	0x03, 0x50
        /*006a*/ 	.short	0x0000


	//----- nvinfo : EIATTR_MAXREG_COUNT
	.align		4
        /*006c*/ 	.byte	0x03, 0x1b
        /*006e*/ 	.short	0x00ff


	//----- nvinfo : EIATTR_NUM_BARRIERS
	.align		4
        /*0070*/ 	.byte	0x02, 0x4c
        /*0072*/ 	.byte	0x01
	.zero		1


	//----- nvinfo : EIATTR_MERCURY_ISA_VERSION
	.align		4
        /*0074*/ 	.byte	0x03, 0x5f
        /*0076*/ 	.short	0x0101


	//----- nvinfo : EIATTR_COOP_GROUP_MASK_REGIDS
	.align		4
        /*0078*/ 	.byte	0x04, 0x29
        /*007a*/ 	.short	(.L_210 - .L_209)


	//   ....[0]....
.L_209:
        /*007c*/ 	.word	0xffffffff


	//----- nvinfo : EIATTR_COOP_GROUP_INSTR_OFFSETS
	.align		4
.L_210:
        /*0080*/ 	.byte	0x04, 0x28
        /*0082*/ 	.short	(.L_212 - .L_211)


	//   ....[0]....
.L_211:
        /*0084*/ 	.word	0x000019e0


	//----- nvinfo : EIATTR_VRC_CTA_INIT_COUNT
	.align		4
.L_212:
        /*0088*/ 	.byte	0x02, 0x4a
	.zero		1
	.zero		1


	//----- nvinfo : EIATTR_MBARRIER_INSTR_OFFSETS
	.align		4
        /*008c*/ 	.byte	0x04, 0x39
        /*008e*/ 	.short	(.L_214 - .L_213)


	//   ....[0]....
.L_213:
        /*0090*/ 	.word	0x00000270
        /*0094*/ 	.word	0x000000ff
        /*0098*/ 	.word	0x00000000
        /*009c*/ 	.short	0x0100
        /*009e*/ 	.byte	0x0f
	.zero		1


	//   ....[1]....
        /*00a0*/ 	.word	0x00000420
        /*00a4*/ 	.word	0x000000ff
        /*00a8*/ 	.word	0x00000000
        /*00ac*/ 	.short	0x010a
        /*00ae*/ 	.byte	0x04
	.zero		1


	//----- nvinfo : EIATTR_NUM_MBARRIERS
	.align		4
.L_214:
        /*00b0*/ 	.byte	0x03, 0x38
        /*00b2*/ 	.short	0x0001


	//----- nvinfo : EIATTR_EXIT_INSTR_OFFSETS
	.align		4
        /*00b4*/ 	.byte	0x04, 0x1c
        /*00b6*/ 	.short	(.L_216 - .L_215)


	//   ....[0]....
.L_215:
        /*00b8*/ 	.word	0x00001a30


	//   ....[1]....
        /*00bc*/ 	.word	0x00001bc0


	//   ....[2]....
        /*00c0*/ 	.word	0x00001c30


	//   ....[3]....
        /*00c4*/ 	.word	0x00001e10


	//----- nvinfo : EIATTR_MAX_THREADS
	.align		4
.L_216:
        /*00c8*/ 	.byte	0x04, 0x05
        /*00ca*/ 	.short	(.L_218 - .L_217)
.L_217:
        /*00cc*/ 	.word	0x00000080
        /*00d0*/ 	.word	0x00000001
        /*00d4*/ 	.word	0x00000001


	//----- nvinfo : EIATTR_CRS_STACK_SIZE
	.align		4
.L_218:
        /*00d8*/ 	.byte	0x04, 0x1e
        /*00da*/ 	.short	(.L_220 - .L_219)
.L_219:
        /*00dc*/ 	.word	0x00000000


	//----- nvinfo : EIATTR_CBANK_PARAM_SIZE
	.align		4
.L_220:
        /*00e0*/ 	.byte	0x03, 0x19
        /*00e2*/ 	.short	0x0038


	//----- nvinfo : EIATTR_PARAM_CBANK
	.align		4
        /*00e4*/ 	.byte	0x04, 0x0a
        /*00e6*/ 	.short	(.L_222 - .L_221)
	.align		4
.L_221:
        /*00e8*/ 	.word	index@(.nv.constant0._ZN3cub18CUB_300001_SM_10006detail9transform16transform_kernelINS2_10policy_hubILb0EN4cuda3std3__45tupleIJN6thrust24THRUST_300001_SM_1000_NS6detail15normal_iteratorINSA_10device_ptrIfEEEESF_EEEE10policy1000EiNS7_10multipliesIfEESF_JPfSL_EEEvT0_iT1_T2_DpNS2_10kernel_argIT3_EE)
        /*00ec*/ 	.short	0x0380
        /*00ee*/ 	.short	0x0038


	//----- nvinfo : EIATTR_SW_WAR
	.align		4
.L_222:
        /*00f0*/ 	.byte	0x04, 0x36
        /*00f2*/ 	.short	(.L_224 - .L_223)
.L_223:
        /*00f4*/ 	.word	0x00000008
.L_224:


//--------------------- .nv.info._ZN3cub18CUB_300001_SM_10006detail9transform16transform_kernelINS2_10policy_hubILb1EN4cuda3std3__45tupleIJN6thrust24THRUST_300001_SM_1000_NS6detail15normal_iteratorINSA_10device_ptrIfEEEESF_EEEE10policy1000El13saxpy_functorSF_JPfSK_EEEvT0_iT1_T2_DpNS2_10kernel_argIT3_EE --------------------------
	.section	.nv.info._ZN3cub18CUB_300001_SM_10006detail9transform16transform_kernelINS2_10policy_hubILb1EN4cuda3std3__45tupleIJN6thrust24THRUST_300001_SM_1000_NS6detail15normal_iteratorINSA_10device_ptrIfEEEESF_EEEE10policy1000El13saxpy_functorSF_JPfSK_EEEvT0_iT1_T2_DpNS2_10kernel_argIT3_EE,"",@"SHT_CUDA_INFO"
	.sectionflags	@""
	.align	4


	//----- nvinfo : EIATTR_CUDA_API_VERSION
	.align		4
        /*0000*/ 	.byte	0x04, 0x37
        /*0002*/ 	.short	(.L_226 - .L_225)
.L_225:
        /*0004*/ 	.word	0x00000082


	//----- nvinfo : EIATTR_KPARAM_INFO
	.align		4
.L_226:
        /*0008*/ 	.byte	0x04, 0x17
        /*000a*/ 	.short	(.L_228 - .L_227)
.L_227:
        /*000c*/ 	.word	0x00000000
        /*0010*/ 	.short	0x0005
        /*0012*/ 	.short	0x0028
        /*0014*/ 	.byte	0x00, 0xf0, 0x41, 0x00


	//----- nvinfo : EIATTR_KPARAM_INFO
	.align		4
.L_228:
        /*0018*/ 	.byte	0x04, 0x17
        /*001a*/ 	.short	(.L_230 - .L_229)
.L_229:
        /*001c*/ 	.word	0x00000000
        /*0020*/ 	.short	0x0004
        /*0022*/ 	.short	0x0018
        /*0024*/ 	.byte	0x00, 0xf0, 0x41, 0x00


	//----- nvinfo : EIATTR_KPARAM_INFO
	.align		4
.L_230:
        /*0028*/ 	.byte	0x04, 0x17
        /*002a*/ 	.short	(.L_232 - .L_231)
.L_231:
        /*002c*/ 	.word	0x00000000
        /*0030*/ 	.short	0x0003
        /*0032*/ 	.short	0x0010
        /*0034*/ 	.byte	0x00, 0xf0, 0x21, 0x00


	//----- nvinfo : EIATTR_KPARAM_INFO
	.align		4
.L_232:
        /*0038*/ 	.byte	0x04, 0x17
        /*003a*/ 	.short	(.L_234 - .L_233)
.L_233:
        /*003c*/ 	.word	0x00000000
        /*0040*/ 	.short	0x0002
        /*0042*/ 	.short	0x000c
        /*0044*/ 	.byte	0x00, 0xf0, 0x11, 0x00


	//----- nvinfo : EIATTR_KPARAM_INFO
	.align		4
.L_234:
        /*0048*/ 	.byte	0x04, 0x17
        /*004a*/ 	.short	(.L_236 - .L_235)
.L_235:
        /*004c*/ 	.word	0x00000000
        /*0050*/ 	.short	0x0001
        /*0052*/ 	.short	0x0008
        /*0054*/ 	.byte	0x00, 0xf0, 0x11, 0x00


	//----- nvinfo : EIATTR_KPARAM_INFO
	.align		4
.L_236:
        /*0058*/ 	.byte	0x04, 0x17
        /*005a*/ 	.short	(.L_238 - .L_237)
.L_237:
        /*005c*/ 	.word	0x00000000
        /*0060*/ 	.short	0x0000
        /*0062*/ 	.short	0x0000
        /*0064*/ 	.byte	0x00, 0xf0, 0x21, 0x00


	//----- nvinfo : EIATTR_SPARSE_MMA_MASK
	.align		4
.L_238:
        /*0068*/ 	.byte	0x03, 0x50
        /*006a*/ 	.short	0x0000


	//----- nvinfo : EIATTR_MAXREG_COUNT
	.align		4
        /*006c*/ 	.byte	0x03, 0x1b
        /*006e*/ 	.short	0x00ff


	//----- nvinfo : EIATTR_MERCURY_ISA_VERSION
	.align		4
        /*0070*/ 	.byte	0x03, 0x5f
        /*0072*/ 	.short	0x0101


	//----- nvinfo : EIATTR_VRC_CTA_INIT_COUNT
	.align		4
        /*0074*/ 	.byte	0x02, 0x4a
	.zero		1
	.zero		1


	//----- nvinfo : EIATTR_EXIT_INSTR_OFFSETS
	.align		4
        /*0078*/ 	.byte	0x04, 0x1c
        /*007a*/ 	.short	(.L_240 - .L_239)


	//   ....[0]....
.L_239:
        /*007c*/ 	.word	0x000003e0


	//   ....[1]....
        /*0080*/ 	.word	0x00000c90


	//   ....[2]....
        /*0084*/ 	.word	0x00000f80


	//   ....[3]....
        /*0088*/ 	.word	0x00001120


	//   ....[4]....
        /*008c*/ 	.word	0x00001150


	//   ....[5]....
        /*0090*/ 	.word	0x000011e0


	//   ....[6]....
        /*0094*/ 	.word	0x00001200


	//   ....[7]....
        /*0098*/ 	.word	0x000016d0


	//   ....[8]....
        /*009c*/ 	.word	0x00001930


	//   ....[9]....
        /*00a0*/ 	.word	0x00001a60


	//   ....[10]....
        /*00a4*/ 	.word	0x00001b00


	//----- nvinfo : EIATTR_MAX_THREADS
	.align		4
.L_240:
        /*00a8*/ 	.byte	0x04, 0x05
        /*00aa*/ 	.short	(.L_242 - .L_241)
.L_241:
        /*00ac*/ 	.word	0x00000080
        /*00b0*/ 	.word	0x00000001
        /*00b4*/ 	.word	0x00000001


	//----- nvinfo : EIATTR_CRS_STACK_SIZE
	.align		4
.L_242:
        /*00b8*/ 	.byte	0x04, 0x1e
        /*00ba*/ 	.short	(.L_244 - .L_243)
.L_243:
        /*00bc*/ 	.word	0x00000000


	//----- nvinfo : EIATTR_CBANK_PARAM_SIZE
	.align		4
.L_244:
        /*00c0*/ 	.byte	0x03, 0x19
        /*00c2*/ 	.short	0x0038


	//----- nvinfo : EIATTR_PARAM_CBANK
	.align		4
        /*00c4*/ 	.byte	0x04, 0x0a
        /*00c6*/ 	.short	(.L_246 - .L_245)
	.align		4
.L_245:
        /*00c8*/ 	.word	index@(.nv.constant0._ZN3cub18CUB_300001_SM_10006detail9transform16transform_kernelINS2_10policy_hubILb1EN4cuda3std3__45tupleIJN6thrust24THRUST_300001_SM_1000_NS6detail15normal_iteratorINSA_10device_ptrIfEEEESF_EEEE10policy1000El13saxpy_functorSF_JPfSK_EEEvT0_iT1_T2_DpNS2_10kernel_argIT3_EE)
        /*00cc*/ 	.short	0x0380
        /*00ce*/ 	.short	0x0038


	//----- nvinfo : EIATTR_SW_WAR
	.align		4
.L_246:
        /*00d0*/ 	.byte	0x04, 0x36
        /*00d2*/ 	.short	(.L_248 - .L_247)
.L_247:
        /*00d4*/ 	.word	0x00000008
.L_248:


//--------------------- .nv.info._ZN3cub18CUB_300001_SM_10006detail9transform16transform_kernelINS2_10policy_hubILb1EN4cuda3std3__45tupleIJN6thrust24THRUST_300001_SM_1000_NS6detail15normal_iteratorINSA_10device_ptrIfEEEESF_EEEE10policy1000Ei13saxpy_functorSF_JPfSK_EEEvT0_iT1_T2_DpNS2_10kernel_argIT3_EE --------------------------
	.section	.nv.info._ZN3cub18CUB_300001_SM_10006detail9transform16transform_kernelINS2_10policy_hubILb1EN4cuda3std3__45tupleIJN6thrust24THRUST_300001_SM_1000_NS6detail15normal_iteratorINSA_10device_ptrIfEEEESF_EEEE10policy1000Ei13saxpy_functorSF_JPfSK_EEEvT0_iT1_T2_DpNS2_10kernel_argIT3_EE,"",@"SHT_CUDA_INFO"
	.sectionflags	@""
	.align	4


	//----- nvinfo : EIATTR_CUDA_API_VERSION
	.align		4
        /*0000*/ 	.byte	0x04, 0x37
        /*0002*/ 	.short	(.L_250 - .L_249)
.L_249:
        /*0004*/ 	.word	0x00000082


	//----- nvinfo : EIATTR_KPARAM_INFO
	.align		4
.L_250:
        /*0008*/ 	.byte	0x04, 0x17
        /*000a*/ 	.short	(.L_252 - .L_251)
.L_251:
        /*000c*/ 	.word	0x00000000
        /*0010*/ 	.short	0x0005
        /*0012*/ 	.short	0x0028
        /*0014*/ 	.byte	0x00, 0xf0, 0x41, 0x00


	//----- nvinfo : EIATTR_KPARAM_INFO
	.align		4
.L_252:
        /*0018*/ 	.byte	0x04, 0x17
        /*001a*/ 	.short	(.L_254 - .L_253)
.L_253:
        /*001c*/ 	.word	0x00000000
        /*0020*/ 	.short	0x0004
        /*0022*/ 	.short	0x0018
        /*0024*/ 	.byte	0x00, 0xf0, 0x41, 0x00


	//----- nvinfo : EIATTR_KPARAM_INFO
	.align		4
.L_254:
        /*0028*/ 	.byte	0x04, 0x17
        /*002a*/ 	.short	(.L_256 - .L_255)
.L_255:
        /*002c*/ 	.word	0x00000000
        /*0030*/ 	.short	0x0003
        /*0032*/ 	.short	0x0010
        /*0034*/ 	.byte	0x00, 0xf0, 0x21, 0x00


	//----- nvinfo : EIATTR_KPARAM_INFO
	.align		4
.L_256:
        /*0038*/ 	.byte	0x04, 0x17
        /*003a*/ 	.short	(.L_258 - .L_257)
.L_257:
        /*003c*/ 	.word	0x00000000
        /*0040*/ 	.short	0x0002
        /*0042*/ 	.short	0x0008
        /*0044*/ 	.byte	0x00, 0xf0, 0x11, 0x00


	//----- nvinfo : EIATTR_KPARAM_INFO
	.align		4
.L_258:
        /*0048*/ 	.byte	0x04, 0x17
        /*004a*/ 	.short	(.L_260 - .L_259)
.L_259:
        /*004c*/ 	.word	0x00000000
        /*0050*/ 	.short	0x0001
        /*0052*/ 	.short	0x0004
        /*0054*/ 	.byte	0x00, 0xf0, 0x11, 0x00


	//----- nvinfo : EIATTR_KPARAM_INFO
	.align		4
.L_260:
        /*0058*/ 	.byte	0x04, 0x17
        /*005a*/ 	.short	(.L_262 - .L_261)
.L_261:
        /*005c*/ 	.word	0x00000000
        /*0060*/ 	.short	0x0000
        /*0062*/ 	.short	0x0000
        /*0064*/ 	.byte	0x00, 0xf0, 0x11, 0x00


	//----- nvinfo : EIATTR_SPARSE_MMA_MASK
	.align		4
.L_262:
        /*0068*/ 	.byte	0x03, 0x50
        /*006a*/ 	.short	0x0000


	//----- nvinfo : EIATTR_MAXREG_COUNT
	.align		4
        /*006c*/ 	.byte	0x03, 0x1b
        /*006e*/ 	.short	0x00ff


	//----- nvinfo : EIATTR_MERCURY_ISA_VERSION
	.align		4
        /*0070*/ 	.byte	0x03, 0x5f
        /*0072*/ 	.short	0x0101


	//----- nvinfo : EIATTR_VRC_CTA_INIT_COUNT
	.align		4
        /*0074*/ 	.byte	0x02, 0x4a
	.zero		1
	.zero		1


	//----- nvinfo : EIATTR_EXIT_INSTR_OFFSETS
	.align		4
        /*0078*/ 	.byte	0x04, 0x1c
        /*007a*/ 	.short	(.L_264 - .L_263)


	//   ....[0]....
.L_263:
        /*007c*/ 	.word	0x000002f0


	//   ....[1]....
        /*0080*/ 	.word	0x00000800


	//   ....[2]....
        /*0084*/ 	.word	0x00000a60


	//   ....[3]....
        /*0088*/ 	.word	0x00000ba0


	//   ....[4]....
        /*008c*/ 	.word	0x00000c50


	//   ....[5]....
        /*0090*/ 	.word	0x00000c80


	//   ....[6]....
        /*0094*/ 	.word	0x00001200


	//   ....[7]....
        /*0098*/ 	.word	0x00001530


	//   ....[8]....
        /*009c*/ 	.word	0x000016f0


	//   ....[9]....
        /*00a0*/ 	.word	0x00001720


	//   ....[10]....
        /*00a4*/ 	.word	0x000017c0


	//----- nvinfo : EIATTR_MAX_THREADS
	.align		4
.L_264:
        /*00a8*/ 	.byte	0x04, 0x05
        /*00aa*/ 	.short	(.L_266 - .L_265)
.L_265:
        /*00ac*/ 	.word	0x00000080
        /*00b0*/ 	.word	0x00000001
        /*00b4*/ 	.word	0x00000001


	//----- nvinfo : EIATTR_CRS_STACK_SIZE
	.align		4
.L_266:
        /*00b8*/ 	.byte	0x04, 0x1e
        /*00ba*/ 	.short	(.L_268 - .L_267)
.L_267:
        /*00bc*/ 	.word	0x00000000


	//----- nvinfo : EIATTR_CBANK_PARAM_SIZE
	.align		4
.L_268:
        /*00c0*/ 	.byte	0x03, 0x19
        /*00c2*/ 	.short	0x0038


	//----- nvinfo : EIATTR_PARAM_CBANK
	.align		4
        /*00c4*/ 	.byte	0x04, 0x0a
        /*00c6*/ 	.short	(.L_270 - .L_269)
	.align		4
.L_269:
        /*00c8*/ 	.word	index@(.nv.constant0._ZN3cub18CUB_300001_SM_10006detail9transform16transform_kernelINS2_10policy_hubILb1EN4cuda3std3__45tupleIJN6thrust24THRUST_300001_SM_1000_NS6detail15normal_iteratorINSA_10device_ptrIfEEEESF_EEEE10policy1000Ei13saxpy_functorSF_JPfSK_EEEvT0_iT1_T2_DpNS2_10kernel_argIT3_EE)
        /*00cc*/ 	.short	0x0380
        /*00ce*/ 	.short	0x0038


	//----- nvinfo : EIATTR_SW_WAR
	.align		4
.L_270:
        /*00d0*/ 	.byte	0x04, 0x36
        /*00d2*/ 	.short	(.L_272 - .L_271)
.L_271:
        /*00d4*/ 	.word	0x00000008
.L_272:


//--------------------- .nv.info._ZN3cub18CUB_300001_SM_10006detail8for_each13static_kernelINS2_12policy_hub_t12policy_500_tElN6thrust24THRUST_300001_SM_1000_NS8cuda_cub6__fill7functorINS7_6detail15normal_iteratorINS7_10device_ptrIfEEEEfEEEEvT0_T1_ --------------------------
	.section	.nv.info._ZN3cub18CUB_300001_SM_10006detail8for_each13static_kernelINS2_12policy_hub_t12policy_500_tElN6thrust24THRUST_300001_SM_1000_NS8cuda_cub6__fill7functorINS7_6detail15normal_iteratorINS7_10device_ptrIfEEEEfEEEEvT0_T1_,"",@"SHT_CUDA_INFO"
	.sectionflags	@""
	.align	4


	//----- nvinfo : EIATTR_CUDA_API_VERSION
	.align		4
        /*0000*/ 	.byte	0x04, 0x37
        /*0002*/ 	.short	(.L_274 - .L_273)
.L_273:
        /*0004*/ 	.word	0x00000082


	//----- nvinfo : EIATTR_KPARAM_INFO
	.align		4
.L_274:
        /*0008*/ 	.byte	0x04, 0x17
        /*000a*/ 	.short	(.L_276 - .L_275)
.L_275:
        /*000c*/ 	.word	0x00000000
        /*0010*/ 	.short	0x0001
        /*0012*/ 	.short	0x0008
        /*0014*/ 	.byte	0x00, 0xf0, 0x41, 0x00


	//----- nvinfo : EIATTR_KPARAM_INFO
	.align		4
.L_276:
        /*0018*/ 	.byte	0x04, 0x17
        /*001a*/ 	.short	(.L_278 - .L_277)
.L_277:
        /*001c*/ 	.word	0x00000000
        /*0020*/ 	.short	0x0000
        /*0022*/ 	.short	0x0000
        /*0024*/ 	.byte	0x00, 0xf0, 0x21, 0x00


	//----- nvinfo : EIATTR_SPARSE_MMA_MASK
	.align		4
.L_278:
        /*0028*/ 	.byte	0x03, 0x50
        /*002a*/ 	.short	0x0000


	//----- nvinfo : EIATTR_MAXREG_COUNT
	.align		4
        /*002c*/ 	.byte	0x03, 0x1b
        /*002e*/ 	.short	0x00ff


	//----- nvinfo : EIATTR_MERCURY_ISA_VERSION
	.align		4
        /*0030*/ 	.byte	0x03, 0x5f
        /*0032*/ 	.short	0x0101


	//----- nvinfo : EIATTR_VRC_CTA_INIT_COUNT
	.align		4
        /*0034*/ 	.byte	0x02, 0x4a
	.zero		1
	.zero		1


	//----- nvinfo : EIATTR_EXIT_INSTR_OFFSETS
	.align		4
        /*0038*/ 	.byte	0x04, 0x1c
        /*003a*/ 	.short	(.L_280 - .L_279)


	//   ....[0]....
.L_279:
        /*003c*/ 	.word	0x00000130


	//   ....[1]....
        /*0040*/ 	.word	0x00000240


	//   ....[2]....
        /*0044*/ 	.word	0x00000270


	//----- nvinfo : EIATTR_MAX_THREADS
	.align		4
.L_280:
        /*0048*/ 	.byte	0x04, 0x05
        /*004a*/ 	.short	(.L_282 - .L_281)
.L_281:
        /*004c*/ 	.word	0x00000100
        /*0050*/ 	.word	0x00000001
        /*0054*/ 	.word	0x00000001


	//----- nvinfo : EIATTR_CBANK_PARAM_SIZE
	.align		4
.L_282:
        /*0058*/ 	.byte	0x03, 0x19
        /*005a*/ 	.short	0x0018


	//----- nvinfo : EIATTR_PARAM_CBANK
	.align		4
        /*005c*/ 	.byte	0x04, 0x0a
        /*005e*/ 	.short	(.L_284 - .L_283)
	.align		4
.L_283:
        /*0060*/ 	.word	index@(.nv.constant0._ZN3cub18CUB_300001_SM_10006detail8for_each13static_kernelINS2_12policy_hub_t12policy_500_tElN6thrust24THRUST_300001_SM_1000_NS8cuda_cub6__fill7functorINS7_6detail15normal_iteratorINS7_10device_ptrIfEEEEfEEEEvT0_T1_)
        /*0064*/ 	.short	0x0380
        /*0066*/ 	.short	0x0018


	//----- nvinfo : EIATTR_SW_WAR
	.align		4
.L_284:
        /*0068*/ 	.byte	0x04, 0x36
        /*006a*/ 	.short	(.L_286 - .L_285)
.L_285:
        /*006c*/ 	.word	0x00000008
.L_286:


//--------------------- .nv.info._ZN3cub18CUB_300001_SM_10006detail8for_each13static_kernelINS2_12policy_hub_t12policy_500_tEmN6thrust24THRUST_300001_SM_1000_NS8cuda_cub20__uninitialized_fill7functorINS7_10device_ptrIfEEfEEEEvT0_T1_ --------------------------
	.section	.nv.info._ZN3cub18CUB_300001_SM_10006detail8for_each13static_kernelINS2_12policy_hub_t12policy_500_tEmN6thrust24THRUST_300001_SM_1000_NS8cuda_cub20__uninitialized_fill7functorINS7_10device_ptrIfEEfEEEEvT0_T1_,"",@"SHT_CUDA_INFO"
	.sectionflags	@""
	.align	4


	//----- nvinfo : EIATTR_CUDA_API_VERSION
	.align		4
        /*0000*/ 	.byte	0x04, 0x37
        /*0002*/ 	.short	(.L_288 - .L_287)
.L_287:
        /*0004*/ 	.word	0x00000082


	//----- nvinfo : EIATTR_KPARAM_INFO
	.align		4
.L_288:
        /*0008*/ 	.byte	0x04, 0x17
        /*000a*/ 	.short	(.L_290 - .L_289)
.L_289:
        /*000c*/ 	.word	0x00000000
        /*0010*/ 	.short	0x0001
        /*0012*/ 	.short	0x0008
        /*0014*/ 	.byte	0x00, 0xf0, 0x41, 0x00


	//----- nvinfo : EIATTR_KPARAM_INFO
	.align		4
.L_290:
        /*0018*/ 	.byte	0x04, 0x17
        /*001a*/ 	.short	(.L_292 - .L_291)
.L_291:
        /*001c*/ 	.word	0x00000000
        /*0020*/ 	.short	0x0000
        /*0022*/ 	.short	0x0000
        /*0024*/ 	.byte	0x00, 0xf0, 0x21, 0x00


	//----- nvinfo : EIATTR_SPARSE_MMA_MASK
	.align		4
.L_292:
        /*0028*/ 	.byte	0x03, 0x50
        /*002a*/ 	.short	0x0000


	//----- nvinfo : EIATTR_MAXREG_COUNT
	.align		4
        /*002c*/ 	.byte	0x03, 0x1b
        /*002e*/ 	.short	0x00ff


	//----- nvinfo : EIATTR_MERCURY_ISA_VERSION
	.align		4
        /*0030*/ 	.byte	0x03, 0x5f
        /*0032*/ 	.short	0x0101


	//----- nvinfo : EIATTR_VRC_CTA_INIT_COUNT
	.align		4
        /*0034*/ 	.byte	0x02, 0x4a
	.zero		1
	.zero		1


	//----- nvinfo : EIATTR_EXIT_INSTR_OFFSETS
	.align		4
        /*0038*/ 	.byte	0x04, 0x1c
        /*003a*/ 	.short	(.L_294 - .L_293)


	//   ....[0]....
.L_293:
        /*003c*/ 	.word	0x00000130


	//   ....[1]....
        /*0040*/ 	.word	0x00000230


	//   ....[2]....
        /*0044*/ 	.word	0x00000260


	//----- nvinfo : EIATTR_MAX_THREADS
	.align		4
.L_294:
        /*0048*/ 	.byte	0x04, 0x05
        /*004a*/ 	.short	(.L_296 - .L_295)
.L_295:
        /*004c*/ 	.word	0x00000100
        /*0050*/ 	.word	0x00000001
        /*0054*/ 	.word	0x00000001


	//----- nvinfo : EIATTR_CBANK_PARAM_SIZE
	.align		4
.L_296:
        /*0058*/ 	.byte	0x03, 0x19
        /*005a*/ 	.short	0x0018


	//----- nvinfo : EIATTR_PARAM_CBANK
	.align		4
        /*005c*/ 	.byte	0x04, 0x0a
        /*005e*/ 	.short	(.L_298 - .L_297)
	.align		4
.L_297:
        /*0060*/ 	.word	index@(.nv.constant0._ZN3cub18CUB_300001_SM_10006detail8for_each13static_kernelINS2_12policy_hub_t12policy_500_tEmN6thrust24THRUST_300001_SM_1000_NS8cuda_cub20__uninitialized_fill7functorINS7_10device_ptrIfEEfEEEEvT0_T1_)
        /*0064*/ 	.short	0x0380
        /*0066*/ 	.short	0x0018


	//----- nvinfo : EIATTR_SW_WAR
	.align		4
.L_298:
        /*0068*/ 	.byte	0x04, 0x36
        /*006a*/ 	.short	(.L_300 - .L_299)
.L_299:
        /*006c*/ 	.word	0x00000008
.L_300:


//--------------------- .nv.info._ZN3cub18CUB_300001_SM_10006detail11EmptyKernelIvEEvv --------------------------
	.section	.nv.info._ZN3cub18CUB_300001_SM_10006detail11EmptyKernelIvEEvv,"",@"SHT_CUDA_INFO"
	.sectionflags	@""
	.align	4


	//----- nvinfo : EIATTR_CUDA_API_VERSION
	.align		4
        /*0000*/ 	.byte	0x04, 0x37
        /*0002*/ 	.short	(.L_302 - .L_301)
.L_301:
        /*0004*/ 	.word	0x00000082


	//----- nvinfo : EIATTR_SPARSE_MMA_MASK
	.align		4
.L_302:
        /*0008*/ 	.byte	0x03, 0x50
        /*000a*/ 	.short	0x0000


	//----- nvinfo : EIATTR_MAXREG_COUNT
	.align		4
        /*000c*/ 	.byte	0x03, 0x1b
        /*000e*/ 	.short	0x00ff


	//----- nvinfo : EIATTR_MERCURY_ISA_VERSION
	.align		4
        /*0010*/ 	.byte	0x03, 0x5f
        /*0012*/ 	.short	0x0101


	//----- nvinfo : EIATTR_VRC_CTA_INIT_COUNT
	.align		4
        /*0014*/ 	.byte	0x02, 0x4a
	.zero		1
	.zero		1


	//----- nvinfo : EIATTR_EXIT_INSTR_OFFSETS
	.align		4
        /*0018*/ 	.byte	0x04, 0x1c
        /*001a*/ 	.short	(.L_304 - .L_303)


	//   ....[0]....
.L_303:
        /*001c*/ 	.word	0x00000010


	//----- nvinfo : EIATTR_SW_WAR
	.align		4
.L_304:
        /*0020*/ 	.byte	0x04, 0x36
        /*0022*/ 	.short	(.L_306 - .L_305)
.L_305:
        /*0024*/ 	.word	0x00000008
.L_306:


//--------------------- .nv.callgraph             --------------------------
	.section	.nv.callgraph,"",@"SHT_CUDA_CALLGRAPH"
	.align	4
	.sectionentsize	8
	.align		4
        /*0000*/ 	.word	0x00000000
	.align		4
        /*0004*/ 	.word	0xffffffff
	.align		4
        /*0008*/ 	.word	0x00000000
	.align		4
        /*000c*/ 	.word	0xfffffffe
	.align		4
        /*0010*/ 	.word	0x00000000
	.align		4
        /*0014*/ 	.word	0xfffffffd
	.align		4
        /*0018*/ 	.word	0x00000000
	.align		4
        /*001c*/ 	.word	0xfffffffc


//--------------------- .nv.constant4             --------------------------
	.section	.nv.constant4,"a",@progbits
	.align	8
	.align		8
.nv.constant4:
        /*0000*/ 	.dword	_ZN34_INTERNAL_cd8bc3ed_4_k_cu_54babb5d4cuda3std3__45__cpo5beginE
	.align		8
        /*0008*/ 	.dword	_ZN34_INTERNAL_cd8bc3ed_4_k_cu_54babb5d4cuda3std3__45__cpo3endE
	.align		8
        /*0010*/ 	.dword	_ZN34_INTERNAL_cd8bc3ed_4_k_cu_54babb5d4cuda3std3__45__cpo6cbeginE
	.align		8
        /*0018*/ 	.dword	_ZN34_INTERNAL_cd8bc3ed_4_k_cu_54babb5d4cuda3std3__45__cpo4cendE
	.align		8
        /*0020*/ 	.dword	_ZN34_INTERNAL_cd8bc3ed_4_k_cu_54babb5d4cuda3std3__45__cpo6rbeginE
	.align		8
        /*0028*/ 	.dword	_ZN34_INTERNAL_cd8bc3ed_4_k_cu_54babb5d4cuda3std3__45__cpo4rendE
	.align		8
        /*0030*/ 	.dword	_ZN34_INTERNAL_cd8bc3ed_4_k_cu_54babb5d4cuda3std3__45__cpo7crbeginE
	.align		8
        /*0038*/ 	.dword	_ZN34_INTERNAL_cd8bc3ed_4_k_cu_54babb5d4cuda3std3__45__cpo5crendE
	.align		8
        /*0040*/ 	.dword	_ZN34_INTERNAL_cd8bc3ed_4_k_cu_54babb5d4cuda3std3__436_GLOBAL__N__cd8bc3ed_4_k_cu_54babb5d6ignoreE
	.align		8
        /*0048*/ 	.dword	_ZN34_INTERNAL_cd8bc3ed_4_k_cu_54babb5d4cuda3std3__419piecewise_constructE
	.align		8
        /*0050*/ 	.dword	_ZN34_INTERNAL_cd8bc3ed_4_k_cu_54babb5d4cuda3std3__48in_placeE
	.align		8
        /*0058*/ 	.dword	_ZN34_INTERNAL_cd8bc3ed_4_k_cu_54babb5d4cuda3std3__420unreachable_sentinelE
	.align		8
        /*0060*/ 	.dword	_ZN34_INTERNAL_cd8bc3ed_4_k_cu_54babb5d4cuda3std3__47nulloptE
	.align		8
        /*0068*/ 	.dword	_ZN34_INTERNAL_cd8bc3ed_4_k_cu_54babb5d4cuda3std3__48unexpectE
	.align		8
        /*0070*/ 	.dword	_ZN34_INTERNAL_cd8bc3ed_4_k_cu_54babb5d4cuda3std6ranges3__45__cpo4swapE
	.align		8
        /*0078*/ 	.dword	_ZN34_INTERNAL_cd8bc3ed_4_k_cu_54babb5d4cuda3std6ranges3__45__cpo9iter_moveE
	.align		8
        /*0080*/ 	.dword	_ZN34_INTERNAL_cd8bc3ed_4_k_cu_54babb5d4cuda3std6ranges3__45__cpo5beginE
	.align		8
        /*0088*/ 	.dword	_ZN34_INTERNAL_cd8bc3ed_4_k_cu_54babb5d4cuda3std6ranges3__45__cpo3endE
	.align		8
        /*0090*/ 	.dword	_ZN34_INTERNAL_cd8bc3ed_4_k_cu_54babb5d4cuda3std6ranges3__45__cpo6cbeginE
	.align		8
        /*0098*/ 	.dword	_ZN34_INTERNAL_cd8bc3ed_4_k_cu_54babb5d4cuda3std6ranges3__45__cpo4cendE
	.align		8
        /*00a0*/ 	.dword	_ZN34_INTERNAL_cd8bc3ed_4_k_cu_54babb5d4cuda3std6ranges3__45__cpo7advanceE
	.align		8
        /*00a8*/ 	.dword	_ZN34_INTERNAL_cd8bc3ed_4_k_cu_54babb5d4cuda3std6ranges3__45__cpo9iter_swapE
	.align		8
        /*00b0*/ 	.dword	_ZN34_INTERNAL_cd8bc3ed_4_k_cu_54babb5d4cuda3std6ranges3__45__cpo4nextE
	.align		8
        /*00b8*/ 	.dword	_ZN34_INTERNAL_cd8bc3ed_4_k_cu_54babb5d4cuda3std6ranges3__45__cpo4prevE
	.align		8
        /*00c0*/ 	.dword	_ZN34_INTERNAL_cd8bc3ed_4_k_cu_54babb5d4cuda3std6ranges3__45__cpo4dataE
	.align		8
        /*00c8*/ 	.dword	_ZN34_INTERNAL_cd8bc3ed_4_k_cu_54babb5d4cuda3std6ranges3__45__cpo5cdataE
	.align		8
        /*00d0*/ 	.dword	_ZN34_INTERNAL_cd8bc3ed_4_k_cu_54babb5d4cuda3std6ranges3__45__cpo4sizeE
	.align		8
        /*00d8*/ 	.dword	_ZN34_INTERNAL_cd8bc3ed_4_k_cu_54babb5d4cuda3std6ranges3__45__cpo5ssizeE
	.align		8
        /*00e0*/ 	.dword	_ZN34_INTERNAL_cd8bc3ed_4_k_cu_54babb5d4cuda3std6ranges3__45__cpo8distanceE
	.align		8
        /*00e8*/ 	.dword	_ZN34_INTERNAL_cd8bc3ed_4_k_cu_54babb5d6thrust24THRUST_300001_SM_1000_NS8cuda_cub3parE
	.align		8
        /*00f0*/ 	.dword	_ZN34_INTERNAL_cd8bc3ed_4_k_cu_54babb5d6thrust24THRUST_300001_SM_1000_NS8cuda_cub10par_nosyncE
	.align		8
        /*00f8*/ 	.dword	_ZN34_INTERNAL_cd8bc3ed_4_k_cu_54babb5d6thrust24THRUST_300001_SM_1000_NS6system6detail10sequential3seqE
	.align		8
        /*0100*/ 	.dword	_ZN34_INTERNAL_cd8bc3ed_4_k_cu_54babb5d6thrust24THRUST_300001_SM_1000_NS12placeholders2_1E
	.align		8
        /*0108*/ 	.dword	_ZN34_INTERNAL_cd8bc3ed_4_k_cu_54babb5d6thrust24THRUST_300001_SM_1000_NS12placeholders2_2E
	.align		8
        /*0110*/ 	.dword	_ZN34_INTERNAL_cd8bc3ed_4_k_cu_54babb5d6thrust24THRUST_300001_SM_1000_NS12placeholders2_3E
	.align		8
        /*0118*/ 	.dword	_ZN34_INTERNAL_cd8bc3ed_4_k_cu_54babb5d6thrust24THRUST_300001_SM_1000_NS12placeholders2_4E
	.align		8
        /*0120*/ 	.dword	_ZN34_INTERNAL_cd8bc3ed_4_k_cu_54babb5d6thrust24THRUST_300001_SM_1000_NS12placeholders2_5E
	.align		8
        /*0128*/ 	.dword	_ZN34_INTERNAL_cd8bc3ed_4_k_cu_54babb5d6thrust24THRUST_300001_SM_1000_NS12placeholders2_6E
	.align		8
        /*0130*/ 	.dword	_ZN34_INTERNAL_cd8bc3ed_4_k_cu_54babb5d6thrust24THRUST_300001_SM_1000_NS12placeholders2_7E
	.align		8
        /*0138*/ 	.dword	_ZN34_INTERNAL_cd8bc3ed_4_k_cu_54babb5d6thrust24THRUST_300001_SM_1000_NS12placeholders2_8E
	.align		8
        /*0140*/ 	.dword	_ZN34_INTERNAL_cd8bc3ed_4_k_cu_54babb5d6thrust24THRUST_300001_SM_1000_NS12placeholders2_9E
	.align		8
        /*0148*/ 	.dword	_ZN34_INTERNAL_cd8bc3ed_4_k_cu_54babb5d6thrust24THRUST_300001_SM_1000_NS12placeholders3_10E
	.align		8
        /*0150*/ 	.dword	_ZN34_INTERNAL_cd8bc3ed_4_k_cu_54babb5d6thrust24THRUST_300001_SM_1000_NS3seqE


//--------------------- .text._ZN3cub18CUB_300001_SM_10006detail9transform16transform_kernelINS2_10policy_hubILb0EN4cuda3std3__45tupleIJN6thrust24THRUST_300001_SM_1000_NS6detail15normal_iteratorINSA_10device_ptrIfEEEESF_EEEE10policy1000ElNS7_4plusIfEESF_JPfSL_EEEvT0_iT1_T2_DpNS2_10kernel_argIT3_EE --------------------------
	.section	.text._ZN3cub18CUB_300001_SM_10006detail9transform16transform_kernelINS2_10policy_hubILb0EN4cuda3std3__45tupleIJN6thrust24THRUST_300001_SM_1000_NS6detail15normal_iteratorINSA_10device_ptrIfEEEESF_EEEE10policy1000ElNS7_4plusIfEESF_JPfSL_EEEvT0_iT1_T2_DpNS2_10kernel_argIT3_EE,"ax",@progbits
	.align	128
        .global         _ZN3cub18CUB_300001_SM_10006detail9transform16transform_kernelINS2_10policy_hubILb0EN4cuda3std3__45tupleIJN6thrust24THRUST_300001_SM_1000_NS6detail15normal_iteratorINSA_10device_ptrIfEEEESF_EEEE10policy1000ElNS7_4plusIfEESF_JPfSL_EEEvT0_iT1_T2_DpNS2_10kernel_argIT3_EE
        .type           _ZN3cub18CUB_300001_SM_10006detail9transform16transform_kernelINS2_10policy_hubILb0EN4cuda3std3__45tupleIJN6thrust24THRUST_300001_SM_1000_NS6detail15normal_iteratorINSA_10device_ptrIfEEEESF_EEEE10policy1000ElNS7_4plusIfEESF_JPfSL_EEEvT0_iT1_T2_DpNS2_10kernel_argIT3_EE,@function
        .size           _ZN3cub18CUB_300001_SM_10006detail9transform16transform_kernelINS2_10policy_hubILb0EN4cuda3std3__45tupleIJN6thrust24THRUST_300001_SM_1000_NS6detail15normal_iteratorINSA_10device_ptrIfEEEESF_EEEE10policy1000ElNS7_4plusIfEESF_JPfSL_EEEvT0_iT1_T2_DpNS2_10kernel_argIT3_EE,(.L_x_147 - _ZN3cub18CUB_300001_SM_10006detail9transform16transform_kernelINS2_10policy_hubILb0EN4cuda3std3__45tupleIJN6thrust24THRUST_300001_SM_1000_NS6detail15normal_iteratorINSA_10device_ptrIfEEEESF_EEEE10policy1000ElNS7_4plusIfEESF_JPfSL_EEEvT0_iT1_T2_DpNS2_10kernel_argIT3_EE)
        .other          _ZN3cub18CUB_300001_SM_10006detail9transform16transform_kernelINS2_10policy_hubILb0EN4cuda3std3__45tupleIJN6thrust24THRUST_300001_SM_1000_NS6detail15normal_iteratorINSA_10device_ptrIfEEEESF_EEEE10policy1000ElNS7_4plusIfEESF_JPfSL_EEEvT0_iT1_T2_DpNS2_10kernel_argIT3_EE,@"STO_CUDA_ENTRY STV_DEFAULT"
_ZN3cub18CUB_300001_SM_10006detail9transform16transform_kernelINS2_10policy_hubILb0EN4cuda3std3__45tupleIJN6thrust24THRUST_300001_SM_1000_NS6detail15normal_iteratorINSA_10device_ptrIfEEEESF_EEEE10policy1000ElNS7_4plusIfEESF_JPfSL_EEEvT0_iT1_T2_DpNS2_10kernel_argIT3_EE:
.text._ZN3cub18CUB_300001_SM_10006detail9transform16transform_kernelINS2_10policy_hubILb0EN4cuda3std3__45tupleIJN6thrust24THRUST_300001_SM_1000_NS6detail15normal_iteratorINSA_10device_ptrIfEEEESF_EEEE10policy1000ElNS7_4plusIfEESF_JPfSL_EEEvT0_iT1_T2_DpNS2_10kernel_argIT3_EE:
[----:B------:R-:W-:Y:S01]  /*0000*/  LDC R1, c[0x0][0x37c] ;  /* 0x0000df00ff017b82 */ /* 0x000fe20000000800 */
[----:B------:R-:W1:Y:S07]  /*0010*/  LDCU UR24, c[0x0][0x388] ;  /* 0x00007100ff1877ac */ /* 0x000e6e0008000800 */
[----:B------:R-:W2:Y:S01]  /*0020*/  S2UR UR5, SR_CTAID.X ;  /* 0x00000000000579c3 */ /* 0x000ea20000002500 */
[----:B------:R-:W3:Y:S01]  /*0030*/  LDCU UR7, c[0x0][0x370] ;  /* 0x00006e00ff0777ac */ /* 0x000ee20008000800 */
[----:B------:R-:W4:Y:S06]  /*0040*/  LDCU.64 UR22, c[0x0][0x358] ;  /* 0x00006b00ff1677ac */ /* 0x000f2c0008000a00 */
[----:B------:R-:W5:Y:S01]  /*0050*/  LDC.64 R2, c[0x0][0x380] ;  /* 0x0000e000ff027b82 */ /* 0x000f620000000a00 */
[----:B-1----:R-:W-:-:S04]  /*0060*/  USHF.L.U32 UR19, UR24, 0x7, URZ ;  /* 0x0000000718137899 */ /* 0x002fc800080006ff */
[----:B------:R-:W-:Y:S02]  /*0070*/  USHF.R.S32.HI UR8, URZ, 0x1f, UR19 ;  /* 0x0000001fff087899 */ /* 0x000fe40008011413 */
[----:B--2---:R-:W-:Y:S02]  /*0080*/  UIMAD.WIDE.U32 UR20, UR19, UR5, URZ ;  /* 0x00000005131472a5 */ /* 0x004fe4000f8e00ff */
[----:B------:R-:W-:Y:S02]  /*0090*/  UIMAD UR6, UR8, UR5, URZ ;  /* 0x00000005080672a4 */ /* 0x000fe4000f8e02ff */
[----:B------:R-:W-:Y:S02]  /*00a0*/  UIADD3 UR4, UPT, UPT, UR5, 0x2, URZ ;  /* 0x0000000205047890 */ /* 0x000fe4000fffe0ff */
[----:B------:R-:W-:Y:S02]  /*00b0*/  UIADD3 UR6, UPT, UPT, UR21, UR6, URZ ;  /* 0x0000000615067290 */ /* 0x000fe4000fffe0ff */
[----:B---3--:R-:W-:Y:S01]  /*00c0*/  UISETP.GE.U32.AND UP0, UPT, UR4, UR7, UPT ;  /* 0x000000070400728c */ /* 0x008fe2000bf06070 */
[----:B-----5:R-:W-:-:S03]  /*00d0*/  IADD3 R0, P0, PT, R2, -UR20, RZ ;  /* 0x8000001402007c10 */ /* 0x020fc6000ff1e0ff */
[----:B------:R-:W-:Y:S01]  /*00e0*/  UISETP.EQ.OR UP0, UPT, UR5, URZ, UP0 ;  /* 0x000000ff0500728c */ /* 0x000fe20008702670 */
[----:B------:R-:W-:Y:S02]  /*00f0*/  IADD3.X R2, PT, PT, R3, ~UR6, RZ, P0, !PT ;  /* 0x8000000603027c10 */ /* 0x000fe400087fe4ff */
[----:B------:R-:W-:-:S04]  /*0100*/  ISETP.LT.U32.AND P0, PT, R0, UR19, PT ;  /* 0x0000001300007c0c */ /* 0x000fc8000bf01070 */
[----:B------:R-:W-:-:S04]  /*0110*/  ISETP.LT.AND.EX P0, PT, R2, UR8, PT, P0 ;  /* 0x0000000802007c0c */ /* 0x000fc8000bf01300 */
[----:B------:R-:W-:Y:S01]  /*0120*/  SEL R0, R0, UR19, P0 ;  /* 0x0000001300007c07 */ /* 0x000fe20008000000 */
[----:B----4-:R-:W-:Y:S08]  /*0130*/  BRA.U UP0, `(.L_x_0) ;  /* 0x0000000100e47547 */ /* 0x010ff0000b800000 */
[----:B------:R-:W1:Y:S01]  /*0140*/  S2R R2, SR_TID.X ;  /* 0x0000000000027919 */ /* 0x000e620000002100 */
[----:B------:R-:W-:Y:S01]  /*0150*/  ELECT P0, URZ, PT ;  /* 0x0000000000ff782f */ /* 0x000fe20003800000 */
[----:B------:R-:W-:Y:S03]  /*0160*/  BSSY.RECONVERGENT B0, `(.L_x_1) ;  /* 0x000002e000007945 */ /* 0x000fe60003800200 */
[----:B-1----:R-:W-:-:S13]  /*0170*/  ISETP.GT.U32.OR P0, PT, R2, 0x1f, !P0 ;  /* 0x0000001f0200780c */ /* 0x002fda0004704470 */
[----:B------:R-:W-:Y:S05]  /*0180*/  @P0 BRA `(.L_x_2) ;  /* 0x0000000000ac0947 */ /* 0x000fea0003800000 */
[----:B------:R-:W1:Y:S01]  /*0190*/  S2UR UR18, SR_CgaCtaId ;  /* 0x00000000001279c3 */ /* 0x000e620000008800 */
[----:B------:R-:W2:Y:S01]  /*01a0*/  LDCU UR15, c[0x0][0x3a0] ;  /* 0x00007400ff0f77ac */ /* 0x000ea20008000800 */
[----:B------:R-:W3:Y:S01]  /*01b0*/  LDCU UR17, c[0x0][0x3b0] ;  /* 0x00007600ff1177ac */ /* 0x000ee20008000800 */
[----:B------:R-:W-:Y:S01]  /*01c0*/  ULEA UR14, UR24, 0xf, 0x9 ;  /* 0x0000000f180e7891 */ /* 0x000fe2000f8e48ff */
[----:B------:R-:W-:Y:S01]  /*01d0*/  UMOV UR7, 0x400 ;  /* 0x0000040000077882 */ /* 0x000fe20000000000 */
[----:B------:R-:W-:Y:S01]  /*01e0*/  UMOV UR10, 0x1 ;  /* 0x00000001000a7882 */ /* 0x000fe20000000000 */
[----:B------:R-:W4:Y:S01]  /*01f0*/  LDCU.64 UR4, c[0x0][0x398] ;  /* 0x00007300ff0477ac */ /* 0x000f220008000a00 */
[----:B------:R-:W-:-:S04]  /*0200*/  UIADD3 UR10, UPT, UPT, -UR10, 0x100000, URZ ;  /* 0x001000000a0a7890 */ /* 0x000fc8000fffe1ff */
[----:B------:R-:W-:Y:S02]  /*0210*/  USHF.L.U32 UR11, UR10, 0xb, URZ ;  /* 0x0000000b0a0b7899 */ /* 0x000fe400080006ff */
[----:B------:R-:W-:Y:S02]  /*0220*/  USHF.L.U32 UR10, UR10, 0x1, URZ ;  /* 0x000000010a0a7899 */ /* 0x000fe400080006ff */
[----:B--2---:R-:W-:Y:S01]  /*0230*/  UIADD3 UR15, UPT, UPT, UR14, UR15, URZ ;  /* 0x0000000f0e0f7290 */ /* 0x004fe2000fffe0ff */
[----:B------:R-:W2:Y:S01]  /*0240*/  LDCU.64 UR12, c[0x0][0x3a8] ;  /* 0x00007500ff0c77ac */ /* 0x000ea20008000a00 */
[----:B---3--:R-:W-:Y:S02]  /*0250*/  UIADD3 UR14, UPT, UPT, UR14, UR17, URZ ;  /* 0x000000110e0e7290 */ /* 0x008fe4000fffe0ff */
[----:B-1----:R-:W-:Y:S02]  /*0260*/  ULEA UR17, UR18, UR7, 0x18 ;  /* 0x0000000712117291 */ /* 0x002fe4000f8ec0ff */
[----:B------:R-:W-:-:S02]  /*0270*/  UIADD3 UR16, UPT, UPT, UR7, 0x80, URZ ;  /* 0x0000008007107890 */ /* 0x000fc4000fffe0ff */
[----:B------:R-:W-:Y:S02]  /*0280*/  USHF.L.U64.HI UR9, UR20, 0x2, UR6 ;  /* 0x0000000214097899 */ /* 0x000fe40008010206 */
[----:B------:R-:W-:Y:S02]  /*0290*/  USHF.L.U32 UR8, UR20, 0x2, URZ ;  /* 0x0000000214087899 */ /* 0x000fe400080006ff */
[----:B------:R-:W-:Y:S02]  /*02a0*/  ULOP3.LUT UR15, UR15, 0xfffffff0, URZ, 0xc0, !UPT ;  /* 0xfffffff00f0f7892 */ /* 0x000fe4000f8ec0ff */
[----:B------:R-:W-:Y:S01]  /*02b0*/  ULOP3.LUT UR14, UR14, 0xfffffff0, URZ, 0xc0, !UPT ;  /* 0xfffffff00e0e7892 */ /* 0x000fe2000f8ec0ff */
[----:B------:R-:W1:Y:S02]  /*02c0*/  FENCE.VIEW.ASYNC.S ;  /* 0x00000000000073c6 */ /* 0x000e640000000000 */
[----:B-1----:R1:W3:Y:S02]  /*02d0*/  SYNCS.EXCH.64 URZ, [UR17], UR10 ;  /* 0x0000000a11ff75b2 */ /* 0x0022e40008000100 */
[----:B------:R-:W-:Y:S01]  /*02e0*/  @!PT LDS RZ, [RZ] ;  /* 0x00000000fffff984 */ /* 0x000fe20000000800 */
[----:B------:R-:W-:Y:S01]  /*02f0*/  @!PT LDS RZ, [RZ] ;  /* 0x00000000fffff984 */ /* 0x000fe20000000800 */
[----:B------:R-:W-:Y:S01]  /*0300*/  @!PT LDS RZ, [RZ] ;  /* 0x00000000fffff984 */ /* 0x000fe20000000800 */
[----:B------:R-:W-:Y:S01]  /*0310*/  @!PT LDS RZ, [RZ] ;  /* 0x00000000fffff984 */ /* 0x000fe20000000800 */
[----:B---3--:R3:W-:Y:S06]  /*0320*/  MEMBAR.ALL.CTA ;  /* 0x0000000000007992 */ /* 0x0087ec0000008000 */
[----:B---3--:R-:W3:Y:S01]  /*0330*/  FENCE.VIEW.ASYNC.S ;  /* 0x00000000000073c6 */ /* 0x008ee20000000000 */
[----:B------:R-:W-:-:S02]  /*0340*/  ULEA UR16, UR18, UR16, 0x18 ;  /* 0x0000001012107291 */ /* 0x000fc4000f8ec0ff */
[----:B----4-:R-:W-:Y:S02]  /*0350*/  UIADD3.64 UR4, UPT, UPT, UR8, UR4, URZ ;  /* 0x0000000408047297 */ /* 0x010fe4000fffe0ff */
[----:B------:R-:W-:Y:S02]  /*0360*/  USHF.R.U32.HI UR7, URZ, 0x4, UR15 ;  /* 0x00000004ff077899 */ /* 0x000fe4000801160f */
[----:B--2---:R-:W-:Y:S02]  /*0370*/  UIADD3.64 UR8, UPT, UPT, UR8, UR12, URZ ;  /* 0x0000000c08087297 */ /* 0x004fe4000fffe0ff */
[----:B------:R-:W-:Y:S02]  /*0380*/  UIADD3 UR15, UPT, UPT, UR15, UR14, URZ ;  /* 0x0000000e0f0f7290 */ /* 0x000fe4000fffe0ff */
[----:B------:R-:W-:Y:S02]  /*0390*/  ULEA UR12, UR24, UR16, 0x9 ;  /* 0x00000010180c7291 */ /* 0x000fe4000f8e48ff */
[----:B------:R-:W-:-:S02]  /*03a0*/  USHF.R.U32.HI UR14, URZ, 0x4, UR14 ;  /* 0x00000004ff0e7899 */ /* 0x000fc4000801160e */
[----:B------:R-:W-:Y:S01]  /*03b0*/  UPRMT UR7, UR7, 0x5410, URZ ;  /* 0x0000541007077896 */ /* 0x000fe200080000ff */
[----:B------:R-:W-:Y:S01]  /*03c0*/  IMAD.U32 R2, RZ, RZ, UR15 ;  /* 0x0000000fff027e24 */ /* 0x000fe2000f8e00ff */
[----:B------:R-:W-:Y:S02]  /*03d0*/  UIADD3 UR12, UPT, UPT, UR12, 0x80, URZ ;  /* 0x000000800c0c7890 */ /* 0x000fe4000fffe0ff */
[----:B------:R-:W-:Y:S01]  /*03e0*/  UPRMT UR14, UR14, 0x5410, URZ ;  /* 0x000054100e0e7896 */ /* 0x000fe200080000ff */
[----:B------:R-:W-:-:S04]  /*03f0*/  UMOV UR13, UR17 ;  /* 0x00000011000d7c82 */ /* 0x000fc80008000000 */
[----:B---3--:R1:W-:Y:S04]  /*0400*/  UBLKCP.S.G [UR16], [UR4], UR7 ;  /* 0x00000010040073ba */ /* 0x0083e80008000207 */
[----:B------:R1:W-:Y:S01]  /*0410*/  UBLKCP.S.G [UR12], [UR8], UR14 ;  /* 0x0000000c080073ba */ /* 0x0003e2000800020e */
[----:B------:R1:W-:Y:S01]  /*0420*/  SYNCS.ARRIVE.TRANS64 RZ, [UR17], R2 ;  /* 0x00000002ffff79a7 */ /* 0x0003e20008000011 */
[----:B------:R-:W-:Y:S01]  /*0430*/  NOP ;  /* 0x0000000000007918 */ /* 0x000fe20000000000 */
.L_x_2:
[----:B-1----:R-:W-:Y:S05]  /*0440*/  BSYNC.RECONVERGENT B0 ;  /* 0x0000000000007941 */ /* 0x002fea0003800200 */
.L_x_1:
[----:B------:R-:W1:Y:S08]  /*0450*/  S2UR UR5, SR_CgaCtaId ;  /* 0x00000000000579c3 */ /* 0x000e700000008800 */
[----:B------:R-:W-:Y:S01]  /*0460*/  BAR.SYNC.DEFER_BLOCKING 0x0 ;  /* 0x0000000000007b1d */ /* 0x000fe20000010000 */
[----:B------:R-:W-:-:S05]  /*0470*/  SHF.L.U32 R2, RZ, 0x1f, RZ ;  /* 0x0000001fff027819 */ /* 0x000fca00000006ff */
[----:B------:R-:W-:Y:S02]  /*0480*/  UMOV UR4, 0x400 ;  /* 0x0000040000047882 */ /* 0x000fe40000000000 */
[----:B-1----:R-:W-:-:S12]  /*0490*/  ULEA UR4, UR5, UR4, 0x18 ;  /* 0x0000000405047291 */ /* 0x002fd8000f8ec0ff */
.L_x_3:
[----:B------:R-:W1:Y:S02]  /*04a0*/  SYNCS.PHASECHK.TRANS64.TRYWAIT P0, [UR4], R2 ;  /* 0x00000002ff0075a7 */ /* 0x000e640008001104 */
[----:B-1----:R-:W-:Y:S05]  /*04b0*/  @!P0 BRA `(.L_x_3) ;  /* 0xfffffffc00f88947 */ /* 0x002fea000383ffff */
[----:B------:R-:W-:Y:S05]  /*04c0*/  BRA `(.L_x_4) ;  /* 0x0000001400407947 */ /* 0x000fea0003800000 */
.L_x_0:
[----:B------:R-:W1:Y:S01]  /*04d0*/  S2R R3, SR_TID.Y ;  /* 0x0000000000037919 */ /* 0x000e620000002200 */
[----:B------:R-:W2:Y:S01]  /*04e0*/  LDCU UR9, c[0x0][0x360] ;  /* 0x00006c00ff0977ac */ /* 0x000ea20008000800 */
[----:B------:R-:W-:Y:S01]  /*04f0*/  IMAD.SHL.U32 R4, R0, 0x4, RZ ;  /* 0x0000000400047824 */ /* 0x000fe200078e00ff */
[----:B------:R-:W-:Y:S01]  /*0500*/  BSSY.RECONVERGENT B0, `(.L_x_5) ;  /* 0x00000aa000007945 */ /* 0x000fe20003800200 */
[----:B------:R-:W1:Y:S01]  /*0510*/  S2R R6, SR_TID.Z ;  /* 0x0000000000067919 */ /* 0x000e620000002300 */
[----:B------:R-:W2:Y:S01]  /*0520*/  LDCU UR10, c[0x0][0x364] ;  /* 0x00006c80ff0a77ac */ /* 0x000ea20008000800 */
[----:B------:R-:W3:Y:S01]  /*0530*/  LDC R2, c[0x0][0x368] ;  /* 0x0000da00ff027b82 */ /* 0x000ee20000000800 */
[----:B------:R-:W-:Y:S01]  /*0540*/  SHF.R.S32.HI R5, RZ, 0x1f, R4 ;  /* 0x0000001fff057819 */ /* 0x000fe20000011404 */
[----:B------:R-:W4:Y:S03]  /*0550*/  S2R R8, SR_TID.X ;  /* 0x0000000000087919 */ /* 0x000f260000002100 */
[----:B------:R-:W-:-:S02]  /*0560*/  SHF.R.U64 R4, R4, 0x2, R5 ;  /* 0x0000000204047819 */ /* 0x000fc40000001205 */
[----:B------:R-:W-:Y:S01]  /*0570*/  SHF.R.U32.HI R5, RZ, 0x2, R5 ;  /* 0x00000002ff057819 */ /* 0x000fe20000011605 */
[----:B--2---:R-:W-:Y:S02]  /*0580*/  UIMAD UR4, UR9, UR10, URZ ;  /* 0x0000000a090472a4 */ /* 0x004fe4000f8e02ff */
[----:B-1----:R-:W-:Y:S02]  /*0590*/  IMAD R3, R6, UR10, R3 ;  /* 0x0000000a06037c24 */ /* 0x002fe4000f8e0203 */
[----:B------:R-:W-:Y:S02]  /*05a0*/  IMAD.MOV.U32 R6, RZ, RZ, RZ ;  /* 0x000000ffff067224 */ /* 0x000fe400078e00ff */
[----:B----4-:R-:W-:Y:S02]  /*05b0*/  IMAD R3, R3, UR9, R8 ;  /* 0x0000000903037c24 */ /* 0x010fe4000f8e0208 */
[----:B---3--:R-:W-:Y:S01]  /*05c0*/  IMAD R8, R2, UR4, RZ ;  /* 0x0000000402087c24 */ /* 0x008fe2000f8e02ff */
[----:B------:R-:W-:-:S02]  /*05d0*/  UMOV UR4, URZ ;  /* 0x000000ff00047c82 */ /* 0x000fc40008000000 */
[----:B------:R-:W-:-:S04]  /*05e0*/  ISETP.GT.U32.AND P0, PT, R4, R3, PT ;  /* 0x000000030400720c */ /* 0x000fc80003f04070 */
[----:B------:R-:W-:-:S13]  /*05f0*/  ISETP.GT.U32.AND.EX P0, PT, R5, RZ, PT, P0 ;  /* 0x000000ff0500720c */ /* 0x000fda0003f04100 */
[----:B------:R-:W-:Y:S05]  /*0600*/  @!P0 BRA `(.L_x_6) ;  /* 0x0000000800648947 */ /* 0x000fea0003800000 */
[----:B------:R-:W-:Y:S01]  /*0610*/  IMAD.IADD R9, R8, 0x1, R3 ;  /* 0x0000000108097824 */ /* 0x000fe200078e0203 */
[----:B------:R-:W-:Y:S01]  /*0620*/  BSSY.RECONVERGENT B1, `(.L_x_7) ;  /* 0x0000024000017945 */ /* 0x000fe20003800200 */
[----:B------:R-:W-:-:S03]  /*0630*/  IMAD.MOV.U32 R12, RZ, RZ, -0x1 ;  /* 0xffffffffff0c7424 */ /* 0x000fc600078e00ff */
[CC--:B------:R-:W-:Y:S02]  /*0640*/  ISETP.GT.U32.AND P1, PT, R4.reuse, R9.reuse, PT ;  /* 0x000000090400720c */ /* 0x0c0fe40003f24070 */
[CC--:B------:R-:W-:Y:S02]  /*0650*/  ISETP.GT.U32.AND P0, PT, R4.reuse, R9.reuse, PT ;  /* 0x000000090400720c */ /* 0x0c0fe40003f04070 */
[C---:B------:R-:W-:Y:S02]  /*0660*/  ISETP.GT.U32.AND.EX P1, PT, R5.reuse, RZ, PT, P1 ;  /* 0x000000ff0500720c */ /* 0x040fe40003f24110 */
[----:B------:R-:W-:Y:S02]  /*0670*/  ISETP.GT.U32.AND.EX P0, PT, R5, RZ, PT, P0 ;  /* 0x000000ff0500720c */ /* 0x000fe40003f04100 */
[----:B------:R-:W-:Y:S02]  /*0680*/  SEL R10, R4, R9, P1 ;  /* 0x00000009040a7207 */ /* 0x000fe40000800000 */
[----:B------:R-:W-:-:S02]  /*0690*/  SEL R7, RZ, 0x1, !P0 ;  /* 0x00000001ff077807 */ /* 0x000fc40004000000 */
[----:B------:R-:W-:Y:S02]  /*06a0*/  SEL R11, R5, RZ, P1 ;  /* 0x000000ff050b7207 */ /* 0x000fe40000800000 */
[----:B------:R-:W-:-:S04]  /*06b0*/  IADD3 R14, P0, P1, R10, -R7, -R9 ;  /* 0x800000070a0e7210 */ /* 0x000fc8000791e809 */
[----:B------:R-:W-:-:S04]  /*06c0*/  IADD3.X R15, PT, PT, R11, -0x1, R12, P0, P1 ;  /* 0xffffffff0b0f7810 */ /* 0x000fc800007e240c */
[----:B------:R-:W-:-:S13]  /*06d0*/  ISETP.NE.U32.AND P0, PT, R15, RZ, PT ;  /* 0x000000ff0f00720c */ /* 0x000fda0003f05070 */
[----:B------:R-:W-:Y:S05]  /*06e0*/  @P0 BRA `(.L_x_8) ;  /* 0x0000000000500947 */ /* 0x000fea0003800000 */
[----:B------:R-:W1:Y:S01]  /*06f0*/  I2F.U32.RP R9, R8 ;  /* 0x0000000800097306 */ /* 0x000e620000209000 */
[----:B------:R-:W-:Y:S01]  /*0700*/  IMAD.MOV R13, RZ, RZ, -R8 ;  /* 0x000000ffff0d7224 */ /* 0x000fe200078e0a08 */
[----:B------:R-:W-:-:S06]  /*0710*/  ISETP.NE.U32.AND P2, PT, R8, RZ, PT ;  /* 0x000000ff0800720c */ /* 0x000fcc0003f45070 */
[----:B-1----:R-:W1:Y:S02]  /*0720*/  MUFU.RCP R9, R9 ;  /* 0x0000000900097308 */ /* 0x002e640000001000 */
[----:B-1----:R-:W-:-:S06]  /*0730*/  VIADD R10, R9, 0xffffffe ;  /* 0x0ffffffe090a7836 */ /* 0x002fcc0000000000 */
[----:B------:R1:W2:Y:S02]  /*0740*/  F2I.FTZ.U32.TRUNC.NTZ R11, R10 ;  /* 0x0000000a000b7305 */ /* 0x0002a4000021f000 */
[----:B-1----:R-:W-:Y:S02]  /*0750*/  IMAD.MOV.U32 R10, RZ, RZ, RZ ;  /* 0x000000ffff0a7224 */ /* 0x002fe400078e00ff */
[----:B--2---:R-:W-:-:S04]  /*0760*/  IMAD R13, R13, R11, RZ ;  /* 0x0000000b0d0d7224 */ /* 0x004fc800078e02ff */
[----:B------:R-:W-:-:S06]  /*0770*/  IMAD.HI.U32 R11, R11, R13, R10 ;  /* 0x0000000d0b0b7227 */ /* 0x000fcc00078e000a */
[----:B------:R-:W-:-:S04]  /*0780*/  IMAD.HI.U32 R10, R11, R14, RZ ;  /* 0x0000000e0b0a7227 */ /* 0x000fc800078e00ff */
[----:B------:R-:W-:-:S04]  /*0790*/  IMAD.MOV R11, RZ, RZ, -R10 ;  /* 0x000000ffff0b7224 */ /* 0x000fc800078e0a0a */
[----:B------:R-:W-:-:S05]  /*07a0*/  IMAD R11, R8, R11, R14 ;  /* 0x0000000b080b7224 */ /* 0x000fca00078e020e */
[----:B------:R-:W-:-:S13]  /*07b0*/  ISETP.GE.U32.AND P0, PT, R11, R8, PT ;  /* 0x000000080b00720c */ /* 0x000fda0003f06070 */
[----:B------:R-:W-:Y:S02]  /*07c0*/  @P0 IMAD.IADD R11, R11, 0x1, -R8 ;  /* 0x000000010b0b0824 */ /* 0x000fe400078e0a08 */
[----:B------:R-:W-:-:S03]  /*07d0*/  @P0 VIADD R10, R10, 0x1 ;  /* 0x000000010a0a0836 */ /* 0x000fc60000000000 */
[----:B------:R-:W-:Y:S01]  /*07e0*/  ISETP.GE.U32.AND P1, PT, R11, R8, PT ;  /* 0x000000080b00720c */ /* 0x000fe20003f26070 */
[----:B------:R-:W-:-:S12]  /*07f0*/  IMAD.MOV.U32 R11, RZ, RZ, RZ ;  /* 0x000000ffff0b7224 */ /* 0x000fd800078e00ff */
[----:B------:R-:W-:Y:S02]  /*0800*/  @P1 IADD3 R10, PT, PT, R10, 0x1, RZ ;  /* 0x000000010a0a1810 */ /* 0x000fe40007ffe0ff */
[----:B------:R-:W-:Y:S01]  /*0810*/  @!P2 LOP3.LUT R10, RZ, R8, RZ, 0x33, !PT ;  /* 0x00000008ff0aa212 */ /* 0x000fe200078e33ff */
[----:B------:R-:W-:Y:S06]  /*0820*/  BRA `(.L_x_9) ;  /* 0x00000000000c7947 */ /* 0x000fec0003800000 */
.L_x_8:
[----:B------:R-:W-:Y:S01]  /*0830*/  IMAD.MOV.U32 R9, RZ, RZ, R14 ;  /* 0x000000ffff097224 */ /* 0x000fe200078e000e */
[----:B------:R-:W-:-:S07]  /*0840*/  MOV R14, 0x860 ;  /* 0x00000860000e7802 */ /* 0x000fce0000000f00 */
[----:B------:R-:W-:Y:S05]  /*0850*/  CALL.REL.NOINC `($__internal_0_$__cuda_sm20_div_u64) ;  /* 0x0000001400707944 */ /* 0x000fea0003c00000 */
.L_x_9:
[----:B------:R-:W-:Y:S05]  /*0860*/  BSYNC.RECONVERGENT B1 ;  /* 0x0000000000017941 */ /* 0x000fea0003800200 */
.L_x_7:
[----:B------:R-:W-:Y:S01]  /*0870*/  IADD3 R9, P0, PT, R10, R7, RZ ;  /* 0x000000070a097210 */ /* 0x000fe20007f1e0ff */
[----:B------:R-:W1:Y:S01]  /*0880*/  LDC R13, c[0x0][0x3a0] ;  /* 0x0000e800ff0d7b82 */ /* 0x000e620000000800 */
[----:B------:R-:W-:Y:S01]  /*0890*/  BSSY.RECONVERGENT B1, `(.L_x_10) ;  /* 0x0000033000017945 */ /* 0x000fe20003800200 */
[----:B------:R-:W-:Y:S01]  /*08a0*/  IMAD.MOV.U32 R29, RZ, RZ, R3 ;  /* 0x000000ffff1d7224 */ /* 0x000fe200078e0003 */
[C---:B------:R-:W-:Y:S01]  /*08b0*/  LOP3.LUT R7, R9.reuse, 0x3, RZ, 0xc0, !PT ;  /* 0x0000000309077812 */ /* 0x040fe200078ec0ff */
[----:B------:R-:W-:Y:S01]  /*08c0*/  IMAD.X R10, RZ, RZ, R11, P0 ;  /* 0x000000ffff0a7224 */ /* 0x000fe200000e060b */
[----:B------:R-:W-:Y:S02]  /*08d0*/  ISETP.GE.U32.AND P0, PT, R9, 0x3, PT ;  /* 0x000000030900780c */ /* 0x000fe40003f06070 */
[----:B------:R-:W-:Y:S02]  /*08e0*/  ISETP.NE.U32.AND P1, PT, R7, 0x3, PT ;  /* 0x000000030700780c */ /* 0x000fe40003f25070 */
[----:B------:R-:W-:Y:S01]  /*08f0*/  ISETP.GE.U32.AND.EX P0, PT, R10, RZ, PT, P0 ;  /* 0x000000ff0a00720c */ /* 0x000fe20003f06100 */
[----:B------:R-:W-:Y:S01]  /*0900*/  IMAD.MOV.U32 R10, RZ, RZ, R6 ;  /* 0x000000ffff0a7224 */ /* 0x000fe200078e0006 */
[----:B------:R-:W-:-:S02]  /*0910*/  ISETP.NE.AND.EX P1, PT, RZ, RZ, PT, P1 ;  /* 0x000000ffff00720c */ /* 0x000fc40003f25310 */
[----:B-1----:R-:W-:-:S11]  /*0920*/  SHF.R.S32.HI R11, RZ, 0x1f, R13 ;  /* 0x0000001fff0b7819 */ /* 0x002fd6000001140d */
[----:B------:R-:W-:Y:S05]  /*0930*/  @!P1 BRA `(.L_x_11) ;  /* 0x0000000000a09947 */ /* 0x000fea0003800000 */
[----:B------:R-:W1:Y:S01]  /*0940*/  S2UR UR7, SR_CgaCtaId ;  /* 0x00000000000779c3 */ /* 0x000e620000008800 */
[----:B------:R-:W2:Y:S01]  /*0950*/  LDCU.64 UR12, c[0x0][0x398] ;  /* 0x00007300ff0c77ac */ /* 0x000ea20008000a00 */
[C---:B------:R-:W-:Y:S01]  /*0960*/  IMAD.SHL.U32 R7, R3.reuse, 0x4, RZ ;  /* 0x0000000403077824 */ /* 0x040fe200078e00ff */
[----:B------:R-:W-:Y:S01]  /*0970*/  MOV R29, R3 ;  /* 0x00000003001d7202 */ /* 0x000fe20000000f00 */
[----:B------:R-:W-:Y:S01]  /*0980*/  IMAD.U32 R14, RZ, RZ, UR20 ;  /* 0x00000014ff0e7e24 */ /* 0x000fe2000f8e00ff */
[----:B------:R-:W-:Y:S01]  /*0990*/  UMOV UR5, 0x400 ;  /* 0x0000040000057882 */ /* 0x000fe20000000000 */
[----:B------:R-:W-:Y:S01]  /*09a0*/  IMAD.U32 R15, RZ, RZ, UR21 ;  /* 0x00000015ff0f7e24 */ /* 0x000fe2000f8e00ff */
[----:B------:R-:W-:Y:S01]  /*09b0*/  SHF.L.U64.HI R15, R3, 0x2, R6 ;  /* 0x00000002030f7819 */ /* 0x000fe20000010206 */
[----:B------:R-:W-:Y:S01]  /*09c0*/  IMAD.U32 R12, RZ, RZ, UR6 ;  /* 0x00000006ff0c7e24 */ /* 0x000fe2000f8e00ff */
[----:B------:R-:W-:Y:S01]  /*09d0*/  LEA R10, P1, R14, R7, 0x2 ;  /* 0x000000070e0a7211 */ /* 0x000fe200078210ff */
[----:B------:R-:W-:Y:S01]  /*09e0*/  VIADD R9, R9, 0x1 ;  /* 0x0000000109097836 */ /* 0x000fe20000000000 */
[----:B------:R-:W-:Y:S01]  /*09f0*/  UIADD3 UR5, UPT, UPT, UR5, 0x80, URZ ;  /* 0x0000008005057890 */ /* 0x000fe2000fffe0ff */
[----:B------:R-:W-:Y:S01]  /*0a00*/  IMAD R7, R2, UR10, RZ ;  /* 0x0000000a02077c24 */ /* 0x000fe2000f8e02ff */
[----:B------:R-:W-:-:S02]  /*0a10*/  LEA.HI.X R14, R14, R15, R12, 0x2, P1 ;  /* 0x0000000f0e0e7211 */ /* 0x000fc400008f140c */
[----:B------:R-:W-:Y:S01]  /*0a20*/  LOP3.LUT R9, R9, 0x3, RZ, 0xc0, !PT ;  /* 0x0000000309097812 */ /* 0x000fe200078ec0ff */
[----:B------:R-:W-:Y:S01]  /*0a30*/  IMAD R7, R7, UR9, RZ ;  /* 0x0000000907077c24 */ /* 0x000fe2000f8e02ff */
[----:B--2---:R-:W-:Y:S01]  /*0a40*/  IADD3 R17, P1, P2, R10, UR12, R13 ;  /* 0x0000000c0a117c10 */ /* 0x004fe2000fa3e00d */
[----:B------:R-:W-:-:S03]  /*0a50*/  IMAD.MOV.U32 R10, RZ, RZ, R6 ;  /* 0x000000ffff0a7224 */ /* 0x000fc600078e0006 */
[----:B------:R-:W-:Y:S01]  /*0a60*/  IADD3.X R18, PT, PT, R14, UR13, R11, P1, P2 ;  /* 0x0000000d0e127c10 */ /* 0x000fe20008fe440b */
[----:B-1----:R-:W-:Y:S01]  /*0a70*/  ULEA UR5, UR7, UR5, 0x18 ;  /* 0x0000000507057291 */ /* 0x002fe2000f8ec0ff */
[----:B------:R-:W-:-:S05]  /*0a80*/  IADD3 R9, P1, PT, RZ, -R9, RZ ;  /* 0x80000009ff097210 */ /* 0x000fca0007f3e0ff */
[----:B------:R-:W-:Y:S02]  /*0a90*/  VIADD R12, R13, UR5 ;  /* 0x000000050d0c7c36 */ /* 0x000fe40008000000 */
[----:B------:R-:W-:Y:S02]  /*0aa0*/  IMAD.X R16, RZ, RZ, -0x1, P1 ;  /* 0xffffffffff107424 */ /* 0x000fe400008e06ff */
[----:B------:R-:W-:-:S07]  /*0ab0*/  IMAD R12, R3, 0x4, R12 ;  /* 0x00000004030c7824 */ /* 0x000fce00078e020c */
.L_x_12:
[----:B------:R-:W-:Y:S01]  /*0ac0*/  IADD3 R9, P1, PT, R9, 0x1, RZ ;  /* 0x0000000109097810 */ /* 0x000fe20007f3e0ff */
[----:B------:R-:W-:Y:S01]  /*0ad0*/  IMAD.MOV.U32 R14, RZ, RZ, R17 ;  /* 0x000000ffff0e7224 */ /* 0x000fe200078e0011 */
[C---:B------:R-:W-:Y:S01]  /*0ae0*/  IADD3 R29, P2, PT, R8.reuse, R29, RZ ;  /* 0x0000001d081d7210 */ /* 0x040fe20007f5e0ff */
[----:B------:R-:W-:Y:S01]  /*0af0*/  IMAD.MOV.U32 R15, RZ, RZ, R18 ;  /* 0x000000ffff0f7224 */ /* 0x000fe200078e0012 */
[C---:B------:R-:W-:Y:S01]  /*0b00*/  LEA R17, P3, R8.reuse, R17, 0x2 ;  /* 0x0000001108117211 */ /* 0x040fe200078610ff */
[----:B------:R-:W-:Y:S01]  /*0b10*/  IMAD.X R16, RZ, RZ, R16, P1 ;  /* 0x000000ffff107224 */ /* 0x000fe200008e0610 */
[----:B------:R-:W-:Y:S01]  /*0b20*/  ISETP.NE.U32.AND P1, PT, R9, RZ, PT ;  /* 0x000000ff0900720c */ /* 0x000fe20003f25070 */
[----:B------:R-:W-:Y:S01]  /*0b30*/  IMAD.X R10, RZ, RZ, R10, P2 ;  /* 0x000000ffff0a7224 */ /* 0x000fe200010e060a */
[----:B------:R-:W-:Y:S01]  /*0b40*/  @!PT LDS RZ, [RZ] ;  /* 0x00000000fffff984 */ /* 0x000fe20000000800 */
[----:B------:R-:W-:Y:S01]  /*0b50*/  @!PT LDS RZ, [RZ] ;  /* 0x00000000fffff984 */ /* 0x000fe20000000800 */
[----:B------:R-:W-:Y:S01]  /*0b60*/  @!PT LDS RZ, [RZ] ;  /* 0x00000000fffff984 */ /* 0x000fe20000000800 */
[----:B------:R1:W-:Y:S01]  /*0b70*/  LDGSTS.E [R12], desc[UR22][R14.64] ;  /* 0x000000000e0c7fae */ /* 0x0003e2000b9a1016 */
[----:B------:R-:W-:Y:S02]  /*0b80*/  LEA.HI.X R18, R8, R18, RZ, 0x2, P3 ;  /* 0x0000001208127211 */ /* 0x000fe400018f14ff */
[----:B------:R-:W-:Y:S01]  /*0b90*/  ISETP.NE.AND.EX P1, PT, R16, RZ, PT, P1 ;  /* 0x000000ff1000720c */ /* 0x000fe20003f25310 */
[----:B-1----:R-:W-:-:S12]  /*0ba0*/  IMAD R12, R7, 0x4, R12 ;  /* 0x00000004070c7824 */ /* 0x002fd800078e020c */
[----:B------:R-:W-:Y:S05]  /*0bb0*/  @P1 BRA `(.L_x_12) ;  /* 0xfffffffc00c01947 */ /* 0x000fea000383ffff */
.L_x_11:
[----:B------:R-:W-:Y:S05]  /*0bc0*/  BSYNC.RECONVERGENT B1 ;  /* 0x0000000000017941 */ /* 0x000fea0003800200 */
.L_x_10:
[----:B------:R-:W-:Y:S05]  /*0bd0*/  @!P0 BRA `(.L_x_6) ;  /* 0x0000000000f08947 */ /* 0x000fea0003800000 */
[----:B------:R-:W1:Y:S01]  /*0be0*/  S2UR UR8, SR_CgaCtaId ;  /* 0x00000000000879c3 */ /* 0x000e620000008800 */
[----:B------:R-:W2:Y:S01]  /*0bf0*/  LDCU.64 UR12, c[0x0][0x398] ;  /* 0x00007300ff0c77ac */ /* 0x000ea20008000a00 */
[C---:B------:R-:W-:Y:S01]  /*0c00*/  IMAD.SHL.U32 R9, R29.reuse, 0x4, RZ ;  /* 0x000000041d097824 */ /* 0x040fe200078e00ff */
[----:B------:R-:W-:Y:S01]  /*0c10*/  MOV R14, UR20 ;  /* 0x00000014000e7c02 */ /* 0x000fe20008000f00 */
[----:B------:R-:W-:Y:S01]  /*0c20*/  IMAD.U32 R15, RZ, RZ, UR21 ;  /* 0x00000015ff0f7e24 */ /* 0x000fe2000f8e00ff */
[C---:B------:R-:W-:Y:S01]  /*0c30*/  SHF.L.U64.HI R15, R29.reuse, 0x2, R10 ;  /* 0x000000021d0f7819 */ /* 0x040fe2000001020a */
[----:B------:R-:W-:Y:S01]  /*0c40*/  IMAD.U32 R12, RZ, RZ, UR6 ;  /* 0x00000006ff0c7e24 */ /* 0x000fe2000f8e00ff */
[----:B------:R-:W-:Y:S01]  /*0c50*/  LEA R9, P0, R14, R9, 0x2 ;  /* 0x000000090e097211 */ /* 0x000fe200078010ff */
[----:B------:R-:W-:Y:S01]  /*0c60*/  UMOV UR7, 0x400 ;  /* 0x0000040000077882 */ /* 0x000fe20000000000 */
[----:B------:R-:W-:Y:S01]  /*0c70*/  IMAD.SHL.U32 R18, R8, 0x4, RZ ;  /* 0x0000000408127824 */ /* 0x000fe200078e00ff */
[----:B------:R-:W-:Y:S01]  /*0c80*/  UIADD3 UR7, UPT, UPT, UR7, 0x80, URZ ;  /* 0x0000008007077890 */ /* 0x000fe2000fffe0ff */
[----:B------:R-:W-:Y:S01]  /*0c90*/  LEA.HI.X R12, R14, R15, R12, 0x2, P0 ;  /* 0x0000000f0e0c7211 */ /* 0x000fe200000f140c */
[----:B------:R-:W-:Y:S01]  /*0ca0*/  IMAD R24, R2, UR10, RZ ;  /* 0x0000000a02187c24 */ /* 0x000fe2000f8e02ff */
[----:B------:R-:W-:Y:S01]  /*0cb0*/  IADD3 R14, P0, PT, R29, UR20, RZ ;  /* 0x000000141d0e7c10 */ /* 0x000fe2000ff1e0ff */
[----:B------:R-:W-:Y:S01]  /*0cc0*/  UMOV UR5, URZ ;  /* 0x000000ff00057c82 */ /* 0x000fe20008000000 */
[----:B------:R-:W-:Y:S01]  /*0cd0*/  SHF.R.U32.HI R19, RZ, 0x1e, R8 ;  /* 0x0000001eff137819 */ /* 0x000fe20000011608 */
[----:B------:R-:W-:Y:S01]  /*0ce0*/  IMAD R24, R24, UR9, RZ ;  /* 0x0000000918187c24 */ /* 0x000fe2000f8e02ff */
[----:B------:R-:W-:-:S02]  /*0cf0*/  IADD3.X R15, PT, PT, R10, UR6, RZ, P0, !PT ;  /* 0x000000060a0f7c10 */ /* 0x000fc400087fe4ff */
[----:B--2---:R-:W-:Y:S02]  /*0d00*/  IADD3 R7, P1, PT, R13, UR12, RZ ;  /* 0x0000000c0d077c10 */ /* 0x004fe4000ff3e0ff */
[C---:B------:R-:W-:Y:S01]  /*0d10*/  SHF.L.U64.HI R15, R14.reuse, 0x2, R15 ;  /* 0x000000020e0f7819 */ /* 0x040fe2000001020f */
[----:B------:R-:W-:Y:S01]  /*0d20*/  IMAD.SHL.U32 R14, R14, 0x4, RZ ;  /* 0x000000040e0e7824 */ /* 0x000fe200078e00ff */
[----:B------:R-:W-:Y:S01]  /*0d30*/  IADD3.X R11, PT, PT, R11, UR13, RZ, P1, !PT ;  /* 0x0000000d0b0b7c10 */ /* 0x000fe20008ffe4ff */
[----:B-1----:R-:W-:Y:S01]  /*0d40*/  ULEA UR7, UR8, UR7, 0x18 ;  /* 0x0000000708077291 */ /* 0x002fe2000f8ec0ff */
[-C--:B------:R-:W-:Y:S01]  /*0d50*/  IADD3 R22, P1, PT, R18, R9.reuse, RZ ;  /* 0x0000000912167210 */ /* 0x080fe20007f3e0ff */
[C---:B------:R-:W-:Y:S01]  /*0d60*/  IMAD.WIDE.U32 R14, R8.reuse, 0xc, R14 ;  /* 0x0000000c080e7825 */ /* 0x040fe200078e000e */
[----:B------:R-:W-:-:S03]  /*0d70*/  LEA R20, P0, R8, R9, 0x3 ;  /* 0x0000000908147211 */ /* 0x000fc600078018ff */
[----:B------:R-:W-:Y:S01]  /*0d80*/  VIADD R16, R13, UR7 ;  /* 0x000000070d107c36 */ /* 0x000fe20008000000 */
[----:B------:R-:W-:Y:S01]  /*0d90*/  LEA.HI.X R26, R8, R12, RZ, 0x3, P0 ;  /* 0x0000000c081a7211 */ /* 0x000fe200000f1cff */
[----:B------:R-:W-:Y:S02]  /*0da0*/  IMAD.X R28, R19, 0x1, R12, P1 ;  /* 0x00000001131c7824 */ /* 0x000fe400008e060c */
[----:B------:R-:W-:Y:S02]  /*0db0*/  IMAD R13, R29, 0x4, R16 ;  /* 0x000000041d0d7824 */ /* 0x000fe400078e0210 */
[----:B------:R-:W-:Y:S02]  /*0dc0*/  VIADD R23, R15, UR5 ;  /* 0x000000050f177c36 */ /* 0x000fe40008000000 */
[C-C-:B------:R-:W-:Y:S02]  /*0dd0*/  IMAD R21, R24.reuse, 0x4, R13.reuse ;  /* 0x0000000418157824 */ /* 0x140fe400078e020d */
[----:B------:R-:W-:-:S02]  /*0de0*/  IMAD R25, R24, 0x8, R13 ;  /* 0x0000000818197824 */ /* 0x000fc400078e020d */
[----:B------:R-:W-:-:S07]  /*0df0*/  IMAD R27, R24, 0xc, R13 ;  /* 0x0000000c181b7824 */ /* 0x000fce00078e020d */
.L_x_13:
[----:B------:R-:W-:-:S04]  /*0e00*/  IADD3 R16, P0, PT, R7, R9, RZ ;  /* 0x0000000907107210 */ /* 0x000fc80007f1e0ff */
[----:B------:R-:W-:-:S05]  /*0e10*/  IADD3.X R17, PT, PT, R11, R12, RZ, P0, !PT ;  /* 0x0000000c0b117210 */ /* 0x000fca00007fe4ff */
[----:B------:R-:W-:Y:S01]  /*0e20*/  @!PT LDS RZ, [RZ] ;  /* 0x00000000fffff984 */ /* 0x000fe20000000800 */
[----:B------:R-:W-:Y:S01]  /*0e30*/  @!PT LDS RZ, [RZ] ;  /* 0x00000000fffff984 */ /* 0x000fe20000000800 */
[----:B------:R-:W-:Y:S01]  /*0e40*/  @!PT LDS RZ, [RZ] ;  /* 0x00000000fffff984 */ /* 0x000fe20000000800 */
[----:B------:R1:W-:Y:S02]  /*0e50*/  LDGSTS.E [R13], desc[UR22][R16.64] ;  /* 0x00000000100d7fae */ /* 0x0003e4000b9a1016 */
[----:B-1----:R-:W-:Y:S01]  /*0e60*/  IADD3 R16, P0, PT, R7, R22, RZ ;  /* 0x0000001607107210 */ /* 0x002fe20007f1e0ff */
[----:B------:R-:W-:-:S04]  /*0e70*/  IMAD R13, R24, 0x10, R13 ;  /* 0x00000010180d7824 */ /* 0x000fc800078e020d */
[----:B------:R-:W-:-:S05]  /*0e80*/  IMAD.X R17, R11, 0x1, R28, P0 ;  /* 0x000000010b117824 */ /* 0x000fca00000e061c */
[----:B------:R1:W-:Y:S02]  /*0e90*/  LDGSTS.E [R21], desc[UR22][R16.64] ;  /* 0x0000000010157fae */ /* 0x0003e4000b9a1016 */
[----:B-1----:R-:W-:Y:S01]  /*0ea0*/  IADD3 R16, P0, PT, R7, R20, RZ ;  /* 0x0000001407107210 */ /* 0x002fe20007f1e0ff */
[----:B------:R-:W-:-:S04]  /*0eb0*/  IMAD R21, R24, 0x10, R21 ;  /* 0x0000001018157824 */ /* 0x000fc800078e0215 */
[----:B------:R-:W-:-:S05]  /*0ec0*/  IMAD.X R17, R11, 0x1, R26, P0 ;  /* 0x000000010b117824 */ /* 0x000fca00000e061a */
[----:B------:R1:W-:Y:S02]  /*0ed0*/  LDGSTS.E [R25], desc[UR22][R16.64] ;  /* 0x0000000010197fae */ /* 0x0003e4000b9a1016 */
[----:B-1----:R-:W-:Y:S01]  /*0ee0*/  IADD3 R16, P0, PT, R7, R14, RZ ;  /* 0x0000000e07107210 */ /* 0x002fe20007f1e0ff */
[----:B------:R-:W-:Y:S01]  /*0ef0*/  IMAD R25, R24, 0x10, R25 ;  /* 0x0000001018197824 */ /* 0x000fe200078e0219 */
[----:B------:R-:W-:-:S03]  /*0f00*/  LEA R7, P1, R8, R7, 0x4 ;  /* 0x0000000708077211 */ /* 0x000fc600078220ff */
[----:B------:R-:W-:Y:S01]  /*0f10*/  IMAD.X R17, R11, 0x1, R23, P0 ;  /* 0x000000010b117824 */ /* 0x000fe200000e0617 */
[----:B------:R-:W-:Y:S02]  /*0f20*/  IADD3 R29, P0, PT, R18, R29, RZ ;  /* 0x0000001d121d7210 */ /* 0x000fe40007f1e0ff */
[----:B------:R-:W-:Y:S02]  /*0f30*/  LEA.HI.X R11, R8, R11, RZ, 0x4, P1 ;  /* 0x0000000b080b7211 */ /* 0x000fe400008f24ff */
[----:B------:R1:W-:Y:S01]  /*0f40*/  LDGSTS.E [R27], desc[UR22][R16.64] ;  /* 0x00000000101b7fae */ /* 0x0003e2000b9a1016 */
[----:B------:R-:W-:Y:S01]  /*0f50*/  IMAD.X R10, R19, 0x1, R10, P0 ;  /* 0x00000001130a7824 */ /* 0x000fe200000e060a */
[----:B------:R-:W-:-:S04]  /*0f60*/  ISETP.GE.U32.AND P0, PT, R29, R4, PT ;  /* 0x000000041d00720c */ /* 0x000fc80003f06070 */
[----:B------:R-:W-:Y:S01]  /*0f70*/  ISETP.GE.U32.AND.EX P0, PT, R10, R5, PT, P0 ;  /* 0x000000050a00720c */ /* 0x000fe20003f06100 */
[----:B-1----:R-:W-:-:S12]  /*0f80*/  IMAD R27, R24, 0x10, R27 ;  /* 0x00000010181b7824 */ /* 0x002fd800078e021b */
[----:B------:R-:W-:Y:S05]  /*0f90*/  @!P0 BRA `(.L_x_13) ;  /* 0xfffffffc00988947 */ /* 0x000fea000383ffff */
.L_x_6:
[----:B------:R-:W-:Y:S05]  /*0fa0*/  BSYNC.RECONVERGENT B0 ;  /* 0x0000000000007941 */ /* 0x000fea0003800200 */
.L_x_5:
[----:B------:R-:W-:Y:S01]  /*0fb0*/  ISETP.GT.U32.AND P0, PT, R4, R3, PT ;  /* 0x000000030400720c */ /* 0x000fe20003f04070 */
[----:B------:R-:W0:Y:S01]  /*0fc0*/  LDGDEPBAR ;  /* 0x00000000000079af */ /* 0x000e220000000000 */
[----:B------:R-:W-:Y:S02]  /*0fd0*/  BSSY.RECONVERGENT B0, `(.L_x_14) ;  /* 0x000009c000007945 */ /* 0x000fe40003800200 */
[----:B------:R-:W-:-:S13]  /*0fe0*/  ISETP.GT.U32.AND.EX P0, PT, R5, R6, PT, P0 ;  /* 0x000000060500720c */ /* 0x000fda0003f04100 */
        /* <DEDUP_REMOVED lines=17> */
[----:B------:R-:W-:Y:S01]  /*1100*/  ISETP.NE.U32.AND P2, PT, R8, RZ, PT ;  /* 0x000000ff0800720c */ /* 0x000fe20003f45070 */
[----:B------:R-:W-:-:S05]  /*1110*/  IMAD.MOV.U32 R10, RZ, RZ, RZ ;  /* 0x000000ffff0a7224 */ /* 0x000fca00078e00ff */
[----:B-1----:R-:W1:Y:S02]  /*1120*/  MUFU.RCP R13, R13 ;  /* 0x0000000d000d7308 */ /* 0x002e640000001000 */
[----:B-1----:R-:W-:-:S06]  /*1130*/  IADD3 R11, PT, PT, R13, 0xffffffe, RZ ;  /* 0x0ffffffe0d0b7810 */ /* 0x002fcc0007ffe0ff */
[----:B------:R-:W1:Y:S02]  /*1140*/  F2I.FTZ.U32.TRUNC.NTZ R11, R11 ;  /* 0x0000000b000b7305 */ /* 0x000e64000021f000 */
[----:B-1----:R-:W-:-:S04]  /*1150*/  IMAD R9, R9, R11, RZ ;  /* 0x0000000b09097224 */ /* 0x002fc800078e02ff */
[----:B------:R-:W-:-:S04]  /*1160*/  IMAD.HI.U32 R9, R11, R9, R10 ;  /* 0x000000090b097227 */ /* 0x000fc800078e000a */
[----:B------:R-:W-:Y:S02]  /*1170*/  IMAD.MOV.U32 R11, RZ, RZ, RZ ;  /* 0x000000ffff0b7224 */ /* 0x000fe400078e00ff */
[----:B------:R-:W-:-:S04]  /*1180*/  IMAD.HI.U32 R10, R9, R12, RZ ;  /* 0x0000000c090a7227 */ /* 0x000fc800078e00ff */
[----:B------:R-:W-:-:S04]  /*1190*/  IMAD.MOV R9, RZ, RZ, -R10 ;  /* 0x000000ffff097224 */ /* 0x000fc800078e0a0a */
[----:B------:R-:W-:-:S05]  /*11a0*/  IMAD R9, R8, R9, R12 ;  /* 0x0000000908097224 */ /* 0x000fca00078e020c */
[----:B------:R-:W-:-:S13]  /*11b0*/  ISETP.GE.U32.AND P0, PT, R9, R8, PT ;  /* 0x000000080900720c */ /* 0x000fda0003f06070 */
[----:B------:R-:W-:Y:S02]  /*11c0*/  @P0 IMAD.IADD R9, R9, 0x1, -R8 ;  /* 0x0000000109090824 */ /* 0x000fe400078e0a08 */
[----:B------:R-:W-:-:S03]  /*11d0*/  @P0 VIADD R10, R10, 0x1 ;  /* 0x000000010a0a0836 */ /* 0x000fc60000000000 */
[----:B------:R-:W-:-:S13]  /*11e0*/  ISETP.GE.U32.AND P1, PT, R9, R8, PT ;  /* 0x000000080900720c */ /* 0x000fda0003f26070 */
[----:B------:R-:W-:Y:S01]  /*11f0*/  @P1 VIADD R10, R10, 0x1 ;  /* 0x000000010a0a1836 */ /* 0x000fe20000000000 */
[----:B------:R-:W-:Y:S01]  /*1200*/  @!P2 LOP3.LUT R10, RZ, R8, RZ, 0x33, !PT ;  /* 0x00000008ff0aa212 */ /* 0x000fe200078e33ff */
[----:B------:R-:W-:Y:S06]  /*1210*/  BRA `(.L_x_18) ;  /* 0x00000000000c7947 */ /* 0x000fec0003800000 */
.L_x_17:
[----:B------:R-:W-:Y:S01]  /*1220*/  IMAD.MOV.U32 R9, RZ, RZ, R12 ;  /* 0x000000ffff097224 */ /* 0x000fe200078e000c */
[----:B------:R-:W-:-:S07]  /*1230*/  MOV R14, 0x1250 ;  /* 0x00001250000e7802 */ /* 0x000fce0000000f00 */
[----:B------:R-:W-:Y:S05]  /*1240*/  CALL.REL.NOINC `($__internal_0_$__cuda_sm20_div_u64) ;  /* 0x0000000800f47944 */ /* 0x000fea0003c00000 */
.L_x_18:
[----:B------:R-:W-:Y:S05]  /*1250*/  BSYNC.RECONVERGENT B1 ;  /* 0x0000000000017941 */ /* 0x000fea0003800200 */
.L_x_16:
[----:B------:R-:W-:Y:S01]  /*1260*/  IADD3 R7, P0, PT, R10, R7, RZ ;  /* 0x000000070a077210 */ /* 0x000fe20007f1e0ff */
[----:B------:R-:W1:Y:S01]  /*1270*/  LDC R12, c[0x0][0x3b0] ;  /* 0x0000ec00ff0c7b82 */ /* 0x000e620000000800 */
[----:B------:R-:W-:Y:S02]  /*1280*/  BSSY.RECONVERGENT B1, `(.L_x_19) ;  /* 0x0000031000017945 */ /* 0x000fe40003800200 */
[C---:B------:R-:W-:Y:S01]  /*1290*/  LOP3.LUT R9, R7.reuse, 0x3, RZ, 0xc0, !PT ;  /* 0x0000000307097812 */ /* 0x040fe200078ec0ff */
[----:B------:R-:W-:Y:S01]  /*12a0*/  IMAD.X R10, RZ, RZ, R11, P0 ;  /* 0x000000ffff0a7224 */ /* 0x000fe200000e060b */
[----:B------:R-:W-:Y:S02]  /*12b0*/  ISETP.GE.U32.AND P0, PT, R7, 0x3, PT ;  /* 0x000000030700780c */ /* 0x000fe40003f06070 */
[----:B------:R-:W-:Y:S02]  /*12c0*/  ISETP.NE.U32.AND P1, PT, R9, 0x3, PT ;  /* 0x000000030900780c */ /* 0x000fe40003f25070 */
[----:B------:R-:W-:-:S02]  /*12d0*/  ISETP.GE.U32.AND.EX P0, PT, R10, RZ, PT, P0 ;  /* 0x000000ff0a00720c */ /* 0x000fc40003f06100 */
[----:B------:R-:W-:Y:S02]  /*12e0*/  ISETP.NE.AND.EX P1, PT, RZ, RZ, PT, P1 ;  /* 0x000000ffff00720c */ /* 0x000fe40003f25310 */
[----:B-1----:R-:W-:-:S11]  /*12f0*/  SHF.R.S32.HI R13, RZ, 0x1f, R12 ;  /* 0x0000001fff0d7819 */ /* 0x002fd6000001140c */
[----:B------:R-:W-:Y:S05]  /*1300*/  @!P1 BRA `(.L_x_20) ;  /* 0x0000000000a09947 */ /* 0x000fea0003800000 */
[----:B------:R-:W1:Y:S01]  /*1310*/  S2UR UR7, SR_CgaCtaId ;  /* 0x00000000000779c3 */ /* 0x000e620000008800 */
[----:B------:R-:W2:Y:S01]  /*1320*/  LDCU.64 UR12, c[0x0][0x3a8] ;  /* 0x00007500ff0c77ac */ /* 0x000ea20008000a00 */
[----:B------:R-:W-:Y:S01]  /*1330*/  IMAD.U32 R10, RZ, RZ, UR20 ;  /* 0x00000014ff0a7e24 */ /* 0x000fe2000f8e00ff */
[----:B------:R-:W-:Y:S01]  /*1340*/  SHF.L.U32 R15, R3, 0x2, RZ ;  /* 0x00000002030f7819 */ /* 0x000fe200000006ff */
[----:B------:R-:W-:Y:S01]  /*1350*/  VIADD R9, R7, 0x1 ;  /* 0x0000000107097836 */ /* 0x000fe20000000000 */
[----:B------:R-:W-:Y:S01]  /*1360*/  UMOV UR5, 0x400 ;  /* 0x0000040000057882 */ /* 0x000fe20000000000 */
[----:B------:R-:W-:Y:S01]  /*1370*/  IMAD.U32 R16, RZ, RZ, UR6 ;  /* 0x00000006ff107e24 */ /* 0x000fe2000f8e00ff */
[----:B------:R-:W-:Y:S01]  /*1380*/  UIADD3 UR5, UPT, UPT, UR5, 0x80, URZ ;  /* 0x0000008005057890 */ /* 0x000fe2000fffe0ff */
[----:B------:R-:W3:Y:S01]  /*1390*/  LDC R14, c[0x0][0x388] ;  /* 0x0000e200ff0e7b82 */ /* 0x000ee20000000800 */
[----:B------:R-:W-:Y:S01]  /*13a0*/  SHF.L.U64.HI R7, R3, 0x2, R6 ;  /* 0x0000000203077819 */ /* 0x000fe20000010206 */
[----:B------:R-:W-:Y:S01]  /*13b0*/  IMAD.U32 R11, RZ, RZ, UR21 ;  /* 0x00000015ff0b7e24 */ /* 0x000fe2000f8e00ff */
[----:B------:R-:W-:Y:S01]  /*13c0*/  LEA R15, P1, R10, R15, 0x2 ;  /* 0x0000000f0a0f7211 */ /* 0x000fe200078210ff */
[----:B------:R-:W-:Y:S01]  /*13d0*/  IMAD R11, R2, UR10, RZ ;  /* 0x0000000a020b7c24 */ /* 0x000fe2000f8e02ff */
[----:B------:R-:W-:-:S02]  /*13e0*/  LOP3.LUT R9, R9, 0x3, RZ, 0xc0, !PT ;  /* 0x0000000309097812 */ /* 0x000fc400078ec0ff */
[----:B------:R-:W-:Y:S01]  /*13f0*/  LEA.HI.X R16, R10, R7, R16, 0x2, P1 ;  /* 0x000000070a107211 */ /* 0x000fe200008f1410 */
[----:B------:R-:W-:Y:S01]  /*1400*/  IMAD R18, R11, UR9, RZ ;  /* 0x000000090b127c24 */ /* 0x000fe2000f8e02ff */
[----:B------:R-:W-:Y:S02]  /*1410*/  IADD3 R9, P3, PT, RZ, -R9, RZ ;  /* 0x80000009ff097210 */ /* 0x000fe40007f7e0ff */
[----:B--2---:R-:W-:-:S04]  /*1420*/  IADD3 R15, P1, P2, R15, UR12, R12 ;  /* 0x0000000c0f0f7c10 */ /* 0x004fc8000fa3e00c */
[----:B------:R-:W-:Y:S01]  /*1430*/  IADD3.X R16, PT, PT, R16, UR13, R13, P1, P2 ;  /* 0x0000000d10107c10 */ /* 0x000fe20008fe440d */
[----:B-1----:R-:W-:-:S06]  /*1440*/  ULEA UR5, UR7, UR5, 0x18 ;  /* 0x0000000507057291 */ /* 0x002fcc000f8ec0ff */
[----:B------:R-:W-:-:S04]  /*1450*/  VIADD R7, R12, UR5 ;  /* 0x000000050c077c36 */ /* 0x000fc80008000000 */
[----:B---3--:R-:W-:Y:S02]  /*1460*/  IMAD R10, R14, 0x200, R7 ;  /* 0x000002000e0a7824 */ /* 0x008fe400078e0207 */
[----:B------:R-:W-:Y:S02]  /*1470*/  IMAD.X R14, RZ, RZ, -0x1, P3 ;  /* 0xffffffffff0e7424 */ /* 0x000fe400018e06ff */
[----:B------:R-:W-:-:S07]  /*1480*/  IMAD R7, R3, 0x4, R10 ;  /* 0x0000000403077824 */ /* 0x000fce00078e020a */
.L_x_21:
[----:B------:R-:W-:Y:S01]  /*1490*/  IADD3 R9, P1, PT, R9, 0x1, RZ ;  /* 0x0000000109097810 */ /* 0x000fe20007f3e0ff */
[----:B------:R-:W-:Y:S01]  /*14a0*/  IMAD.MOV.U32 R10, RZ, RZ, R15 ;  /* 0x000000ffff0a7224 */ /* 0x000fe200078e000f */
[C---:B------:R-:W-:Y:S01]  /*14b0*/  IADD3 R3, P2, PT, R8.reuse, R3, RZ ;  /* 0x0000000308037210 */ /* 0x040fe20007f5e0ff */
[----:B------:R-:W-:Y:S01]  /*14c0*/  IMAD.MOV.U32 R11, RZ, RZ, R16 ;  /* 0x000000ffff0b7224 */ /* 0x000fe200078e0010 */
[----:B------:R-:W-:Y:S01]  /*14d0*/  LEA R15, P3, R8, R15, 0x2 ;  /* 0x0000000f080f7211 */ /* 0x000fe200078610ff */
[----:B------:R-:W-:Y:S01]  /*14e0*/  IMAD.X R14, RZ, RZ, R14, P1 ;  /* 0x000000ffff0e7224 */ /* 0x000fe200008e060e */
[----:B------:R-:W-:Y:S02]  /*14f0*/  ISETP.NE.U32.AND P1, PT, R9, RZ, PT ;  /* 0x000000ff0900720c */ /* 0x000fe40003f25070 */
[----:B------:R-:W-:Y:S01]  /*1500*/  @!PT LDS RZ, [RZ] ;  /* 0x00000000fffff984 */ /* 0x000fe20000000800 */
[----:B------:R-:W-:Y:S01]  /*1510*/  @!PT LDS RZ, [RZ] ;  /* 0x00000000fffff984 */ /* 0x000fe20000000800 */
[----:B------:R-:W-:Y:S01]  /*1520*/  @!PT LDS RZ, [RZ] ;  /* 0x00000000fffff984 */ /* 0x000fe20000000800 */
[----:B------:R1:W-:Y:S01]  /*1530*/  LDGSTS.E [R7+0x80], desc[UR22][R10.64] ;  /* 0x000800000a077fae */ /* 0x0003e2000b9a1016 */
[----:B------:R-:W-:Y:S02]  /*1540*/  IADD3.X R6, PT, PT, RZ, R6, RZ, P2, !PT ;  /* 0x00000006ff067210 */ /* 0x000fe400017fe4ff */
[----:B------:R-:W-:-:S02]  /*1550*/  ISETP.NE.AND.EX P1, PT, R14, RZ, PT, P1 ;  /* 0x000000ff0e00720c */ /* 0x000fc40003f25310 */
[----:B------:R-:W-:Y:S01]  /*1560*/  LEA.HI.X R16, R8, R16, RZ, 0x2, P3 ;  /* 0x0000001008107211 */ /* 0x000fe200018f14ff */
[----:B-1----:R-:W-:-:S10]  /*1570*/  IMAD R7, R18, 0x4, R7 ;  /* 0x0000000412077824 */ /* 0x002fd400078e0207 */
[----:B------:R-:W-:Y:S05]  /*1580*/  @P1 BRA `(.L_x_21) ;  /* 0xfffffffc00c01947 */ /* 0x000fea000383ffff */
.L_x_20:
[----:B------:R-:W-:Y:S05]  /*1590*/  BSYNC.RECONVERGENT B1 ;  /* 0x0000000000017941 */ /* 0x000fea0003800200 */
.L_x_19:
[----:B------:R-:W-:Y:S05]  /*15a0*/  @!P0 BRA `(.L_x_15) ;  /* 0x0000000000f88947 */ /* 0x000fea0003800000 */
[----:B------:R-:W1:Y:S01]  /*15b0*/  S2UR UR7, SR_CgaCtaId ;  /* 0x00000000000779c3 */ /* 0x000e620000008800 */
[----:B------:R-:W-:Y:S01]  /*15c0*/  UMOV UR5, 0x400 ;  /* 0x0000040000057882 */ /* 0x000fe20000000000 */
[----:B------:R-:W2:Y:S01]  /*15d0*/  LDCU.64 UR12, c[0x0][0x3a8] ;  /* 0x00007500ff0c77ac */ /* 0x000ea20008000a00 */
[C---:B------:R-:W-:Y:S01]  /*15e0*/  IADD3 R14, P0, PT, R3.reuse, UR20, RZ ;  /* 0x00000014030e7c10 */ /* 0x040fe2000ff1e0ff */
[C---:B------:R-:W-:Y:S01]  /*15f0*/  IMAD.SHL.U32 R9, R3.reuse, 0x4, RZ ;  /* 0x0000000403097824 */ /* 0x040fe200078e00ff */
[----:B------:R-:W-:Y:S01]  /*1600*/  UIADD3 UR5, UPT, UPT, UR5, 0x80, URZ ;  /* 0x0000008005057890 */ /* 0x000fe2000fffe0ff */
[----:B------:R-:W-:Y:S02]  /*1610*/  IMAD.U32 R10, RZ, RZ, UR20 ;  /* 0x00000014ff0a7e24 */ /* 0x000fe4000f8e00ff */
[----:B------:R-:W3:Y:S01]  /*1620*/  LDC R16, c[0x0][0x388] ;  /* 0x0000e200ff107b82 */ /* 0x000ee20000000800 */
[----:B------:R-:W-:Y:S01]  /*1630*/  IMAD.U32 R11, RZ, RZ, UR21 ;  /* 0x00000015ff0b7e24 */ /* 0x000fe2000f8e00ff */
[----:B------:R-:W-:Y:S01]  /*1640*/  SHF.L.U64.HI R11, R3, 0x2, R6 ;  /* 0x00000002030b7819 */ /* 0x000fe20000010206 */
[----:B------:R-:W-:Y:S01]  /*1650*/  IMAD.U32 R17, RZ, RZ, UR6 ;  /* 0x00000006ff117e24 */ /* 0x000fe2000f8e00ff */
[----:B------:R-:W-:Y:S01]  /*1660*/  LEA R9, P2, R10, R9, 0x2 ;  /* 0x000000090a097211 */ /* 0x000fe200078410ff */
[----:B------:R-:W-:-:S03]  /*1670*/  IMAD R21, R2, UR10, RZ ;  /* 0x0000000a02157c24 */ /* 0x000fc6000f8e02ff */
[----:B------:R-:W-:Y:S01]  /*1680*/  LEA.HI.X R10, R10, R11, R17, 0x2, P2 ;  /* 0x0000000b0a0a7211 */ /* 0x000fe200010f1411 */
[----:B------:R-:W-:Y:S01]  /*1690*/  IMAD R21, R21, UR9, RZ ;  /* 0x0000000915157c24 */ /* 0x000fe2000f8e02ff */
[----:B--2---:R-:W-:Y:S01]  /*16a0*/  IADD3 R7, P1, PT, R12, UR12, RZ ;  /* 0x0000000c0c077c10 */ /* 0x004fe2000ff3e0ff */
[----:B-1----:R-:W-:-:S03]  /*16b0*/  ULEA UR5, UR7, UR5, 0x18 ;  /* 0x0000000507057291 */ /* 0x002fc6000f8ec0ff */
[----:B------:R-:W-:Y:S02]  /*16c0*/  IADD3.X R11, PT, PT, R13, UR13, RZ, P1, !PT ;  /* 0x0000000d0d0b7c10 */ /* 0x000fe40008ffe4ff */
[----:B------:R-:W-:Y:S02]  /*16d0*/  SHF.R.U32.HI R13, RZ, 0x1e, R8 ;  /* 0x0000001eff0d7819 */ /* 0x000fe40000011608 */
[----:B------:R-:W-:Y:S01]  /*16e0*/  LEA R22, P1, R8, R9, 0x3 ;  /* 0x0000000908167211 */ /* 0x000fe200078218ff */
[----:B------:R-:W-:Y:S01]  /*16f0*/  VIADD R15, R12, UR5 ;  /* 0x000000050c0f7c36 */ /* 0x000fe20008000000 */
[----:B------:R-:W-:Y:S01]  /*1700*/  UMOV UR5, URZ ;  /* 0x000000ff00057c82 */ /* 0x000fe20008000000 */
[C---:B------:R-:W-:Y:S01]  /*1710*/  IMAD.SHL.U32 R12, R8.reuse, 0x4, RZ ;  /* 0x00000004080c7824 */ /* 0x040fe200078e00ff */
[----:B------:R-:W-:Y:S01]  /*1720*/  LEA.HI.X R28, R8, R10, RZ, 0x3, P1 ;  /* 0x0000000a081c7211 */ /* 0x000fe200008f1cff */
[----:B---3--:R-:W-:Y:S01]  /*1730*/  IMAD R16, R16, 0x200, R15 ;  /* 0x0000020010107824 */ /* 0x008fe200078e020f */
[----:B------:R-:W-:-:S02]  /*1740*/  IADD3.X R15, PT, PT, R6, UR6, RZ, P0, !PT ;  /* 0x00000006060f7c10 */ /* 0x000fc400087fe4ff */
[----:B------:R-:W-:Y:S01]  /*1750*/  IADD3 R20, P0, PT, R12, R9, RZ ;  /* 0x000000090c147210 */ /* 0x000fe20007f1e0ff */
[----:B------:R-:W-:Y:S01]  /*1760*/  IMAD R2, R3, 0x4, R16 ;  /* 0x0000000403027824 */ /* 0x000fe200078e0210 */
[C---:B------:R-:W-:Y:S01]  /*1770*/  SHF.L.U64.HI R15, R14.reuse, 0x2, R15 ;  /* 0x000000020e0f7819 */ /* 0x040fe2000001020f */
[----:B------:R-:W-:Y:S01]  /*1780*/  IMAD.SHL.U32 R14, R14, 0x4, RZ ;  /* 0x000000040e0e7824 */ /* 0x000fe200078e00ff */
[----:B------:R-:W-:Y:S01]  /*1790*/  IADD3.X R26, PT, PT, R13, R10, RZ, P0, !PT ;  /* 0x0000000a0d1a7210 */ /* 0x000fe200007fe4ff */
[----:B------:R-:W-:Y:S02]  /*17a0*/  IMAD R24, R21, 0x4, R2 ;  /* 0x0000000415187824 */ /* 0x000fe400078e0202 */
[----:B------:R-:W-:-:S04]  /*17b0*/  IMAD.WIDE.U32 R14, R8, 0xc, R14 ;  /* 0x0000000c080e7825 */ /* 0x000fc800078e000e */
[----:B------:R-:W-:Y:S02]  /*17c0*/  VIADD R23, R15, UR5 ;  /* 0x000000050f177c36 */ /* 0x000fe40008000000 */
[C-C-:B------:R-:W-:Y:S02]  /*17d0*/  IMAD R25, R21.reuse, 0x8, R2.reuse ;  /* 0x0000000815197824 */ /* 0x140fe400078e0202 */
[----:B------:R-:W-:-:S07]  /*17e0*/  IMAD R27, R21, 0xc, R2 ;  /* 0x0000000c151b7824 */ /* 0x000fce00078e0202 */
.L_x_22:
[----:B------:R-:W-:-:S05]  /*17f0*/  IADD3 R18, P0, PT, R7, R9, RZ ;  /* 0x0000000907127210 */ /* 0x000fca0007f1e0ff */
[----:B------:R-:W-:Y:S01]  /*1800*/  IMAD.X R19, R11, 0x1, R10, P0 ;  /* 0x000000010b137824 */ /* 0x000fe200000e060a */
[----:B------:R-:W-:-:S04]  /*1810*/  IADD3 R16, P0, PT, R7, R20, RZ ;  /* 0x0000001407107210 */ /* 0x000fc80007f1e0ff */
[----:B------:R-:W-:Y:S01]  /*1820*/  @!PT LDS RZ, [RZ] ;  /* 0x00000000fffff984 */ /* 0x000fe20000000800 */
[----:B------:R-:W-:Y:S01]  /*1830*/  @!PT LDS RZ, [RZ] ;  /* 0x00000000fffff984 */ /* 0x000fe20000000800 */
[----:B------:R-:W-:Y:S01]  /*1840*/  @!PT LDS RZ, [RZ] ;  /* 0x00000000fffff984 */ /* 0x000fe20000000800 */
[----:B------:R1:W-:Y:S01]  /*1850*/  LDGSTS.E [R2+0x80], desc[UR22][R18.64] ;  /* 0x0008000012027fae */ /* 0x0003e2000b9a1016 */
[----:B------:R-:W-:-:S05]  /*1860*/  IMAD.X R17, R11, 0x1, R26, P0 ;  /* 0x000000010b117824 */ /* 0x000fca00000e061a */
[----:B------:R2:W-:Y:S01]  /*1870*/  LDGSTS.E [R24+0x80], desc[UR22][R16.64] ;  /* 0x0008000010187fae */ /* 0x0005e2000b9a1016 */
[----:B-1----:R-:W-:Y:S01]  /*1880*/  IMAD R2, R21, 0x10, R2 ;  /* 0x0000001015027824 */ /* 0x002fe200078e0202 */
[----:B--2---:R-:W-:Y:S01]  /*1890*/  IADD3 R16, P0, PT, R7, R22, RZ ;  /* 0x0000001607107210 */ /* 0x004fe20007f1e0ff */
[----:B------:R-:W-:-:S04]  /*18a0*/  IMAD R24, R21, 0x10, R24 ;  /* 0x0000001015187824 */ /* 0x000fc800078e0218 */
[----:B------:R-:W-:Y:S01]  /*18b0*/  IMAD.X R17, R11, 0x1, R28, P0 ;  /* 0x000000010b117824 */ /* 0x000fe200000e061c */
[----:B------:R-:W-:Y:S02]  /*18c0*/  IADD3 R18, P0, PT, R7, R14, RZ ;  /* 0x0000000e07127210 */ /* 0x000fe40007f1e0ff */
[----:B------:R-:W-:Y:S02]  /*18d0*/  LEA R7, P1, R8, R7, 0x4 ;  /* 0x0000000708077211 */ /* 0x000fe400078220ff */
[----:B------:R1:W-:Y:S01]  /*18e0*/  LDGSTS.E [R25+0x80], desc[UR22][R16.64] ;  /* 0x0008000010197fae */ /* 0x0003e2000b9a1016 */
[----:B------:R-:W-:Y:S01]  /*18f0*/  IMAD.X R19, R11, 0x1, R23, P0 ;  /* 0x000000010b137824 */ /* 0x000fe200000e0617 */
[----:B------:R-:W-:Y:S02]  /*1900*/  IADD3 R3, P0, PT, R12, R3, RZ ;  /* 0x000000030c037210 */ /* 0x000fe40007f1e0ff */
[----:B------:R-:W-:Y:S02]  /*1910*/  LEA.HI.X R11, R8, R11, RZ, 0x4, P1 ;  /* 0x0000000b080b7211 */ /* 0x000fe400008f24ff */
[----:B------:R2:W-:Y:S01]  /*1920*/  LDGSTS.E [R27+0x80], desc[UR22][R18.64] ;  /* 0x00080000121b7fae */ /* 0x0005e2000b9a1016 */
[----:B------:R-:W-:Y:S01]  /*1930*/  IMAD.X R6, R13, 0x1, R6, P0 ;  /* 0x000000010d067824 */ /* 0x000fe200000e0606 */
[----:B------:R-:W-:-:S04]  /*1940*/  ISETP.GE.U32.AND P0, PT, R3, R4, PT ;  /* 0x000000040300720c */ /* 0x000fc80003f06070 */
[----:B------:R-:W-:Y:S02]  /*1950*/  ISETP.GE.U32.AND.EX P0, PT, R6, R5, PT, P0 ;  /* 0x000000050600720c */ /* 0x000fe40003f06100 */
[C---:B-1----:R-:W-:Y:S01]  /*1960*/  LEA R25, R21.reuse, R25, 0x4 ;  /* 0x0000001915197211 */ /* 0x042fe200078e20ff */
[----:B--2---:R-:W-:-:S10]  /*1970*/  IMAD R27, R21, 0x10, R27 ;  /* 0x00000010151b7824 */ /* 0x004fd400078e021b */
[----:B------:R-:W-:Y:S05]  /*1980*/  @!P0 BRA `(.L_x_22) ;  /* 0xfffffffc00988947 */ /* 0x000fea000383ffff */
.L_x_15:
[----:B------:R-:W-:Y:S05]  /*1990*/  BSYNC.RECONVERGENT B0 ;  /* 0x0000000000007941 */ /* 0x000fea0003800200 */
.L_x_14:
[----:B------:R-:W0:Y:S01]  /*19a0*/  LDGDEPBAR ;  /* 0x00000000000079af */ /* 0x000e220000000000 */
[----:B------:R-:W-:-:S04]  /*19b0*/  DEPBAR.LE SB0, 0x0 ;  /* 0x000080000000791a */ /* 0x000fc80000000000 */
[----:B------:R-:W-:Y:S06]  /*19c0*/  BAR.SYNC.DEFER_BLOCKING 0x0 ;  /* 0x0000000000007b1d */ /* 0x000fec0000010000 */
.L_x_4:
[----:B------:R-:W-:-:S13]  /*19d0*/  ISETP.NE.AND P0, PT, R0, UR19, PT ;  /* 0x0000001300007c0c */ /* 0x000fda000bf05270 */
[----:B------:R-:W-:Y:S05]  /*19e0*/  @!P0 BRA `(.L_x_23) ;  /* 0x0000000000888947 */ /* 0x000fea0003800000 */
[----:B------:R-:W1:Y:S02]  /*19f0*/  LDC R4, c[0x0][0x388] ;  /* 0x0000e200ff047b82 */ /* 0x000e640000000800 */
[----:B-1----:R-:W-:-:S13]  /*1a00*/  ISETP.GE.AND P0, PT, R4, 0x1, PT ;  /* 0x000000010400780c */ /* 0x002fda0003f06270 */
[----:B------:R-:W-:Y:S05]  /*1a10*/  @!P0 EXIT ;  /* 0x000000000000894d */ /* 0x000fea0003800000 */
[----:B------:R-:W1:Y:S01]  /*1a20*/  S2R R7, SR_CgaCtaId ;  /* 0x0000000000077919 */ /* 0x000e620000008800 */
[----:B------:R-:W2:Y:S01]  /*1a30*/  LDC R3, c[0x0][0x3b0] ;  /* 0x0000ec00ff037b82 */ /* 0x000ea20000000800 */
[----:B------:R-:W3:Y:S01]  /*1a40*/  LDCU UR7, c[0x0][0x3a0] ;  /* 0x00007400ff0777ac */ /* 0x000ee20008000800 */
[----:B------:R-:W-:Y:S01]  /*1a50*/  MOV R2, 0x400 ;  /* 0x0000040000027802 */ /* 0x000fe20000000f00 */
[----:B------:R-:W3:Y:S01]  /*1a60*/  S2R R5, SR_TID.X ;  /* 0x0000000000057919 */ /* 0x000ee20000002100 */
[----:B------:R-:W4:Y:S03]  /*1a70*/  LDCU.64 UR4, c[0x0][0x390] ;  /* 0x00007200ff0477ac */ /* 0x000f260008000a00 */
[----:B------:R-:W-:Y:S01]  /*1a80*/  VIADD R6, R2, 0x80 ;  /* 0x0000008002067836 */ /* 0x000fe20000000000 */
[----:B----4-:R-:W-:Y:S01]  /*1a90*/  ULEA UR4, UP0, UR20, UR4, 0x2 ;  /* 0x0000000414047291 */ /* 0x010fe2000f8010ff */
[----:B--2---:R-:W-:-:S02]  /*1aa0*/  IMAD R2, R4, 0x200, R3 ;  /* 0x0000020004027824 */ /* 0x004fc400078e0203 */
[----:B------:R-:W-:Y:S01]  /*1ab0*/  IMAD.MOV R4, RZ, RZ, -R4 ;  /* 0x000000ffff047224 */ /* 0x000fe200078e0a04 */
[----:B------:R-:W-:Y:S01]  /*1ac0*/  ULEA.HI.X UR5, UR20, UR5, UR6, 0x2, UP0 ;  /* 0x0000000514057291 */ /* 0x000fe200080f1406 */
[----:B-1----:R-:W-:Y:S02]  /*1ad0*/  LEA R6, R7, R6, 0x18 ;  /* 0x0000000607067211 */ /* 0x002fe400078ec0ff */
[C---:B---3--:R-:W-:Y:S01]  /*1ae0*/  LEA R3, R5.reuse, UR7, 0x2 ;  /* 0x0000000705037c11 */ /* 0x048fe2000f8e10ff */
[----:B------:R-:W-:-:S04]  /*1af0*/  IMAD R2, R5, 0x4, R2 ;  /* 0x0000000405027824 */ /* 0x000fc800078e0202 */
[----:B------:R-:W-:Y:S01]  /*1b00*/  IMAD.IADD R7, R6, 0x1, R3 ;  /* 0x0000000106077824 */ /* 0x000fe200078e0203 */
[----:B------:R-:W-:-:S07]  /*1b10*/  IADD3 R6, PT, PT, R2, 0x80, R6 ;  /* 0x0000008002067810 */ /* 0x000fce0007ffe006 */
.L_x_24:
[----:B------:R-:W-:Y:S01]  /*1b20*/  ISETP.GE.AND P0, PT, R5, R0, PT ;  /* 0x000000000500720c */ /* 0x000fe20003f06270 */
[----:B------:R-:W-:Y:S02]  /*1b30*/  IMAD.U32 R2, RZ, RZ, UR4 ;  /* 0x00000004ff027e24 */ /* 0x000fe4000f8e00ff */
[----:B------:R-:W-:Y:S02]  /*1b40*/  IMAD.U32 R3, RZ, RZ, UR5 ;  /* 0x00000005ff037e24 */ /* 0x000fe4000f8e00ff */
[----:B------:R-:W-:-:S08]  /*1b50*/  VIADD R4, R4, 0x1 ;  /* 0x0000000104047836 */ /* 0x000fd00000000000 */
[----:B------:R1:W-:Y:S01]  /*1b60*/  @!P0 LDS R8, [R7] ;  /* 0x0000000007088984 */ /* 0x0003e20000000800 */
[----:B------:R-:W-:-:S03]  /*1b70*/  @!P0 IMAD.WIDE R2, R5, 0x4, R2 ;  /* 0x0000000405028825 */ /* 0x000fc600078e0202 */
[----:B------:R2:W3:Y:S01]  /*1b80*/  @!P0 LDS R9, [R6] ;  /* 0x0000000006098984 */ /* 0x0004e20000000800 */
[----:B------:R-:W-:Y:S01]  /*1b90*/  VIADD R5, R5, 0x80 ;  /* 0x0000008005057836 */ /* 0x000fe20000000000 */
[----:B-1----:R-:W-:Y:S01]  /*1ba0*/  IADD3 R7, PT, PT, R7, 0x200, RZ ;  /* 0x0000020007077810 */ /* 0x002fe20007ffe0ff */
[----:B--2---:R-:W-:Y:S02]  /*1bb0*/  VIADD R6, R6, 0x200 ;  /* 0x0000020006067836 */ /* 0x004fe40000000000 */
[----:B---3--:R-:W-:-:S05]  /*1bc0*/  @!P0 FADD R9, R8, R9 ;  /* 0x0000000908098221 */ /* 0x008fca0000000000 */
[----:B------:R1:W-:Y:S01]  /*1bd0*/  @!P0 STG.E desc[UR22][R2.64], R9 ;  /* 0x0000000902008986 */ /* 0x0003e2000c101916 */
[----:B------:R-:W-:-:S13]  /*1be0*/  ISETP.NE.AND P0, PT, R4, RZ, PT ;  /* 0x000000ff0400720c */ /* 0x000fda0003f05270 */
[----:B-1----:R-:W-:Y:S05]  /*1bf0*/  @P0 BRA `(.L_x_24) ;  /* 0xfffffffc00c80947 */ /* 0x002fea000383ffff */
[----:B------:R-:W-:Y:S05]  /*1c00*/  EXIT ;  /* 0x000000000000794d */ /* 0x000fea0003800000 */
.L_x_23:
        /* <DEDUP_REMOVED lines=19> */
.L_x_25:
[----:B-1----:R-:W-:Y:S01]  /*1d40*/  LDS R7, [R6] ;  /* 0x0000000006077984 */ /* 0x002fe20000000800 */
[----:B------:R-:W-:Y:S01]  /*1d50*/  IADD3 R0, PT, PT, R0, 0x1, RZ ;  /* 0x0000000100007810 */ /* 0x000fe20007ffe0ff */
[----:B------:R-:W-:Y:S02]  /*1d60*/  IMAD.U32 R2, RZ, RZ, UR4 ;  /* 0x00000004ff027e24 */ /* 0x000fe4000f8e00ff */
[----:B------:R-:W1:Y:S01]  /*1d70*/  LDS R8, [R4] ;  /* 0x0000000004087984 */ /* 0x000e620000000800 */
[----:B------:R-:W-:Y:S01]  /*1d80*/  ISETP.NE.AND P0, PT, R0, RZ, PT ;  /* 0x000000ff0000720c */ /* 0x000fe20003f05270 */
[----:B------:R-:W-:Y:S02]  /*1d90*/  IMAD.U32 R3, RZ, RZ, UR5 ;  /* 0x00000005ff037e24 */ /* 0x000fe4000f8e00ff */
[----:B------:R-:W-:-:S04]  /*1da0*/  IMAD.WIDE R2, R5, 0x4, R2 ;  /* 0x0000000405027825 */ /* 0x000fc800078e0202 */
[----:B-1----:R-:W-:-:S05]  /*1db0*/  FADD R7, R7, R8 ;  /* 0x0000000807077221 */ /* 0x002fca0000000000 */
[----:B------:R1:W-:Y:S01]  /*1dc0*/  STG.E desc[UR22][R2.64], R7 ;  /* 0x0000000702007986 */ /* 0x0003e2000c101916 */
[----:B------:R-:W-:Y:S05]  /*1dd0*/  @!P0 EXIT ;  /* 0x000000000000894d */ /* 0x000fea0003800000 */
[----:B------:R-:W-:Y:S02]  /*1de0*/  VIADD R4, R4, 0x200 ;  /* 0x0000020004047836 */ /* 0x000fe40000000000 */
[----:B------:R-:W-:Y:S02]  /*1df0*/  VIADD R6, R6, 0x200 ;  /* 0x0000020006067836 */ /* 0x000fe40000000000 */
[----:B------:R-:W-:Y:S01]  /*1e00*/  VIADD R5, R5, 0x80 ;  /* 0x0000008005057836 */ /* 0x000fe20000000000 */
[----:B------:R-:W-:Y:S06]  /*1e10*/  BRA `(.L_x_25) ;  /* 0xfffffffc00c87947 */ /* 0x000fec000383ffff */
        .weak           $__internal_0_$__cuda_sm20_div_u64
        .type           $__internal_0_$__cuda_sm20_div_u64,@function
        .size           $__internal_0_$__cuda_sm20_div_u64,(.L_x_147 - $__internal_0_$__cuda_sm20_div_u64)
$__internal_0_$__cuda_sm20_div_u64:
[----:B------:R-:W-:Y:S02]  /*1e20*/  IMAD.MOV.U32 R16, RZ, RZ, R8 ;  /* 0x000000ffff107224 */ /* 0x000fe400078e0008 */
[----:B------:R-:W-:-:S04]  /*1e30*/  IMAD.U32 R17, RZ, RZ, UR4 ;  /* 0x00000004ff117e24 */ /* 0x000fc8000f8e00ff */
[----:B------:R-:W1:Y:S08]  /*1e40*/  I2F.U64.RP R16, R16 ;  /* 0x0000001000107312 */ /* 0x000e700000309000 */
[----:B-1----:R-:W1:Y:S02]  /*1e50*/  MUFU.RCP R10, R16 ;  /* 0x00000010000a7308 */ /* 0x002e640000001000 */
[----:B-1----:R-:W-:-:S06]  /*1e60*/  VIADD R10, R10, 0x1ffffffe ;  /* 0x1ffffffe0a0a7836 */ /* 0x002fcc0000000000 */
[----:B------:R-:W1:Y:S02]  /*1e70*/  F2I.U64.TRUNC R10, R10 ;  /* 0x0000000a000a7311 */ /* 0x000e64000020d800 */
[----:B-1----:R-:W-:-:S04]  /*1e80*/  IMAD.WIDE.U32 R12, R10, R8, RZ ;  /* 0x000000080a0c7225 */ /* 0x002fc800078e00ff */
[----:B------:R-:W-:Y:S01]  /*1e90*/  IMAD R13, R10, UR4, R13 ;  /* 0x000000040a0d7c24 */ /* 0x000fe2000f8e020d */
[----:B------:R-:W-:-:S03]  /*1ea0*/  IADD3 R19, P0, PT, RZ, -R12, RZ ;  /* 0x8000000cff137210 */ /* 0x000fc60007f1e0ff */
[----:B------:R-:W-:Y:S02]  /*1eb0*/  IMAD R13, R11, R8, R13 ;  /* 0x000000080b0d7224 */ /* 0x000fe400078e020d */
[----:B------:R-:W-:-:S04]  /*1ec0*/  IMAD.HI.U32 R12, R10, R19, RZ ;  /* 0x000000130a0c7227 */ /* 0x000fc800078e00ff */
[----:B------:R-:W-:Y:S02]  /*1ed0*/  IMAD.X R21, RZ, RZ, ~R13, P0 ;  /* 0x000000ffff157224 */ /* 0x000fe400000e0e0d */
[----:B------:R-:W-:Y:S02]  /*1ee0*/  IMAD.MOV.U32 R13, RZ, RZ, R10 ;  /* 0x000000ffff0d7224 */ /* 0x000fe400078e000a */
[-C--:B------:R-:W-:Y:S02]  /*1ef0*/  IMAD R17, R11, R21.reuse, RZ ;  /* 0x000000150b117224 */ /* 0x080fe400078e02ff */
[----:B------:R-:W-:-:S04]  /*1f00*/  IMAD.WIDE.U32 R12, P0, R10, R21, R12 ;  /* 0x000000150a0c7225 */ /* 0x000fc8000780000c */
[----:B------:R-:W-:-:S04]  /*1f10*/  IMAD.HI.U32 R21, R11, R21, RZ ;  /* 0x000000150b157227 */ /* 0x000fc800078e00ff */
[----:B------:R-:W-:-:S05]  /*1f20*/  IMAD.HI.U32 R12, P1, R11, R19, R12 ;  /* 0x000000130b0c7227 */ /* 0x000fca000782000c */
[----:B------:R-:W-:Y:S01]  /*1f30*/  IADD3 R13, P2, PT, R17, R12, RZ ;  /* 0x0000000c110d7210 */ /* 0x000fe20007f5e0ff */
[----:B------:R-:W-:-:S04]  /*1f40*/  IMAD.X R12, R21, 0x1, R11, P0 ;  /* 0x00000001150c7824 */ /* 0x000fc800000e060b */
[----:B------:R-:W-:Y:S01]  /*1f50*/  IMAD.WIDE.U32 R10, R13, R8, RZ ;  /* 0x000000080d0a7225 */ /* 0x000fe200078e00ff */
[----:B------:R-:W-:-:S03]  /*1f60*/  IADD3.X R17, PT, PT, RZ, RZ, R12, P2, P1 ;  /* 0x000000ffff117210 */ /* 0x000fc600017e240c */
[----:B------:R-:W-:Y:S01]  /*1f70*/  IMAD R11, R13, UR4, R11 ;  /* 0x000000040d0b7c24 */ /* 0x000fe2000f8e020b */
[----:B------:R-:W-:-:S03]  /*1f80*/  IADD3 R19, P0, PT, RZ, -R10, RZ ;  /* 0x8000000aff137210 */ /* 0x000fc60007f1e0ff */
[----:B------:R-:W-:Y:S02]  /*1f90*/  IMAD R11, R17, R8, R11 ;  /* 0x00000008110b7224 */ /* 0x000fe400078e020b */
[----:B------:R-:W-:-:S03]  /*1fa0*/  IMAD.HI.U32 R12, R13, R19, RZ ;  /* 0x000000130d0c7227 */ /* 0x000fc600078e00ff */
[----:B------:R-:W-:-:S05]  /*1fb0*/  IADD3.X R10, PT, PT, RZ, ~R11, RZ, P0, !PT ;  /* 0x8000000bff0a7210 */ /* 0x000fca00007fe4ff */
[----:B------:R-:W-:-:S04]  /*1fc0*/  IMAD.WIDE.U32 R12, P0, R13, R10, R12 ;  /* 0x0000000a0d0c7225 */ /* 0x000fc8000780000c */
[C---:B------:R-:W-:Y:S02]  /*1fd0*/  IMAD R11, R17.reuse, R10, RZ ;  /* 0x0000000a110b7224 */ /* 0x040fe400078e02ff */
[----:B------:R-:W-:-:S04]  /*1fe0*/  IMAD.HI.U32 R12, P1, R17, R19, R12 ;  /* 0x00000013110c7227 */ /* 0x000fc8000782000c */
[----:B------:R-:W-:Y:S01]  /*1ff0*/  IMAD.HI.U32 R10, R17, R10, RZ ;  /* 0x0000000a110a7227 */ /* 0x000fe200078e00ff */
[----:B------:R-:W-:-:S03]  /*2000*/  IADD3 R12, P2, PT, R11, R12, RZ ;  /* 0x0000000c0b0c7210 */ /* 0x000fc60007f5e0ff */
[----:B------:R-:W-:Y:S02]  /*2010*/  IMAD.X R17, R10, 0x1, R17, P0 ;  /* 0x000000010a117824 */ /* 0x000fe400000e0611 */
[----:B------:R-:W-:-:S03]  /*2020*/  IMAD.HI.U32 R10, R12, R9, RZ ;  /* 0x000000090c0a7227 */ /* 0x000fc600078e00ff */
[----:B------:R-:W-:Y:S01]  /*2030*/  IADD3.X R16, PT, PT, RZ, RZ, R17, P2, P1 ;  /* 0x000000ffff107210 */ /* 0x000fe200017e2411 */
[----:B------:R-:W-:Y:S02]  /*2040*/  IMAD.MOV.U32 R11, RZ, RZ, RZ ;  /* 0x000000ffff0b7224 */ /* 0x000fe400078e00ff */
[----:B------:R-:W-:-:S04]  /*2050*/  IMAD.WIDE.U32 R10, R12, R15, R10 ;  /* 0x0000000f0c0a7225 */ /* 0x000fc800078e000a */
[C---:B------:R-:W-:Y:S02]  /*2060*/  IMAD R13, R16.reuse, R15, RZ ;  /* 0x0000000f100d7224 */ /* 0x040fe400078e02ff */
[----:B------:R-:W-:-:S04]  /*2070*/  IMAD.HI.U32 R10, P0, R16, R9, R10 ;  /* 0x00000009100a7227 */ /* 0x000fc8000780000a */
[----:B------:R-:W-:Y:S01]  /*2080*/  IMAD.HI.U32 R12, R16, R15, RZ ;  /* 0x0000000f100c7227 */ /* 0x000fe200078e00ff */
[----:B------:R-:W-:-:S03]  /*2090*/  IADD3 R13, P1, PT, R13, R10, RZ ;  /* 0x0000000a0d0d7210 */ /* 0x000fc60007f3e0ff */
[----:B------:R-:W-:Y:S02]  /*20a0*/  IMAD.X R12, RZ, RZ, R12, P0 ;  /* 0x000000ffff0c7224 */ /* 0x000fe400000e060c */
[----:B------:R-:W-:-:S04]  /*20b0*/  IMAD.WIDE.U32 R10, R13, R8, RZ ;  /* 0x000000080d0a7225 */ /* 0x000fc800078e00ff */
[----:B------:R-:W-:Y:S01]  /*20c0*/  IMAD.X R17, RZ, RZ, R12, P1 ;  /* 0x000000ffff117224 */ /* 0x000fe200008e060c */
[----:B------:R-:W-:Y:S01]  /*20d0*/  IADD3 R19, P1, PT, -R10, R9, RZ ;  /* 0x000000090a137210 */ /* 0x000fe20007f3e1ff */
[----:B------:R-:W-:-:S03]  /*20e0*/  IMAD R11, R13, UR4, R11 ;  /* 0x000000040d0b7c24 */ /* 0x000fc6000f8e020b */
[-C--:B------:R-:W-:Y:S01]  /*20f0*/  ISETP.GE.U32.AND P0, PT, R19, R8.reuse, PT ;  /* 0x000000081300720c */ /* 0x080fe20003f06070 */
[----:B------:R-:W-:-:S04]  /*2100*/  IMAD R10, R17, R8, R11 ;  /* 0x00000008110a7224 */ /* 0x000fc800078e020b */
[----:B------:R-:W-:Y:S01]  /*2110*/  IMAD.X R16, R15, 0x1, ~R10, P1 ;  /* 0x000000010f107824 */ /* 0x000fe200008e0e0a */
[----:B------:R-:W-:Y:S01]  /*2120*/  IADD3 R10, P2, PT, R13, 0x1, RZ ;  /* 0x000000010d0a7810 */ /* 0x000fe20007f5e0ff */
[----:B------:R-:W-:Y:S01]  /*2130*/  IMAD.MOV.U32 R15, RZ, RZ, 0x0 ;  /* 0x00000000ff0f7424 */ /* 0x000fe200078e00ff */
[-C--:B------:R-:W-:Y:S02]  /*2140*/  IADD3 R9, P1, PT, -R8, R19.reuse, RZ ;  /* 0x0000001308097210 */ /* 0x080fe40007f3e1ff */
[C---:B------:R-:W-:Y:S01]  /*2150*/  ISETP.GE.U32.AND.EX P0, PT, R16.reuse, UR4, PT, P0 ;  /* 0x0000000410007c0c */ /* 0x040fe2000bf06100 */
[----:B------:R-:W-:Y:S01]  /*2160*/  IMAD.X R12, RZ, RZ, R17, P2 ;  /* 0x000000ffff0c7224 */ /* 0x000fe200010e0611 */
[----:B------:R-:W-:Y:S02]  /*2170*/  IADD3.X R11, PT, PT, R16, ~UR4, RZ, P1, !PT ;  /* 0x80000004100b7c10 */ /* 0x000fe40008ffe4ff */
[----:B------:R-:W-:Y:S02]  /*2180*/  SEL R9, R9, R19, P0 ;  /* 0x0000001309097207 */ /* 0x000fe40000000000 */
[----:B------:R-:W-:-:S02]  /*2190*/  SEL R13, R10, R13, P0 ;  /* 0x0000000d0a0d7207 */ /* 0x000fc40000000000 */
[----:B------:R-:W-:Y:S02]  /*21a0*/  SEL R11, R11, R16, P0 ;  /* 0x000000100b0b7207 */ /* 0x000fe40000000000 */
[----:B------:R-:W-:Y:S02]  /*21b0*/  SEL R12, R12, R17, P0 ;  /* 0x000000110c0c7207 */ /* 0x000fe40000000000 */
[----:B------:R-:W-:Y:S02]  /*21c0*/  ISETP.GE.U32.AND P0, PT, R9, R8, PT ;  /* 0x000000080900720c */ /* 0x000fe40003f06070 */
[----:B------:R-:W-:Y:S02]  /*21d0*/  IADD3 R10, P2, PT, R13, 0x1, RZ ;  /* 0x000000010d0a7810 */ /* 0x000fe40007f5e0ff */
[----:B------:R-:W-:Y:S02]  /*21e0*/  ISETP.GE.U32.AND.EX P0, PT, R11, UR4, PT, P0 ;  /* 0x000000040b007c0c */ /* 0x000fe4000bf06100 */
[----:B------:R-:W-:Y:S01]  /*21f0*/  ISETP.NE.U32.AND P1, PT, R8, RZ, PT ;  /* 0x000000ff0800720c */ /* 0x000fe20003f25070 */
[----:B------:R-:W-:Y:S01]  /*2200*/  IMAD.X R11, RZ, RZ, R12, P2 ;  /* 0x000000ffff0b7224 */ /* 0x000fe200010e060c */
[----:B------:R-:W-:-:S02]  /*2210*/  SEL R10, R10, R13, P0 ;  /* 0x0000000d0a0a7207 */ /* 0x000fc40000000000 */
[----:B------:R-:W-:Y:S02]  /*2220*/  ISETP.NE.AND.EX P1, PT, RZ, UR4, PT, P1 ;  /* 0x00000004ff007c0c */ /* 0x000fe4000bf25310 */
[----:B------:R-:W-:Y:S02]  /*2230*/  SEL R11, R11, R12, P0 ;  /* 0x0000000c0b0b7207 */ /* 0x000fe40000000000 */
[----:B------:R-:W-:Y:S02]  /*2240*/  SEL R10, R10, 0xffffffff, P1 ;  /* 0xffffffff0a0a7807 */ /* 0x000fe40000800000 */
[----:B------:R-:W-:Y:S01]  /*2250*/  SEL R11, R11, 0xffffffff, P1 ;  /* 0xffffffff0b0b7807 */ /* 0x000fe20000800000 */
[----:B------:R-:W-:Y:S06]  /*2260*/  RET.REL.NODEC R14 `(_ZN3cub18CUB_300001_SM_10006detail9transform16transform_kernelINS2_10policy_hubILb0EN4cuda3std3__45tupleIJN6thrust24THRUST_300001_SM_1000_NS6detail15normal_iteratorINSA_10device_ptrIfEEEESF_EEEE10policy1000ElNS7_4plusIfEESF_JPfSL_EEEvT0_iT1_T2_DpNS2_10kernel_argIT3_EE) ;  /* 0xffffffdc0e647950 */ /* 0x000fec0003c3ffff */
.L_x_26:
[----:B------:R-:W-:-:S00]  /*2270*/  BRA `(.L_x_26) ;  /* 0xfffffffc00fc7947 */ /* 0x000fc0000383ffff */
[----:B------:R-:W-:-:S00]  /*2280*/  NOP ;  /* 0x0000000000007918 */ /* 0x000fc00000000000 */
[----:B------:R-:W-:-:S00]  /*2290*/  NOP ;  /* 0x0000000000007918 */ /* 0x000fc00000000000 */
[----:B------:R-:W-:-:S00]  /*22a0*/  NOP ;  /* 0x0000000000007918 */ /* 0x000fc00000000000 */
[----:B------:R-:W-:-:S00]  /*22b0*/  NOP ;  /* 0x0000000000007918 */ /* 0x000fc00000000000 */
[----:B------:R-:W-:-:S00]  /*22c0*/  NOP ;  /* 0x0000000000007918 */ /* 0x000fc00000000000 */
[----:B------:R-:W-:-:S00]  /*22d0*/  NOP ;  /* 0x0000000000007918 */ /* 0x000fc00000000000 */
[----:B------:R-:W-:-:S00]  /*22e0*/  NOP ;  /* 0x0000000000007918 */ /* 0x000fc00000000000 */
[----:B------:R-:W-:-:S00]  /*22f0*/  NOP ;  /* 0x0000000000007918 */ /* 0x000fc00000000000 */
.L_x_147:


//--------------------- .text._ZN3cub18CUB_300001_SM_10006detail9transform16transform_kernelINS2_10policy_hubILb0EN4cuda3std3__45tupleIJN6thrust24THRUST_300001_SM_1000_NS6detail15normal_iteratorINSA_10device_ptrIfEEEESF_EEEE10policy1000EiNS7_4plusIfEESF_JPfSL_EEEvT0_iT1_T2_DpNS2_10kernel_argIT3_EE --------------------------
	.section	.text._ZN3cub18CUB_300001_SM_10006detail9transform16transform_kernelINS2_10policy_hubILb0EN4cuda3std3__45tupleIJN6thrust24THRUST_300001_SM_1000_NS6detail15normal_iteratorINSA_10device_ptrIfEEEESF_EEEE10policy1000EiNS7_4plusIfEESF_JPfSL_EEEvT0_iT1_T2_DpNS2_10kernel_argIT3_EE,"ax",@progbits
	.align	128
        .global         _ZN3cub18CUB_300001_SM_10006detail9transform16transform_kernelINS2_10policy_hubILb0EN4cuda3std3__45tupleIJN6thrust24THRUST_300001_SM_1000_NS6detail15normal_iteratorINSA_10device_ptrIfEEEESF_EEEE10policy1000EiNS7_4plusIfEESF_JPfSL_EEEvT0_iT1_T2_DpNS2_10kernel_argIT3_EE
        .type           _ZN3cub18CUB_300001_SM_10006detail9transform16transform_kernelINS2_10policy_hubILb0EN4cuda3std3__45tupleIJN6thrust24THRUST_300001_SM_1000_NS6detail15normal_iteratorINSA_10device_ptrIfEEEESF_EEEE10policy1000EiNS7_4plusIfEESF_JPfSL_EEEvT0_iT1_T2_DpNS2_10kernel_argIT3_EE,@function
        .size           _ZN3cub18CUB_300001_SM_10006detail9transform16transform_kernelINS2_10policy_hubILb0EN4cuda3std3__45tupleIJN6thrust24THRUST_300001_SM_1000_NS6detail15normal_iteratorINSA_10device_ptrIfEEEESF_EEEE10policy1000EiNS7_4plusIfEESF_JPfSL_EEEvT0_iT1_T2_DpNS2_10kernel_argIT3_EE,(.L_x_148 - _ZN3cub18CUB_300001_SM_10006detail9transform16transform_kernelINS2_10policy_hubILb0EN4cuda3std3__45tupleIJN6thrust24THRUST_300001_SM_1000_NS6detail15normal_iteratorINSA_10device_ptrIfEEEESF_EEEE10policy1000EiNS7_4plusIfEESF_JPfSL_EEEvT0_iT1_T2_DpNS2_10kernel_argIT3_EE)
        .other          _ZN3cub18CUB_300001_SM_10006detail9transform16transform_kernelINS2_10policy_hubILb0EN4cuda3std3__45tupleIJN6thrust24THRUST_300001_SM_1000_NS6detail15normal_iteratorINSA_10device_ptrIfEEEESF_EEEE10policy1000EiNS7_4plusIfEESF_JPfSL_EEEvT0_iT1_T2_DpNS2_10kernel_argIT3_EE,@"STO_CUDA_ENTRY STV_DEFAULT"
_ZN3cub18CUB_300001_SM_10006detail9transform16transform_kernelINS2_10policy_hubILb0EN4cuda3std3__45tupleIJN6thrust24THRUST_300001_SM_1000_NS6detail15normal_iteratorINSA_10device_ptrIfEEEESF_EEEE10policy1000EiNS7_4plusIfEESF_JPfSL_EEEvT0_iT1_T2_DpNS2_10kernel_argIT3_EE:
.text._ZN3cub18CUB_300001_SM_10006detail9transform16transform_kernelINS2_10policy_hubILb0EN4cuda3std3__45tupleIJN6thrust24THRUST_300001_SM_1000_NS6detail15normal_iteratorINSA_10device_ptrIfEEEESF_EEEE10policy1000EiNS7_4plusIfEESF_JPfSL_EEEvT0_iT1_T2_DpNS2_10kernel_argIT3_EE:
[----:B------:R-:W-:Y:S08]  /*0000*/  LDC R1, c[0x0][0x37c] ;  /* 0x0000df00ff017b82 */ /* 0x000ff00000000800 */
[----:B------:R-:W1:Y:S01]  /*0010*/  S2UR UR5, SR_CTAID.X ;  /* 0x00000000000579c3 */ /* 0x000e620000002500 */
[----:B------:R-:W2:Y:S01]  /*0020*/  LDCU UR7, c[0x0][0x370] ;  /* 0x00006e00ff0777ac */ /* 0x000ea20008000800 */
[----:B------:R-:W3:Y:S01]  /*0030*/  LDCU.64 UR16, c[0x0][0x380] ;  /* 0x00007000ff1077ac */ /* 0x000ee20008000a00 */
[----:B------:R-:W4:Y:S01]  /*0040*/  LDCU.64 UR20, c[0x0][0x358] ;  /* 0x00006b00ff1477ac */ /* 0x000f220008000a00 */
[----:B---3--:R-:W-:-:S02]  /*0050*/  USHF.L.U32 UR24, UR17, 0x7, URZ ;  /* 0x0000000711187899 */ /* 0x008fc400080006ff */
[----:B-1----:R-:W-:Y:S02]  /*0060*/  UIADD3 UR4, UPT, UPT, UR5, 0x2, URZ ;  /* 0x0000000205047890 */ /* 0x002fe4000fffe0ff */
[----:B------:R-:W-:Y:S02]  /*0070*/  UIMAD UR22, UR24, UR5, URZ ;  /* 0x00000005181672a4 */ /* 0x000fe4000f8e02ff */
[----:B--2---:R-:W-:Y:S02]  /*0080*/  UISETP.GE.U32.AND UP0, UPT, UR4, UR7, UPT ;  /* 0x000000070400728c */ /* 0x004fe4000bf06070 */
[----:B------:R-:W-:Y:S02]  /*0090*/  UIADD3 UR6, UPT, UPT, -UR22, UR16, URZ ;  /* 0x0000001016067290 */ /* 0x000fe4000fffe1ff */
[----:B------:R-:W-:Y:S02]  /*00a0*/  UISETP.EQ.OR UP0, UPT, UR5, URZ, UP0 ;  /* 0x000000ff0500728c */ /* 0x000fe40008702670 */
[----:B------:R-:W-:-:S04]  /*00b0*/  UISETP.LT.AND UP1, UPT, UR24, UR6, UPT ;  /* 0x000000061800728c */ /* 0x000fc8000bf21270 */
[----:B------:R-:W-:-:S03]  /*00c0*/  USEL UR23, UR24, UR6, UP1 ;  /* 0x0000000618177287 */ /* 0x000fc60008800000 */
[----:B----4-:R-:W-:Y:S09]  /*00d0*/  BRA.U UP0, `(.L_x_27) ;  /* 0x0000000100dc7547 */ /* 0x010ff2000b800000 */
        /* <DEDUP_REMOVED lines=20> */
[----:B------:R-:W-:Y:S02]  /*0220*/  ULOP3.LUT UR13, UR13, 0xfffffff0, URZ, 0xc0, !UPT ;  /* 0xfffffff00d0d7892 */ /* 0x000fe4000f8ec0ff */
[----:B------:R-:W-:Y:S02]  /*0230*/  ULOP3.LUT UR12, UR12, 0xfffffff0, URZ, 0xc0, !UPT ;  /* 0xfffffff00c0c7892 */ /* 0x000fe4000f8ec0ff */
[----:B------:R-:W-:Y:S02]  /*0240*/  ULEA UR14, UR16, UR14, 0x18 ;  /* 0x0000000e100e7291 */ /* 0x000fe4000f8ec0ff */
[----:B------:R-:W-:Y:S01]  /*0250*/  USHF.R.U32.HI UR7, URZ, 0x4, UR13 ;  /* 0x00000004ff077899 */ /* 0x000fe2000801160d */
        /* <DEDUP_REMOVED lines=8> */
[----:B------:R-:W-:-:S02]  /*02e0*/  UIADD3 UR13, UPT, UPT, UR13, UR12, URZ ;  /* 0x0000000c0d0d7290 */ /* 0x000fc4000fffe0ff */
[----:B------:R-:W-:Y:S02]  /*02f0*/  ULEA UR16, UR17, UR14, 0x9 ;  /* 0x0000000e11107291 */ /* 0x000fe4000f8e48ff */
[----:B------:R-:W-:Y:S02]  /*0300*/  USHF.R.U32.HI UR12, URZ, 0x4, UR12 ;  /* 0x00000004ff0c7899 */ /* 0x000fe4000801160c */
[----:B----4-:R-:W-:Y:S01]  /*0310*/  UIMAD.WIDE UR4, UR22, 0x4, UR4 ;  /* 0x00000004160478a5 */ /* 0x010fe2000f8e0204 */
[----:B------:R-:W-:Y:S01]  /*0320*/  IMAD.U32 R0, RZ, RZ, UR13 ;  /* 0x0000000dff007e24 */ /* 0x000fe2000f8e00ff */
[----:B------:R-:W-:Y:S02]  /*0330*/  UPRMT UR7, UR7, 0x5410, URZ ;  /* 0x0000541007077896 */ /* 0x000fe400080000ff */
[----:B--2---:R-:W-:Y:S02]  /*0340*/  UIMAD.WIDE UR8, UR22, 0x4, UR8 ;  /* 0x00000004160878a5 */ /* 0x004fe4000f8e0208 */
[----:B------:R-:W-:-:S02]  /*0350*/  UIADD3 UR18, UPT, UPT, UR16, 0x80, URZ ;  /* 0x0000008010127890 */ /* 0x000fc4000fffe0ff */
[----:B------:R-:W-:Y:S01]  /*0360*/  UPRMT UR12, UR12, 0x5410, URZ ;  /* 0x000054100c0c7896 */ /* 0x000fe200080000ff */
[----:B------:R-:W-:Y:S02]  /*0370*/  UMOV UR19, UR15 ;  /* 0x0000000f00137c82 */ /* 0x000fe40008000000 */
[----:B---3--:R1:W-:Y:S06]  /*0380*/  UBLKCP.S.G [UR14], [UR4], UR7 ;  /* 0x0000000e040073ba */ /* 0x0083ec0008000207 */
[----:B------:R1:W-:Y:S01]  /*0390*/  UBLKCP.S.G [UR18], [UR8], UR12 ;  /* 0x00000012080073ba */ /* 0x0003e2000800020c */
[----:B------:R1:W-:Y:S01]  /*03a0*/  SYNCS.ARRIVE.TRANS64 RZ, [UR15], R0 ;  /* 0x00000000ffff79a7 */ /* 0x0003e2000800000f */
[----:B------:R-:W-:Y:S01]  /*03b0*/  NOP ;  /* 0x0000000000007918 */ /* 0x000fe20000000000 */
.L_x_29:
[----:B-1----:R-:W-:Y:S05]  /*03c0*/  BSYNC.RECONVERGENT B0 ;  /* 0x0000000000007941 */ /* 0x002fea0003800200 */
.L_x_28:
[----:B------:R-:W1:Y:S08]  /*03d0*/  S2UR UR5, SR_CgaCtaId ;  /* 0x00000000000579c3 */ /* 0x000e700000008800 */
[----:B------:R-:W-:Y:S01]  /*03e0*/  BAR.SYNC.DEFER_BLOCKING 0x0 ;  /* 0x0000000000007b1d */ /* 0x000fe20000010000 */
[----:B------:R-:W-:-:S05]  /*03f0*/  SHF.L.U32 R0, RZ, 0x1f, RZ ;  /* 0x0000001fff007819 */ /* 0x000fca00000006ff */
[----:B------:R-:W-:Y:S02]  /*0400*/  UMOV UR4, 0x400 ;  /* 0x0000040000047882 */ /* 0x000fe40000000000 */
[----:B-1----:R-:W-:-:S12]  /*0410*/  ULEA UR4, UR5, UR4, 0x18 ;  /* 0x0000000405047291 */ /* 0x002fd8000f8ec0ff */
.L_x_30:
[----:B------:R-:W1:Y:S02]  /*0420*/  SYNCS.PHASECHK.TRANS64.TRYWAIT P0, [UR4], R0 ;  /* 0x00000000ff0075a7 */ /* 0x000e640008001104 */
[----:B-1----:R-:W-:Y:S05]  /*0430*/  @!P0 BRA `(.L_x_30) ;  /* 0xfffffffc00f88947 */ /* 0x002fea000383ffff */
[----:B------:R-:W-:Y:S05]  /*0440*/  BRA `(.L_x_31) ;  /* 0x0000001400687947 */ /* 0x000fea0003800000 */
.L_x_27:
[----:B------:R-:W1:Y:S01]  /*0450*/  S2R R2, SR_TID.Y ;  /* 0x0000000000027919 */ /* 0x000e620000002200 */
[----:B------:R-:W2:Y:S01]  /*0460*/  LDCU UR10, c[0x0][0x360] ;  /* 0x00006c00ff0a77ac */ /* 0x000ea20008000800 */
[----:B------:R-:W-:Y:S01]  /*0470*/  BSSY.RECONVERGENT B0, `(.L_x_32) ;  /* 0x00000b1000007945 */ /* 0x000fe20003800200 */
[----:B------:R-:W1:Y:S01]  /*0480*/  S2R R3, SR_TID.Z ;  /* 0x0000000000037919 */ /* 0x000e620000002300 */
[----:B------:R-:W2:Y:S01]  /*0490*/  LDCU UR11, c[0x0][0x364] ;  /* 0x00006c80ff0b77ac */ /* 0x000ea20008000800 */
[----:B------:R-:W3:Y:S01]  /*04a0*/  LDC R0, c[0x0][0x368] ;  /* 0x0000da00ff007b82 */ /* 0x000ee20000000800 */
[----:B------:R-:W4:Y:S01]  /*04b0*/  S2R R5, SR_TID.X ;  /* 0x0000000000057919 */ /* 0x000f220000002100 */
[----:B------:R-:W-:Y:S02]  /*04c0*/  USHF.L.U32 UR4, UR23, 0x2, URZ ;  /* 0x0000000217047899 */ /* 0x000fe400080006ff */
[----:B------:R-:W-:Y:S02]  /*04d0*/  USHF.R.S32.HI UR12, URZ, 0x1f, UR22 ;  /* 0x0000001fff0c7899 */ /* 0x000fe40008011416 */
[----:B------:R-:W-:-:S04]  /*04e0*/  USHF.R.S32.HI UR5, URZ, 0x1f, UR4 ;  /* 0x0000001fff057899 */ /* 0x000fc80008011404 */
[----:B------:R-:W-:Y:S02]  /*04f0*/  USHF.R.U32.HI UR13, URZ, 0x2, UR5 ;  /* 0x00000002ff0d7899 */ /* 0x000fe40008011605 */
[----:B------:R-:W-:Y:S02]  /*0500*/  USHF.R.U64 UR7, UR4, 0x2, UR5 ;  /* 0x0000000204077899 */ /* 0x000fe40008001205 */
[----:B--2---:R-:W-:Y:S02]  /*0510*/  UIMAD UR4, UR10, UR11, URZ ;  /* 0x0000000b0a0472a4 */ /* 0x004fe4000f8e02ff */
[----:B-1----:R-:W-:Y:S02]  /*0520*/  IMAD R2, R3, UR11, R2 ;  /* 0x0000000b03027c24 */ /* 0x002fe4000f8e0202 */
[----:B------:R-:W-:Y:S02]  /*0530*/  IMAD.U32 R3, RZ, RZ, UR13 ;  /* 0x0000000dff037e24 */ /* 0x000fe4000f8e00ff */
[----:B----4-:R-:W-:-:S02]  /*0540*/  IMAD R2, R2, UR10, R5 ;  /* 0x0000000a02027c24 */ /* 0x010fc4000f8e0205 */
[----:B---3--:R-:W-:Y:S01]  /*0550*/  IMAD R5, R0, UR4, RZ ;  /* 0x0000000400057c24 */ /* 0x008fe2000f8e02ff */
[----:B------:R-:W-:Y:S02]  /*0560*/  UMOV UR4, URZ ;  /* 0x000000ff00047c82 */ /* 0x000fe40008000000 */
[----:B------:R-:W-:-:S04]  /*0570*/  ISETP.LT.U32.AND P0, PT, R2, UR7, PT ;  /* 0x0000000702007c0c */ /* 0x000fc8000bf01070 */
[----:B------:R-:W-:Y:S01]  /*0580*/  ISETP.GT.U32.AND.EX P0, PT, R3, RZ, PT, P0 ;  /* 0x000000ff0300720c */ /* 0x000fe20003f04100 */
[----:B------:R-:W-:-:S12]  /*0590*/  IMAD.MOV.U32 R3, RZ, RZ, RZ ;  /* 0x000000ffff037224 */ /* 0x000fd800078e00ff */
[----:B------:R-:W-:Y:S05]  /*05a0*/  @!P0 BRA `(.L_x_33) ;  /* 0x0000000800748947 */ /* 0x000fea0003800000 */
[----:B------:R-:W-:Y:S01]  /*05b0*/  IMAD.IADD R7, R5, 0x1, R2 ;  /* 0x0000000105077824 */ /* 0x000fe200078e0202 */
[----:B------:R-:W-:Y:S01]  /*05c0*/  MOV R6, UR7 ;  /* 0x0000000700067c02 */ /* 0x000fe20008000f00 */
[----:B------:R-:W-:Y:S01]  /*05d0*/  IMAD.U32 R4, RZ, RZ, UR13 ;  /* 0x0000000dff047e24 */ /* 0x000fe2000f8e00ff */
[----:B------:R-:W-:Y:S01]  /*05e0*/  BSSY.RECONVERGENT B1, `(.L_x_34) ;  /* 0x0000029000017945 */ /* 0x000fe20003800200 */
[----:B------:R-:W-:Y:S01]  /*05f0*/  IMAD.U32 R8, RZ, RZ, UR13 ;  /* 0x0000000dff087e24 */ /* 0x000fe2000f8e00ff */
[C---:B------:R-:W-:Y:S01]  /*0600*/  ISETP.LT.U32.AND P1, PT, R7.reuse, UR7, PT ;  /* 0x0000000707007c0c */ /* 0x040fe2000bf21070 */
[----:B------:R-:W-:Y:S01]  /*0610*/  IMAD.MOV.U32 R9, RZ, RZ, -0x1 ;  /* 0xffffffffff097424 */ /* 0x000fe200078e00ff */
[----:B------:R-:W-:Y:S02]  /*0620*/  ISETP.LT.U32.AND P0, PT, R7, UR7, PT ;  /* 0x0000000707007c0c */ /* 0x000fe4000bf01070 */
[----:B------:R-:W-:Y:S02]  /*0630*/  ISETP.GT.U32.AND.EX P1, PT, R4, RZ, PT, P1 ;  /* 0x000000ff0400720c */ /* 0x000fe40003f24110 */
[----:B------:R-:W-:Y:S01]  /*0640*/  ISETP.GT.U32.AND.EX P0, PT, R8, RZ, PT, P0 ;  /* 0x000000ff0800720c */ /* 0x000fe20003f04100 */
[----:B------:R-:W-:Y:S01]  /*0650*/  IMAD.U32 R8, RZ, RZ, UR13 ;  /* 0x0000000dff087e24 */ /* 0x000fe2000f8e00ff */
[----:B------:R-:W-:-:S02]  /*0660*/  SEL R6, R6, R7, P1 ;  /* 0x0000000706067207 */ /* 0x000fc40000800000 */
[----:B------:R-:W-:Y:S02]  /*0670*/  SEL R4, RZ, 0x1, !P0 ;  /* 0x00000001ff047807 */ /* 0x000fe40004000000 */
        /* <DEDUP_REMOVED lines=13> */
[----:B------:R-:W-:-:S04]  /*0750*/  IMAD.HI.U32 R7, R7, R9, R6 ;  /* 0x0000000907077227 */ /* 0x000fc800078e0006 */
[----:B------:R-:W-:Y:S02]  /*0760*/  IMAD.MOV.U32 R9, RZ, RZ, RZ ;  /* 0x000000ffff097224 */ /* 0x000fe400078e00ff */
[----:B------:R-:W-:-:S04]  /*0770*/  IMAD.HI.U32 R7, R7, R12, RZ ;  /* 0x0000000c07077227 */ /* 0x000fc800078e00ff */
[----:B------:R-:W-:-:S04]  /*0780*/  IMAD.MOV R10, RZ, RZ, -R7 ;  /* 0x000000ffff0a7224 */ /* 0x000fc800078e0a07 */
[----:B------:R-:W-:-:S05]  /*0790*/  IMAD R10, R5, R10, R12 ;  /* 0x0000000a050a7224 */ /* 0x000fca00078e020c */
[----:B------:R-:W-:-:S13]  /*07a0*/  ISETP.GE.U32.AND P0, PT, R10, R5, PT ;  /* 0x000000050a00720c */ /* 0x000fda0003f06070 */
[----:B------:R-:W-:Y:S01]  /*07b0*/  @P0 IADD3 R10, PT, PT, -R5, R10, RZ ;  /* 0x0000000a050a0210 */ /* 0x000fe20007ffe1ff */
[----:B------:R-:W-:-:S03]  /*07c0*/  @P0 VIADD R7, R7, 0x1 ;  /* 0x0000000107070836 */ /* 0x000fc60000000000 */
[----:B------:R-:W-:-:S13]  /*07d0*/  ISETP.GE.U32.AND P1, PT, R10, R5, PT ;  /* 0x000000050a00720c */ /* 0x000fda0003f26070 */
[----:B------:R-:W-:Y:S01]  /*07e0*/  @P1 VIADD R7, R7, 0x1 ;  /* 0x0000000107071836 */ /* 0x000fe20000000000 */
[----:B------:R-:W-:-:S05]  /*07f0*/  @!P2 LOP3.LUT R7, RZ, R5, RZ, 0x33, !PT ;  /* 0x00000005ff07a212 */ /* 0x000fca00078e33ff */
[----:B------:R-:W-:Y:S01]  /*0800*/  IMAD.MOV.U32 R8, RZ, RZ, R7 ;  /* 0x000000ffff087224 */ /* 0x000fe200078e0007 */
[----:B------:R-:W-:Y:S06]  /*0810*/  BRA `(.L_x_36) ;  /* 0x0000000000147947 */ /* 0x000fec0003800000 */
.L_x_35:
[----:B------:R-:W-:Y:S01]  /*0820*/  IMAD.MOV.U32 R9, RZ, RZ, R12 ;  /* 0x000000ffff097224 */ /* 0x000fe200078e000c */
[----:B------:R-:W-:-:S07]  /*0830*/  MOV R8, 0x850 ;  /* 0x0000085000087802 */ /* 0x000fce0000000f00 */
[----:B------:R-:W-:Y:S05]  /*0840*/  CALL.REL.NOINC `($__internal_1_$__cuda_sm20_div_u64) ;  /* 0x0000001400747944 */ /* 0x000fea0003c00000 */
[----:B------:R-:W-:Y:S01]  /*0850*/  IMAD.MOV.U32 R8, RZ, RZ, R6 ;  /* 0x000000ffff087224 */ /* 0x000fe200078e0006 */
[----:B------:R-:W-:-:S07]  /*0860*/  MOV R9, R7 ;  /* 0x0000000700097202 */ /* 0x000fce0000000f00 */
.L_x_36:
[----:B------:R-:W-:Y:S05]  /*0870*/  BSYNC.RECONVERGENT B1 ;  /* 0x0000000000017941 */ /* 0x000fea0003800200 */
.L_x_34:
[----:B------:R-:W-:Y:S01]  /*0880*/  IADD3 R12, P0, PT, R8, R4, RZ ;  /* 0x00000004080c7210 */ /* 0x000fe20007f1e0ff */
[----:B------:R-:W1:Y:S01]  /*0890*/  LDC R6, c[0x0][0x3a0] ;  /* 0x0000e800ff067b82 */ /* 0x000e620000000800 */
[----:B------:R-:W-:Y:S01]  /*08a0*/  BSSY.RECONVERGENT B1, `(.L_x_37) ;  /* 0x0000030000017945 */ /* 0x000fe20003800200 */
[----:B------:R-:W-:Y:S01]  /*08b0*/  IMAD.MOV.U32 R27, RZ, RZ, R2 ;  /* 0x000000ffff1b7224 */ /* 0x000fe200078e0002 */
[C---:B------:R-:W-:Y:S01]  /*08c0*/  LOP3.LUT R4, R12.reuse, 0x3, RZ, 0xc0, !PT ;  /* 0x000000030c047812 */ /* 0x040fe200078ec0ff */
[----:B------:R-:W-:Y:S01]  /*08d0*/  IMAD.X R8, RZ, RZ, R9, P0 ;  /* 0x000000ffff087224 */ /* 0x000fe200000e0609 */
[----:B------:R-:W-:Y:S02]  /*08e0*/  ISETP.GE.U32.AND P0, PT, R12, 0x3, PT ;  /* 0x000000030c00780c */ /* 0x000fe40003f06070 */
[----:B------:R-:W-:Y:S01]  /*08f0*/  ISETP.NE.U32.AND P1, PT, R4, 0x3, PT ;  /* 0x000000030400780c */ /* 0x000fe20003f25070 */
[----:B------:R-:W-:Y:S01]  /*0900*/  IMAD.MOV.U32 R4, RZ, RZ, R3 ;  /* 0x000000ffff047224 */ /* 0x000fe200078e0003 */
[----:B------:R-:W-:-:S02]  /*0910*/  ISETP.GE.U32.AND.EX P0, PT, R8, RZ, PT, P0 ;  /* 0x000000ff0800720c */ /* 0x000fc40003f06100 */
[----:B------:R-:W-:Y:S02]  /*0920*/  ISETP.NE.AND.EX P1, PT, RZ, RZ, PT, P1 ;  /* 0x000000ffff00720c */ /* 0x000fe40003f25310 */
[----:B-1----:R-:W-:-:S11]  /*0930*/  SHF.R.S32.HI R11, RZ, 0x1f, R6 ;  /* 0x0000001fff0b7819 */ /* 0x002fd60000011406 */
[----:B------:R-:W-:Y:S05]  /*0940*/  @!P1 BRA `(.L_x_38) ;  /* 0x0000000000949947 */ /* 0x000fea0003800000 */
[----:B------:R-:W1:Y:S01]  /*0950*/  S2UR UR8, SR_CgaCtaId ;  /* 0x00000000000879c3 */ /* 0x000e620000008800 */
[----:B------:R-:W2:Y:S01]  /*0960*/  LDCU.64 UR14, c[0x0][0x398] ;  /* 0x00007300ff0e77ac */ /* 0x000ea20008000a00 */
[----:B------:R-:W-:Y:S02]  /*0970*/  VIADD R12, R12, 0x1 ;  /* 0x000000010c0c7836 */ /* 0x000fe40000000000 */
[----:B------:R-:W-:Y:S01]  /*0980*/  IMAD R8, R0, UR11, RZ ;  /* 0x0000000b00087c24 */ /* 0x000fe2000f8e02ff */
[----:B------:R-:W-:Y:S01]  /*0990*/  USHF.L.U32 UR5, UR22, 0x2, URZ ;  /* 0x0000000216057899 */ /* 0x000fe200080006ff */
[----:B------:R-:W-:Y:S01]  /*09a0*/  IMAD.MOV.U32 R27, RZ, RZ, R2 ;  /* 0x000000ffff1b7224 */ /* 0x000fe200078e0002 */
[----:B------:R-:W-:Y:S01]  /*09b0*/  USHF.L.U64.HI UR9, UR22, 0x2, UR12 ;  /* 0x0000000216097899 */ /* 0x000fe2000801020c */
[----:B------:R-:W-:Y:S01]  /*09c0*/  LOP3.LUT R12, R12, 0x3, RZ, 0xc0, !PT ;  /* 0x000000030c0c7812 */ /* 0x000fe200078ec0ff */
[----:B------:R-:W-:Y:S02]  /*09d0*/  IMAD R10, R8, UR10, RZ ;  /* 0x0000000a080a7c24 */ /* 0x000fe4000f8e02ff */
[----:B------:R-:W-:Y:S01]  /*09e0*/  LEA R7, P1, R2, UR5, 0x2 ;  /* 0x0000000502077c11 */ /* 0x000fe2000f8210ff */
[----:B------:R-:W-:-:S02]  /*09f0*/  UMOV UR5, 0x400 ;  /* 0x0000040000057882 */ /* 0x000fc40000000000 */
[----:B------:R-:W-:Y:S01]  /*0a00*/  UIADD3 UR5, UPT, UPT, UR5, 0x80, URZ ;  /* 0x0000008005057890 */ /* 0x000fe2000fffe0ff */
[----:B------:R-:W-:Y:S02]  /*0a10*/  LEA.HI.X R4, R2, UR9, R3, 0x2, P1 ;  /* 0x0000000902047c11 */ /* 0x000fe400088f1403 */
[----:B------:R-:W-:Y:S02]  /*0a20*/  IADD3 R12, P1, PT, RZ, -R12, RZ ;  /* 0x8000000cff0c7210 */ /* 0x000fe40007f3e0ff */
[----:B--2---:R-:W-:-:S03]  /*0a30*/  IADD3 R14, P2, P3, R7, UR14, R6 ;  /* 0x0000000e070e7c10 */ /* 0x004fc6000fb5e006 */
[----:B------:R-:W-:Y:S01]  /*0a40*/  IMAD.X R13, RZ, RZ, -0x1, P1 ;  /* 0xffffffffff0d7424 */ /* 0x000fe200008e06ff */
[----:B------:R-:W-:Y:S01]  /*0a50*/  IADD3.X R15, PT, PT, R4, UR15, R11, P2, P3 ;  /* 0x0000000f040f7c10 */ /* 0x000fe200097e640b */
[----:B-1----:R-:W-:Y:S01]  /*0a60*/  ULEA UR5, UR8, UR5, 0x18 ;  /* 0x0000000508057291 */ /* 0x002fe2000f8ec0ff */
[----:B------:R-:W-:-:S05]  /*0a70*/  MOV R4, R3 ;  /* 0x0000000300047202 */ /* 0x000fca0000000f00 */
[----:B------:R-:W-:-:S04]  /*0a80*/  VIADD R7, R6, UR5 ;  /* 0x0000000506077c36 */ /* 0x000fc80008000000 */
[----:B------:R-:W-:-:S07]  /*0a90*/  IMAD R7, R2, 0x4, R7 ;  /* 0x0000000402077824 */ /* 0x000fce00078e0207 */
.L_x_39:
        /* <DEDUP_REMOVED lines=13> */
[----:B------:R-:W-:-:S02]  /*0b70*/  ISETP.NE.AND.EX P1, PT, R13, RZ, PT, P1 ;  /* 0x000000ff0d00720c */ /* 0x000fc40003f25310 */
[----:B-1----:R-:W-:-:S11]  /*0b80*/  LEA R7, R10, R7, 0x2 ;  /* 0x000000070a077211 */ /* 0x002fd600078e10ff */
[----:B------:R-:W-:Y:S05]  /*0b90*/  @P1 BRA `(.L_x_39) ;  /* 0xfffffffc00c01947 */ /* 0x000fea000383ffff */
.L_x_38:
[----:B------:R-:W-:Y:S05]  /*0ba0*/  BSYNC.RECONVERGENT B1 ;  /* 0x0000000000017941 */ /* 0x000fea0003800200 */
.L_x_37:
[----:B------:R-:W-:Y:S05]  /*0bb0*/  @!P0 BRA `(.L_x_33) ;  /* 0x0000000000f08947 */ /* 0x000fea0003800000 */
[----:B------:R-:W1:Y:S01]  /*0bc0*/  LDCU.64 UR14, c[0x0][0x398] ;  /* 0x00007300ff0e77ac */ /* 0x000e620008000a00 */
[----:B------:R-:W2:Y:S01]  /*0bd0*/  S2UR UR9, SR_CgaCtaId ;  /* 0x00000000000979c3 */ /* 0x000ea20000008800 */
[----:B------:R-:W-:Y:S01]  /*0be0*/  IMAD.SHL.U32 R9, R5, 0x4, RZ ;  /* 0x0000000405097824 */ /* 0x000fe200078e00ff */
[----:B------:R-:W-:Y:S01]  /*0bf0*/  UMOV UR8, 0x400 ;  /* 0x0000040000087882 */ /* 0x000fe20000000000 */
[----:B------:R-:W-:Y:S01]  /*0c00*/  IMAD R21, R0, UR11, RZ ;  /* 0x0000000b00157c24 */ /* 0x000fe2000f8e02ff */
[----:B------:R-:W-:Y:S01]  /*0c10*/  UIADD3 UR8, UPT, UPT, UR8, 0x80, URZ ;  /* 0x0000008008087890 */ /* 0x000fe2000fffe0ff */
[----:B------:R-:W-:Y:S02]  /*0c20*/  UMOV UR5, URZ ;  /* 0x000000ff00057c82 */ /* 0x000fe40008000000 */
[----:B------:R-:W-:Y:S01]  /*0c30*/  IMAD R21, R21, UR10, RZ ;  /* 0x0000000a15157c24 */ /* 0x000fe2000f8e02ff */
[----:B-1----:R-:W-:Y:S01]  /*0c40*/  IADD3 R25, P0, PT, R6, UR14, RZ ;  /* 0x0000000e06197c10 */ /* 0x002fe2000ff1e0ff */
[----:B------:R-:W-:-:S03]  /*0c50*/  USHF.L.U64.HI UR14, UR22, 0x2, UR12 ;  /* 0x00000002160e7899 */ /* 0x000fc6000801020c */
[----:B------:R-:W-:Y:S01]  /*0c60*/  IADD3.X R7, PT, PT, R11, UR15, RZ, P0, !PT ;  /* 0x0000000f0b077c10 */ /* 0x000fe200087fe4ff */
[----:B------:R-:W-:Y:S02]  /*0c70*/  USHF.L.U32 UR15, UR22, 0x2, URZ ;  /* 0x00000002160f7899 */ /* 0x000fe400080006ff */
[C---:B------:R-:W-:Y:S01]  /*0c80*/  IADD3 R8, P0, PT, R27.reuse, UR22, RZ ;  /* 0x000000161b087c10 */ /* 0x040fe2000ff1e0ff */
[----:B--2---:R-:W-:Y:S01]  /*0c90*/  ULEA UR8, UR9, UR8, 0x18 ;  /* 0x0000000809087291 */ /* 0x004fe2000f8ec0ff */
[----:B------:R-:W-:Y:S02]  /*0ca0*/  SHF.R.U32.HI R11, RZ, 0x1e, R5 ;  /* 0x0000001eff0b7819 */ /* 0x000fe40000011605 */
[----:B------:R-:W-:Y:S01]  /*0cb0*/  IADD3.X R15, PT, PT, R4, UR12, RZ, P0, !PT ;  /* 0x0000000c040f7c10 */ /* 0x000fe200087fe4ff */
[----:B------:R-:W-:Y:S01]  /*0cc0*/  IMAD.SHL.U32 R14, R8, 0x4, RZ ;  /* 0x00000004080e7824 */ /* 0x000fe200078e00ff */
[----:B------:R-:W-:Y:S01]  /*0cd0*/  LEA R10, P0, R27, UR15, 0x2 ;  /* 0x0000000f1b0a7c11 */ /* 0x000fe2000f8010ff */
[----:B------:R-:W-:Y:S01]  /*0ce0*/  VIADD R6, R6, UR8 ;  /* 0x0000000806067c36 */ /* 0x000fe20008000000 */
[----:B------:R-:W-:-:S02]  /*0cf0*/  SHF.L.U64.HI R15, R8, 0x2, R15 ;  /* 0x00000002080f7819 */ /* 0x000fc4000001020f */
[C---:B------:R-:W-:Y:S01]  /*0d00*/  LEA.HI.X R12, R27.reuse, UR14, R4, 0x2, P0 ;  /* 0x0000000e1b0c7c11 */ /* 0x040fe200080f1404 */
[----:B------:R-:W-:Y:S01]  /*0d10*/  IMAD R8, R27, 0x4, R6 ;  /* 0x000000041b087824 */ /* 0x000fe200078e0206 */
[-C--:B------:R-:W-:Y:S01]  /*0d20*/  IADD3 R20, P1, PT, R9, R10.reuse, RZ ;  /* 0x0000000a09147210 */ /* 0x080fe20007f3e0ff */
[C---:B------:R-:W-:Y:S01]  /*0d30*/  IMAD.WIDE.U32 R14, R5.reuse, 0xc, R14 ;  /* 0x0000000c050e7825 */ /* 0x040fe200078e000e */
[----:B------:R-:W-:Y:S02]  /*0d40*/  LEA R13, P0, R5, R10, 0x3 ;  /* 0x0000000a050d7211 */ /* 0x000fe400078018ff */
[----:B------:R-:W-:Y:S01]  /*0d50*/  LEA R22, R21, R8, 0x2 ;  /* 0x0000000815167211 */ /* 0x000fe200078e10ff */
[----:B------:R-:W-:Y:S01]  /*0d60*/  IMAD.X R26, R11, 0x1, R12, P1 ;  /* 0x000000010b1a7824 */ /* 0x000fe200008e060c */
[----:B------:R-:W-:Y:S01]  /*0d70*/  LEA.HI.X R24, R5, R12, RZ, 0x3, P0 ;  /* 0x0000000c05187211 */ /* 0x000fe200000f1cff */
[----:B------:R-:W-:Y:S02]  /*0d80*/  VIADD R28, R15, UR5 ;  /* 0x000000050f1c7c36 */ /* 0x000fe40008000000 */
[----:B------:R-:W-:-:S02]  /*0d90*/  IMAD R23, R21, 0x8, R8 ;  /* 0x0000000815177824 */ /* 0x000fc400078e0208 */
[----:B------:R-:W-:-:S07]  /*0da0*/  IMAD R6, R21, 0xc, R8 ;  /* 0x0000000c15067824 */ /* 0x000fce00078e0208 */
.L_x_40:
[----:B------:R-:W-:-:S05]  /*0db0*/  IADD3 R18, P0, PT, R25, R10, RZ ;  /* 0x0000000a19127210 */ /* 0x000fca0007f1e0ff */
[----:B------:R-:W-:Y:S01]  /*0dc0*/  IMAD.X R19, R7, 0x1, R12, P0 ;  /* 0x0000000107137824 */ /* 0x000fe200000e060c */
[----:B------:R-:W-:-:S04]  /*0dd0*/  IADD3 R16, P0, PT, R25, R20, RZ ;  /* 0x0000001419107210 */ /* 0x000fc80007f1e0ff */
[----:B------:R-:W-:Y:S01]  /*0de0*/  @!PT LDS RZ, [RZ] ;  /* 0x00000000fffff984 */ /* 0x000fe20000000800 */
[----:B------:R-:W-:Y:S01]  /*0df0*/  @!PT LDS RZ, [RZ] ;  /* 0x00000000fffff984 */ /* 0x000fe20000000800 */
[----:B------:R-:W-:Y:S01]  /*0e00*/  @!PT LDS RZ, [RZ] ;  /* 0x00000000fffff984 */ /* 0x000fe20000000800 */
[----:B------:R1:W-:Y:S01]  /*0e10*/  LDGSTS.E [R8], desc[UR20][R18.64] ;  /* 0x0000000012087fae */ /* 0x0003e2000b9a1014 */
[----:B------:R-:W-:-:S05]  /*0e20*/  IMAD.X R17, R7, 0x1, R26, P0 ;  /* 0x0000000107117824 */ /* 0x000fca00000e061a */
[----:B------:R2:W-:Y:S01]  /*0e30*/  LDGSTS.E [R22], desc[UR20][R16.64] ;  /* 0x0000000010167fae */ /* 0x0005e2000b9a1014 */
[----:B-1----:R-:W-:Y:S01]  /*0e40*/  IMAD R8, R21, 0x10, R8 ;  /* 0x0000001015087824 */ /* 0x002fe200078e0208 */
[----:B--2---:R-:W-:Y:S01]  /*0e50*/  IADD3 R16, P0, PT, R25, R13, RZ ;  /* 0x0000000d19107210 */ /* 0x004fe20007f1e0ff */
[----:B------:R-:W-:-:S04]  /*0e60*/  IMAD R22, R21, 0x10, R22 ;  /* 0x0000001015167824 */ /* 0x000fc800078e0216 */
[----:B------:R-:W-:Y:S01]  /*0e70*/  IMAD.X R17, R7, 0x1, R24, P0 ;  /* 0x0000000107117824 */ /* 0x000fe200000e0618 */
[----:B------:R-:W-:-:S04]  /*0e80*/  IADD3 R18, P0, PT, R25, R14, RZ ;  /* 0x0000000e19127210 */ /* 0x000fc80007f1e0ff */
[----:B------:R1:W-:Y:S01]  /*0e90*/  LDGSTS.E [R23], desc[UR20][R16.64] ;  /* 0x0000000010177fae */ /* 0x0003e2000b9a1014 */
[----:B------:R-:W-:Y:S01]  /*0ea0*/  IMAD.X R19, R7, 0x1, R28, P0 ;  /* 0x0000000107137824 */ /* 0x000fe200000e061c */
[----:B------:R-:W-:-:S04]  /*0eb0*/  IADD3 R27, P0, PT, R9, R27, RZ ;  /* 0x0000001b091b7210 */ /* 0x000fc80007f1e0ff */
[----:B------:R2:W-:Y:S01]  /*0ec0*/  LDGSTS.E [R6], desc[UR20][R18.64] ;  /* 0x0000000012067fae */ /* 0x0005e2000b9a1014 */
[----:B------:R-:W-:Y:S01]  /*0ed0*/  IMAD.X R4, R11, 0x1, R4, P0 ;  /* 0x000000010b047824 */ /* 0x000fe200000e0604 */
[----:B------:R-:W-:-:S04]  /*0ee0*/  ISETP.GE.U32.AND P0, PT, R27, UR7, PT ;  /* 0x000000071b007c0c */ /* 0x000fc8000bf06070 */
[----:B------:R-:W-:Y:S01]  /*0ef0*/  ISETP.GE.U32.AND.EX P0, PT, R4, UR13, PT, P0 ;  /* 0x0000000d04007c0c */ /* 0x000fe2000bf06100 */
[----:B-1----:R-:W-:Y:S01]  /*0f00*/  IMAD.MOV.U32 R16, RZ, RZ, R25 ;  /* 0x000000ffff107224 */ /* 0x002fe200078e0019 */
[----:B------:R-:W-:Y:S02]  /*0f10*/  MOV R17, R7 ;  /* 0x0000000700117202 */ /* 0x000fe40000000f00 */
[C---:B------:R-:W-:Y:S01]  /*0f20*/  LEA R23, R21.reuse, R23, 0x4 ;  /* 0x0000001715177211 */ /* 0x040fe200078e20ff */
[----:B--2---:R-:W-:Y:S02]  /*0f30*/  IMAD R6, R21, 0x10, R6 ;  /* 0x0000001015067824 */ /* 0x004fe400078e0206 */
[----:B------:R-:W-:-:S04]  /*0f40*/  IMAD.WIDE.U32 R16, R5, 0x10, R16 ;  /* 0x0000001005107825 */ /* 0x000fc800078e0010 */
[----:B------:R-:W-:Y:S02]  /*0f50*/  IMAD.MOV.U32 R25, RZ, RZ, R16 ;  /* 0x000000ffff197224 */ /* 0x000fe400078e0010 */
[----:B------:R-:W-:Y:S01]  /*0f60*/  IMAD.MOV.U32 R7, RZ, RZ, R17 ;  /* 0x000000ffff077224 */ /* 0x000fe200078e0011 */
[----:B------:R-:W-:Y:S06]  /*0f70*/  @!P0 BRA `(.L_x_40) ;  /* 0xfffffffc008c8947 */ /* 0x000fec000383ffff */
.L_x_33:
[----:B------:R-:W-:Y:S05]  /*0f80*/  BSYNC.RECONVERGENT B0 ;  /* 0x0000000000007941 */ /* 0x000fea0003800200 */
.L_x_32:
[----:B------:R-:W-:Y:S01]  /*0f90*/  IMAD.U32 R4, RZ, RZ, UR13 ;  /* 0x0000000dff047e24 */ /* 0x000fe2000f8e00ff */
[----:B------:R-:W-:Y:S01]  /*0fa0*/  ISETP.LT.U32.AND P0, PT, R2, UR7, PT ;  /* 0x0000000702007c0c */ /* 0x000fe2000bf01070 */
[----:B------:R-:W0:Y:S01]  /*0fb0*/  LDGDEPBAR ;  /* 0x00000000000079af */ /* 0x000e220000000000 */
[----:B------:R-:W-:Y:S02]  /*0fc0*/  BSSY.RECONVERGENT B0, `(.L_x_41) ;  /* 0x000009f000007945 */ /* 0x000fe40003800200 */
[----:B------:R-:W-:-:S13]  /*0fd0*/  ISETP.GT.U32.AND.EX P0, PT, R4, R3, PT, P0 ;  /* 0x000000030400720c */ /* 0x000fda0003f04100 */
[----:B------:R-:W-:Y:S05]  /*0fe0*/  @!P0 BRA `(.L_x_42) ;  /* 0x0000000800708947 */ /* 0x000fea0003800000 */
[----:B------:R-:W-:Y:S01]  /*0ff0*/  IMAD.IADD R9, R5, 0x1, R2 ;  /* 0x0000000105097824 */ /* 0x000fe200078e0202 */
[----:B------:R-:W-:Y:S01]  /*1000*/  MOV R6, UR7 ;  /* 0x0000000700067c02 */ /* 0x000fe20008000f00 */
[----:B------:R-:W-:Y:S01]  /*1010*/  IMAD.U32 R4, RZ, RZ, UR13 ;  /* 0x0000000dff047e24 */ /* 0x000fe2000f8e00ff */
[----:B------:R-:W-:Y:S01]  /*1020*/  BSSY.RECONVERGENT B1, `(.L_x_43) ;  /* 0x0000027000017945 */ /* 0x000fe20003800200 */
[----:B------:R-:W-:Y:S01]  /*1030*/  IMAD.U32 R7, RZ, RZ, UR13 ;  /* 0x0000000dff077e24 */ /* 0x000fe2000f8e00ff */
[C---:B------:R-:W-:Y:S01]  /*1040*/  ISETP.LT.U32.AND P0, PT, R9.reuse, UR7, PT ;  /* 0x0000000709007c0c */ /* 0x040fe2000bf01070 */
[----:B------:R-:W-:Y:S01]  /*1050*/  IMAD.U32 R10, RZ, RZ, UR13 ;  /* 0x0000000dff0a7e24 */ /* 0x000fe2000f8e00ff */
[----:B------:R-:W-:Y:S02]  /*1060*/  ISETP.LT.U32.AND P1, PT, R9, UR7, PT ;  /* 0x0000000709007c0c */ /* 0x000fe4000bf21070 */
[----:B------:R-:W-:Y:S02]  /*1070*/  ISETP.GT.U32.AND.EX P0, PT, R4, RZ, PT, P0 ;  /* 0x000000ff0400720c */ /* 0x000fe40003f04100 */
[----:B------:R-:W-:Y:S01]  /*1080*/  ISETP.GT.U32.AND.EX P1, PT, R7, RZ, PT, P1 ;  /* 0x000000ff0700720c */ /* 0x000fe20003f24110 */
[----:B------:R-:W-:Y:S01]  /*1090*/  IMAD.MOV.U32 R7, RZ, RZ, -0x1 ;  /* 0xffffffffff077424 */ /* 0x000fe200078e00ff */
        /* <DEDUP_REMOVED lines=12> */
[----:B-1----:R-:W-:-:S06]  /*1160*/  VIADD R7, R10, 0xffffffe ;  /* 0x0ffffffe0a077836 */ /* 0x002fcc0000000000 */
[----:B------:R-:W1:Y:S02]  /*1170*/  F2I.FTZ.U32.TRUNC.NTZ R7, R7 ;  /* 0x0000000700077305 */ /* 0x000e64000021f000 */
[----:B-1----:R-:W-:-:S04]  /*1180*/  IMAD R11, R11, R7, RZ ;  /* 0x000000070b0b7224 */ /* 0x002fc800078e02ff */
[----:B------:R-:W-:-:S06]  /*1190*/  IMAD.HI.U32 R6, R7, R11, R6 ;  /* 0x0000000b07067227 */ /* 0x000fcc00078e0006 */
[----:B------:R-:W-:-:S05]  /*11a0*/  IMAD.HI.U32 R8, R6, R9, RZ ;  /* 0x0000000906087227 */ /* 0x000fca00078e00ff */
[----:B------:R-:W-:-:S05]  /*11b0*/  IADD3 R6, PT, PT, -R8, RZ, RZ ;  /* 0x000000ff08067210 */ /* 0x000fca0007ffe1ff */
[----:B------:R-:W-:Y:S02]  /*11c0*/  IMAD R6, R5, R6, R9 ;  /* 0x0000000605067224 */ /* 0x000fe400078e0209 */
[----:B------:R-:W-:-:S03]  /*11d0*/  IMAD.MOV.U32 R9, RZ, RZ, RZ ;  /* 0x000000ffff097224 */ /* 0x000fc600078e00ff */
[----:B------:R-:W-:-:S13]  /*11e0*/  ISETP.GE.U32.AND P0, PT, R6, R5, PT ;  /* 0x000000050600720c */ /* 0x000fda0003f06070 */
[----:B------:R-:W-:Y:S02]  /*11f0*/  @P0 IMAD.IADD R6, R6, 0x1, -R5 ;  /* 0x0000000106060824 */ /* 0x000fe400078e0a05 */
[----:B------:R-:W-:-:S03]  /*1200*/  @P0 VIADD R8, R8, 0x1 ;  /* 0x0000000108080836 */ /* 0x000fc60000000000 */
[----:B------:R-:W-:-:S13]  /*1210*/  ISETP.GE.U32.AND P1, PT, R6, R5, PT ;  /* 0x000000050600720c */ /* 0x000fda0003f26070 */
[----:B------:R-:W-:Y:S01]  /*1220*/  @P1 VIADD R8, R8, 0x1 ;  /* 0x0000000108081836 */ /* 0x000fe20000000000 */
[----:B------:R-:W-:Y:S01]  /*1230*/  @!P2 LOP3.LUT R8, RZ, R5, RZ, 0x33, !PT ;  /* 0x00000005ff08a212 */ /* 0x000fe200078e33ff */
[----:B------:R-:W-:Y:S06]  /*1240*/  BRA `(.L_x_45) ;  /* 0x0000000000107947 */ /* 0x000fec0003800000 */
.L_x_44:
[----:B------:R-:W-:-:S07]  /*1250*/  MOV R8, 0x1270 ;  /* 0x0000127000087802 */ /* 0x000fce0000000f00 */
[----:B------:R-:W-:Y:S05]  /*1260*/  CALL.REL.NOINC `($__internal_1_$__cuda_sm20_div_u64) ;  /* 0x0000000800ec7944 */ /* 0x000fea0003c00000 */
[----:B------:R-:W-:Y:S01]  /*1270*/  IMAD.MOV.U32 R8, RZ, RZ, R6 ;  /* 0x000000ffff087224 */ /* 0x000fe200078e0006 */
[----:B------:R-:W-:-:S07]  /*1280*/  MOV R9, R7 ;  /* 0x0000000700097202 */ /* 0x000fce0000000f00 */
.L_x_45:
[----:B------:R-:W-:Y:S05]  /*1290*/  BSYNC.RECONVERGENT B1 ;  /* 0x0000000000017941 */ /* 0x000fea0003800200 */
.L_x_43:
[----:B------:R-:W-:Y:S01]  /*12a0*/  IADD3 R4, P0, PT, R8, R4, RZ ;  /* 0x0000000408047210 */ /* 0x000fe20007f1e0ff */
[----:B------:R-:W1:Y:S01]  /*12b0*/  LDC R6, c[0x0][0x3b0] ;  /* 0x0000ec00ff067b82 */ /* 0x000e620000000800 */
[----:B------:R-:W-:Y:S02]  /*12c0*/  BSSY.RECONVERGENT B1, `(.L_x_46) ;  /* 0x0000031000017945 */ /* 0x000fe40003800200 */
[C---:B------:R-:W-:Y:S01]  /*12d0*/  LOP3.LUT R7, R4.reuse, 0x3, RZ, 0xc0, !PT ;  /* 0x0000000304077812 */ /* 0x040fe200078ec0ff */
[----:B------:R-:W-:Y:S01]  /*12e0*/  IMAD.X R8, RZ, RZ, R9, P0 ;  /* 0x000000ffff087224 */ /* 0x000fe200000e0609 */
[----:B------:R-:W-:Y:S02]  /*12f0*/  ISETP.GE.U32.AND P0, PT, R4, 0x3, PT ;  /* 0x000000030400780c */ /* 0x000fe40003f06070 */
[----:B------:R-:W-:Y:S02]  /*1300*/  ISETP.NE.U32.AND P1, PT, R7, 0x3, PT ;  /* 0x000000030700780c */ /* 0x000fe40003f25070 */
[----:B------:R-:W-:Y:S01]  /*1310*/  ISETP.GE.U32.AND.EX P0, PT, R8, RZ, PT, P0 ;  /* 0x000000ff0800720c */ /* 0x000fe20003f06100 */
[----:B------:R-:W-:Y:S01]  /*1320*/  IMAD.U32 R8, RZ, RZ, UR22 ;  /* 0x00000016ff087e24 */ /* 0x000fe2000f8e00ff */
[----:B------:R-:W-:-:S04]  /*1330*/  ISETP.NE.AND.EX P1, PT, RZ, RZ, PT, P1 ;  /* 0x000000ffff00720c */ /* 0x000fc80003f25310 */
[----:B------:R-:W-:Y:S02]  /*1340*/  SHF.R.S32.HI R8, RZ, 0x1f, R8 ;  /* 0x0000001fff087819 */ /* 0x000fe40000011408 */
[----:B-1----:R-:W-:-:S07]  /*1350*/  SHF.R.S32.HI R16, RZ, 0x1f, R6 ;  /* 0x0000001fff107819 */ /* 0x002fce0000011406 */
[----:B------:R-:W-:Y:S05]  /*1360*/  @!P1 BRA `(.L_x_47) ;  /* 0x0000000000989947 */ /* 0x000fea0003800000 */
[----:B------:R-:W1:Y:S01]  /*1370*/  S2UR UR8, SR_CgaCtaId ;  /* 0x00000000000879c3 */ /* 0x000e620000008800 */
[----:B------:R-:W2:Y:S01]  /*1380*/  LDCU.64 UR14, c[0x0][0x3a8] ;  /* 0x00007500ff0e77ac */ /* 0x000ea20008000a00 */
[----:B------:R-:W-:Y:S02]  /*1390*/  IMAD.U32 R7, RZ, RZ, UR22 ;  /* 0x00000016ff077e24 */ /* 0x000fe4000f8e00ff */
[----:B------:R-:W-:Y:S01]  /*13a0*/  VIADD R9, R4, 0x1 ;  /* 0x0000000104097836 */ /* 0x000fe20000000000 */
[----:B------:R-:W-:Y:S01]  /*13b0*/  UMOV UR5, 0x400 ;  /* 0x0000040000057882 */ /* 0x000fe20000000000 */
[----:B------:R-:W-:Y:S01]  /*13c0*/  USHF.L.U32 UR9, UR22, 0x2, URZ ;  /* 0x0000000216097899 */ /* 0x000fe200080006ff */
[----:B------:R-:W-:Y:S01]  /*13d0*/  SHF.L.U64.HI R4, R7, 0x2, R8 ;  /* 0x0000000207047819 */ /* 0x000fe20000010208 */
[----:B------:R-:W3:Y:S01]  /*13e0*/  LDC R11, c[0x0][0x384] ;  /* 0x0000e100ff0b7b82 */ /* 0x000ee20000000800 */
[----:B------:R-:W-:Y:S01]  /*13f0*/  UIADD3 UR5, UPT, UPT, UR5, 0x80, URZ ;  /* 0x0000008005057890 */ /* 0x000fe2000fffe0ff */
[----:B------:R-:W-:Y:S01]  /*1400*/  LOP3.LUT R9, R9, 0x3, RZ, 0xc0, !PT ;  /* 0x0000000309097812 */ /* 0x000fe200078ec0ff */
[----:B------:R-:W-:Y:S01]  /*1410*/  IMAD R10, R0, UR11, RZ ;  /* 0x0000000b000a7c24 */ /* 0x000fe2000f8e02ff */
[----:B------:R-:W-:-:S02]  /*1420*/  LEA R7, P1, R2, UR9, 0x2 ;  /* 0x0000000902077c11 */ /* 0x000fc4000f8210ff */
[----:B------:R-:W-:Y:S01]  /*1430*/  IADD3 R9, P3, PT, RZ, -R9, RZ ;  /* 0x80000009ff097210 */ /* 0x000fe20007f7e0ff */
[----:B------:R-:W-:Y:S01]  /*1440*/  IMAD R14, R10, UR10, RZ ;  /* 0x0000000a0a0e7c24 */ /* 0x000fe2000f8e02ff */
[----:B------:R-:W-:Y:S02]  /*1450*/  LEA.HI.X R13, R2, R4, R3, 0x2, P1 ;  /* 0x00000004020d7211 */ /* 0x000fe400008f1403 */
[----:B--2---:R-:W-:-:S04]  /*1460*/  IADD3 R12, P1, P2, R7, UR14, R6 ;  /* 0x0000000e070c7c10 */ /* 0x004fc8000fa3e006 */
[----:B------:R-:W-:Y:S01]  /*1470*/  IADD3.X R13, PT, PT, R13, UR15, R16, P1, P2 ;  /* 0x0000000f0d0d7c10 */ /* 0x000fe20008fe4410 */
[----:B-1----:R-:W-:-:S06]  /*1480*/  ULEA UR5, UR8, UR5, 0x18 ;  /* 0x0000000508057291 */ /* 0x002fcc000f8ec0ff */
[----:B------:R-:W-:-:S05]  /*1490*/  VIADD R4, R6, UR5 ;  /* 0x0000000506047c36 */ /* 0x000fca0008000000 */
[----:B---3--:R-:W-:Y:S01]  /*14a0*/  LEA R7, R11, R4, 0x9 ;  /* 0x000000040b077211 */ /* 0x008fe200078e48ff */
[----:B------:R-:W-:-:S04]  /*14b0*/  IMAD.X R4, RZ, RZ, -0x1, P3 ;  /* 0xffffffffff047424 */ /* 0x000fc800018e06ff */
[----:B------:R-:W-:-:S07]  /*14c0*/  IMAD R7, R2, 0x4, R7 ;  /* 0x0000000402077824 */ /* 0x000fce00078e0207 */
.L_x_48:
        /* <DEDUP_REMOVED lines=16> */
.L_x_47:
[----:B------:R-:W-:Y:S05]  /*15d0*/  BSYNC.RECONVERGENT B1 ;  /* 0x0000000000017941 */ /* 0x000fea0003800200 */
.L_x_46:
[----:B------:R-:W-:Y:S05]  /*15e0*/  @!P0 BRA `(.L_x_42) ;  /* 0x0000000000f08947 */ /* 0x000fea0003800000 */
[----:B------:R-:W1:Y:S01]  /*15f0*/  S2UR UR8, SR_CgaCtaId ;  /* 0x00000000000879c3 */ /* 0x000e620000008800 */
[----:B------:R-:W2:Y:S01]  /*1600*/  LDCU.64 UR14, c[0x0][0x3a8] ;  /* 0x00007500ff0e77ac */ /* 0x000ea20008000a00 */
[----:B------:R-:W-:Y:S01]  /*1610*/  IMAD.U32 R9, RZ, RZ, UR22 ;  /* 0x00000016ff097e24 */ /* 0x000fe2000f8e00ff */
[----:B------:R-:W-:Y:S01]  /*1620*/  SHF.L.U32 R17, R5, 0x2, RZ ;  /* 0x0000000205117819 */ /* 0x000fe200000006ff */
[----:B------:R-:W-:Y:S01]  /*1630*/  IMAD R22, R0, UR11, RZ ;  /* 0x0000000b00167c24 */ /* 0x000fe2000f8e02ff */
[----:B------:R-:W-:Y:S01]  /*1640*/  UMOV UR5, 0x400 ;  /* 0x0000040000057882 */ /* 0x000fe20000000000 */
[----:B------:R-:W-:Y:S01]  /*1650*/  SHF.R.U32.HI R20, RZ, 0x1e, R5 ;  /* 0x0000001eff147819 */ /* 0x000fe20000011605 */
[----:B------:R-:W-:Y:S01]  /*1660*/  UIADD3 UR5, UPT, UPT, UR5, 0x80, URZ ;  /* 0x0000008005057890 */ /* 0x000fe2000fffe0ff */
[----:B------:R-:W3:Y:S01]  /*1670*/  LDC R7, c[0x0][0x384] ;  /* 0x0000e100ff077b82 */ /* 0x000ee20000000800 */
[----:B------:R-:W-:Y:S01]  /*1680*/  SHF.L.U64.HI R18, R9, 0x2, R8 ;  /* 0x0000000209127819 */ /* 0x000fe20000010208 */
[----:B------:R-:W-:Y:S01]  /*1690*/  IMAD R22, R22, UR10, RZ ;  /* 0x0000000a16167c24 */ /* 0x000fe2000f8e02ff */
[----:B--2---:R-:W-:-:S04]  /*16a0*/  IADD3 R4, P0, PT, R6, UR14, RZ ;  /* 0x0000000e06047c10 */ /* 0x004fc8000ff1e0ff */
[----:B------:R-:W-:Y:S01]  /*16b0*/  IADD3.X R16, PT, PT, R16, UR15, RZ, P0, !PT ;  /* 0x0000000f10107c10 */ /* 0x000fe200087fe4ff */
[----:B-1----:R-:W-:Y:S02]  /*16c0*/  ULEA UR5, UR8, UR5, 0x18 ;  /* 0x0000000508057291 */ /* 0x002fe4000f8ec0ff */
[----:B------:R-:W-:-:S04]  /*16d0*/  USHF.L.U32 UR8, UR22, 0x2, URZ ;  /* 0x0000000216087899 */ /* 0x000fc800080006ff */
[----:B------:R-:W-:Y:S01]  /*16e0*/  VIADD R6, R6, UR5 ;  /* 0x0000000506067c36 */ /* 0x000fe20008000000 */
[----:B------:R-:W-:-:S03]  /*16f0*/  UMOV UR5, URZ ;  /* 0x000000ff00057c82 */ /* 0x000fc60008000000 */
[----:B---3--:R-:W-:Y:S01]  /*1700*/  IMAD R23, R7, 0x200, R6 ;  /* 0x0000020007177824 */ /* 0x008fe200078e0206 */
[----:B------:R-:W-:-:S03]  /*1710*/  IADD3 R6, P0, PT, R2, UR22, RZ ;  /* 0x0000001602067c10 */ /* 0x000fc6000ff1e0ff */
[----:B------:R-:W-:Y:S02]  /*1720*/  IMAD R23, R2, 0x4, R23 ;  /* 0x0000000402177824 */ /* 0x000fe400078e0217 */
[----:B------:R-:W-:Y:S01]  /*1730*/  IMAD.X R7, R8, 0x1, R3, P0 ;  /* 0x0000000108077824 */ /* 0x000fe200000e0603 */
[----:B------:R-:W-:Y:S01]  /*1740*/  LEA R0, P0, R2, UR8, 0x2 ;  /* 0x0000000802007c11 */ /* 0x000fe2000f8010ff */
[C-C-:B------:R-:W-:Y:S01]  /*1750*/  IMAD R25, R22.reuse, 0x4, R23.reuse ;  /* 0x0000000416197824 */ /* 0x140fe200078e0217 */
[C---:B------:R-:W-:Y:S01]  /*1760*/  LEA R27, R22.reuse, R23, 0x3 ;  /* 0x00000017161b7211 */ /* 0x040fe200078e18ff */
[----:B------:R-:W-:Y:S01]  /*1770*/  IMAD R29, R22, 0xc, R23 ;  /* 0x0000000c161d7824 */ /* 0x000fe200078e0217 */
[C---:B------:R-:W-:Y:S01]  /*1780*/  SHF.L.U64.HI R7, R6.reuse, 0x2, R7 ;  /* 0x0000000206077819 */ /* 0x040fe20000010207 */
[----:B------:R-:W-:Y:S01]  /*1790*/  IMAD.SHL.U32 R6, R6, 0x4, RZ ;  /* 0x0000000406067824 */ /* 0x000fe200078e00ff */
[----:B------:R-:W-:Y:S02]  /*17a0*/  LEA.HI.X R18, R2, R18, R3, 0x2, P0 ;  /* 0x0000001202127211 */ /* 0x000fe400000f1403 */
[-C--:B------:R-:W-:Y:S01]  /*17b0*/  IADD3 R21, P0, PT, R17, R0.reuse, RZ ;  /* 0x0000000011157210 */ /* 0x080fe20007f1e0ff */
[C---:B------:R-:W-:Y:S01]  /*17c0*/  IMAD.WIDE.U32 R6, R5.reuse, 0xc, R6 ;  /* 0x0000000c05067825 */ /* 0x040fe200078e0006 */
[----:B------:R-:W-:-:S03]  /*17d0*/  LEA R19, P1, R5, R0, 0x3 ;  /* 0x0000000005137211 */ /* 0x000fc600078218ff */
[----:B------:R-:W-:Y:S01]  /*17e0*/  IMAD.X R24, R20, 0x1, R18, P0 ;  /* 0x0000000114187824 */ /* 0x000fe200000e0612 */
[----:B------:R-:W-:Y:S01]  /*17f0*/  LEA.HI.X R26, R5, R18, RZ, 0x3, P1 ;  /* 0x00000012051a7211 */ /* 0x000fe200008f1cff */
[----:B------:R-:W-:-:S08]  /*1800*/  VIADD R28, R7, UR5 ;  /* 0x00000005071c7c36 */ /* 0x000fd00008000000 */
.L_x_49:
[C---:B------:R-:W-:Y:S02]  /*1810*/  IADD3 R12, P0, PT, R4.reuse, R0, RZ ;  /* 0x00000000040c7210 */ /* 0x040fe40007f1e0ff */
[----:B------:R-:W-:-:S03]  /*1820*/  IADD3 R8, P1, PT, R4, R21, RZ ;  /* 0x0000001504087210 */ /* 0x000fc60007f3e0ff */
[----:B------:R-:W-:Y:S01]  /*1830*/  IMAD.X R13, R16, 0x1, R18, P0 ;  /* 0x00000001100d7824 */ /* 0x000fe200000e0612 */
[----:B------:R-:W-:Y:S01]  /*1840*/  IADD3 R10, P0, PT, R4, R19, RZ ;  /* 0x00000013040a7210 */ /* 0x000fe20007f1e0ff */
[----:B------:R-:W-:Y:S01]  /*1850*/  IMAD.X R9, R16, 0x1, R24, P1 ;  /* 0x0000000110097824 */ /* 0x000fe200008e0618 */
[----:B------:R-:W-:Y:S02]  /*1860*/  IADD3 R14, P1, PT, R4, R6, RZ ;  /* 0x00000006040e7210 */ /* 0x000fe40007f3e0ff */
[----:B------:R-:W-:Y:S01]  /*1870*/  @!PT LDS RZ, [RZ] ;  /* 0x00000000fffff984 */ /* 0x000fe20000000800 */
[----:B------:R-:W-:Y:S01]  /*1880*/  @!PT LDS RZ, [RZ] ;  /* 0x00000000fffff984 */ /* 0x000fe20000000800 */
[----:B------:R-:W-:Y:S01]  /*1890*/  @!PT LDS RZ, [RZ] ;  /* 0x00000000fffff984 */ /* 0x000fe20000000800 */
[----:B------:R1:W-:Y:S01]  /*18a0*/  LDGSTS.E [R23+0x80], desc[UR20][R12.64] ;  /* 0x000800000c177fae */ /* 0x0003e2000b9a1014 */
[C---:B------:R-:W-:Y:S01]  /*18b0*/  IMAD.X R11, R16.reuse, 0x1, R26, P0 ;  /* 0x00000001100b7824 */ /* 0x040fe200000e061a */
[----:B------:R-:W-:Y:S01]  /*18c0*/  IADD3 R2, P0, PT, R17, R2, RZ ;  /* 0x0000000211027210 */ /* 0x000fe20007f1e0ff */
[----:B------:R-:W-:Y:S01]  /*18d0*/  IMAD.X R15, R16, 0x1, R28, P1 ;  /* 0x00000001100f7824 */ /* 0x000fe200008e061c */
[C---:B------:R-:W-:Y:S01]  /*18e0*/  LEA R4, P1, R5.reuse, R4, 0x4 ;  /* 0x0000000405047211 */ /* 0x040fe200078220ff */
[----:B------:R2:W-:Y:S02]  /*18f0*/  LDGSTS.E [R25+0x80], desc[UR20][R8.64] ;  /* 0x0008000008197fae */ /* 0x0005e4000b9a1014 */
[----:B------:R-:W-:Y:S01]  /*1900*/  IMAD.X R3, R20, 0x1, R3, P0 ;  /* 0x0000000114037824 */ /* 0x000fe200000e0603 */
[----:B------:R-:W-:Y:S01]  /*1910*/  ISETP.GE.U32.AND P0, PT, R2, UR7, PT ;  /* 0x0000000702007c0c */ /* 0x000fe2000bf06070 */
[----:B------:R3:W-:Y:S01]  /*1920*/  LDGSTS.E [R27+0x80], desc[UR20][R10.64] ;  /* 0x000800000a1b7fae */ /* 0x0007e2000b9a1014 */
[----:B------:R-:W-:-:S02]  /*1930*/  LEA.HI.X R16, R5, R16, RZ, 0x4, P1 ;  /* 0x0000001005107211 */ /* 0x000fc400008f24ff */
[----:B------:R-:W-:Y:S01]  /*1940*/  ISETP.GE.U32.AND.EX P0, PT, R3, UR13, PT, P0 ;  /* 0x0000000d03007c0c */ /* 0x000fe2000bf06100 */
[----:B------:R4:W-:Y:S01]  /*1950*/  LDGSTS.E [R29+0x80], desc[UR20][R14.64] ;  /* 0x000800000e1d7fae */ /* 0x0009e2000b9a1014 */
[C---:B-1----:R-:W-:Y:S01]  /*1960*/  LEA R23, R22.reuse, R23, 0x4 ;  /* 0x0000001716177211 */ /* 0x042fe200078e20ff */
[C---:B--2---:R-:W-:Y:S02]  /*1970*/  IMAD R25, R22.reuse, 0x10, R25 ;  /* 0x0000001016197824 */ /* 0x044fe400078e0219 */
[C---:B---3--:R-:W-:Y:S02]  /*1980*/  IMAD R27, R22.reuse, 0x10, R27 ;  /* 0x00000010161b7824 */ /* 0x048fe400078e021b */
[----:B----4-:R-:W-:-:S06]  /*1990*/  IMAD R29, R22, 0x10, R29 ;  /* 0x00000010161d7824 */ /* 0x010fcc00078e021d */
[----:B------:R-:W-:Y:S05]  /*19a0*/  @!P0 BRA `(.L_x_49) ;  /* 0xfffffffc00988947 */ /* 0x000fea000383ffff */
.L_x_42:
[----:B------:R-:W-:Y:S05]  /*19b0*/  BSYNC.RECONVERGENT B0 ;  /* 0x0000000000007941 */ /* 0x000fea0003800200 */
.L_x_41:
[----:B------:R-:W0:Y:S01]  /*19c0*/  LDGDEPBAR ;  /* 0x00000000000079af */ /* 0x000e220000000000 */
[----:B------:R-:W-:-:S04]  /*19d0*/  DEPBAR.LE SB0, 0x0 ;  /* 0x000080000000791a */ /* 0x000fc80000000000 */
[----:B------:R-:W-:Y:S06]  /*19e0*/  BAR.SYNC.DEFER_BLOCKING 0x0 ;  /* 0x0000000000007b1d */ /* 0x000fec0000010000 */
.L_x_31:
[----:B------:R-:W-:-:S09]  /*19f0*/  UISETP.GT.AND UP0, UPT, UR24, UR6, UPT ;  /* 0x000000061800728c */ /* 0x000fd2000bf04270 */
[----:B------:R-:W-:Y:S05]  /*1a00*/  BRA.U UP0, `(.L_x_50) ;  /* 0x0000000100807547 */ /* 0x000fea000b800000 */
        /* <DEDUP_REMOVED lines=10> */
[----:B----4-:R-:W-:Y:S01]  /*1ab0*/  UIMAD.WIDE UR4, UR22, 0x4, UR4 ;  /* 0x00000004160478a5 */ /* 0x010fe2000f8e0204 */
[----:B--2---:R-:W-:-:S03]  /*1ac0*/  IMAD R0, R3, 0x200, R0 ;  /* 0x0000020003007824 */ /* 0x004fc600078e0200 */
[----:B-1----:R-:W-:Y:S02]  /*1ad0*/  LEA R7, R7, R2, 0x18 ;  /* 0x0000000207077211 */ /* 0x002fe400078ec0ff */
[C---:B---3--:R-:W-:Y:S02]  /*1ae0*/  LEA R2, R5.reuse, UR6, 0x2 ;  /* 0x0000000605027c11 */ /* 0x048fe4000f8e10ff */
[----:B------:R-:W-:-:S03]  /*1af0*/  LEA R0, R5, R0, 0x2 ;  /* 0x0000000005007211 */ /* 0x000fc600078e10ff */
[----:B------:R-:W-:Y:S01]  /*1b00*/  IMAD.IADD R6, R7, 0x1, R2 ;  /* 0x0000000107067824 */ /* 0x000fe200078e0202 */
[----:B------:R-:W-:Y:S01]  /*1b10*/  IADD3 R4, PT, PT, R0, 0x80, R7 ;  /* 0x0000008000047810 */ /* 0x000fe20007ffe007 */
[----:B------:R-:W-:-:S07]  /*1b20*/  IMAD.MOV R0, RZ, RZ, -R3 ;  /* 0x000000ffff007224 */ /* 0x000fce00078e0a03 */
.L_x_51:
[----:B-1----:R-:W-:Y:S01]  /*1b30*/  LDS R7, [R6] ;  /* 0x0000000006077984 */ /* 0x002fe20000000800 */
[----:B------:R-:W-:Y:S02]  /*1b40*/  VIADD R0, R0, 0x1 ;  /* 0x0000000100007836 */ /* 0x000fe40000000000 */
[----:B------:R-:W-:Y:S01]  /*1b50*/  IMAD.U32 R2, RZ, RZ, UR4 ;  /* 0x00000004ff027e24 */ /* 0x000fe2000f8e00ff */
[----:B------:R-:W1:Y:S01]  /*1b60*/  LDS R8, [R4] ;  /* 0x0000000004087984 */ /* 0x000e620000000800 */
[----:B------:R-:W-:Y:S01]  /*1b70*/  IMAD.U32 R3, RZ, RZ, UR5 ;  /* 0x00000005ff037e24 */ /* 0x000fe2000f8e00ff */
[----:B------:R-:W-:Y:S01]  /*1b80*/  ISETP.NE.AND P0, PT, R0, RZ, PT ;  /* 0x000000ff0000720c */ /* 0x000fe20003f05270 */
[----:B------:R-:W-:-:S04]  /*1b90*/  IMAD.WIDE R2, R5, 0x4, R2 ;  /* 0x0000000405027825 */ /* 0x000fc800078e0202 */
[----:B-1----:R-:W-:-:S05]  /*1ba0*/  FADD R7, R7, R8 ;  /* 0x0000000807077221 */ /* 0x002fca0000000000 */
[----:B------:R1:W-:Y:S03]  /*1bb0*/  STG.E desc[UR20][R2.64], R7 ;  /* 0x0000000702007986 */ /* 0x0003e6000c101914 */
[----:B------:R-:W-:Y:S05]  /*1bc0*/  @!P0 EXIT ;  /* 0x000000000000894d */ /* 0x000fea0003800000 */
[----:B------:R-:W-:Y:S01]  /*1bd0*/  IADD3 R4, PT, PT, R4, 0x200, RZ ;  /* 0x0000020004047810 */ /* 0x000fe20007ffe0ff */
[----:B------:R-:W-:Y:S02]  /*1be0*/  VIADD R6, R6, 0x200 ;  /* 0x0000020006067836 */ /* 0x000fe40000000000 */
[----:B------:R-:W-:Y:S01]  /*1bf0*/  VIADD R5, R5, 0x80 ;  /* 0x0000008005057836 */ /* 0x000fe20000000000 */
[----:B------:R-:W-:Y:S06]  /*1c00*/  BRA `(.L_x_51) ;  /* 0xfffffffc00c87947 */ /* 0x000fec000383ffff */
.L_x_50:
[----:B------:R-:W1:Y:S02]  /*1c10*/  LDC R0, c[0x0][0x384] ;  /* 0x0000e100ff007b82 */ /* 0x000e640000000800 */
[----:B-1----:R-:W-:-:S13]  /*1c20*/  ISETP.GE.AND P0, PT, R0, 0x1, PT ;  /* 0x000000010000780c */ /* 0x002fda0003f06270 */
[----:B------:R-:W-:Y:S05]  /*1c30*/  @!P0 EXIT ;  /* 0x000000000000894d */ /* 0x000fea0003800000 */
[----:B------:R-:W1:Y:S01]  /*1c40*/  S2R R5, SR_TID.X ;  /* 0x0000000000057919 */ /* 0x000e620000002100 */
[----:B------:R-:W2:Y:S01]  /*1c50*/  LDC R3, c[0x0][0x3b0] ;  /* 0x0000ec00ff037b82 */ /* 0x000ea20000000800 */
[----:B------:R-:W3:Y:S01]  /*1c60*/  LDCU UR6, c[0x0][0x3a0] ;  /* 0x00007400ff0677ac */ /* 0x000ee20008000800 */
[----:B------:R-:W-:Y:S01]  /*1c70*/  MOV R2, 0x400 ;  /* 0x0000040000027802 */ /* 0x000fe20000000f00 */
[----:B------:R-:W4:Y:S01]  /*1c80*/  S2R R7, SR_CgaCtaId ;  /* 0x0000000000077919 */ /* 0x000f220000008800 */
[----:B------:R-:W5:Y:S03]  /*1c90*/  LDCU.64 UR4, c[0x0][0x390] ;  /* 0x00007200ff0477ac */ /* 0x000f660008000a00 */
[----:B------:R-:W-:Y:S01]  /*1ca0*/  VIADD R4, R2, 0x80 ;  /* 0x0000008002047836 */ /* 0x000fe20000000000 */
[----:B-----5:R-:W-:Y:S01]  /*1cb0*/  UIMAD.WIDE UR4, UR22, 0x4, UR4 ;  /* 0x00000004160478a5 */ /* 0x020fe2000f8e0204 */
[----:B--2---:R-:W-:-:S02]  /*1cc0*/  IMAD R2, R0, 0x200, R3 ;  /* 0x0000020000027824 */ /* 0x004fc400078e0203 */
[----:B------:R-:W-:Y:S02]  /*1cd0*/  IMAD.MOV R0, RZ, RZ, -R0 ;  /* 0x000000ffff007224 */ /* 0x000fe400078e0a00 */
[C---:B-1----:R-:W-:Y:S01]  /*1ce0*/  IMAD R2, R5.reuse, 0x4, R2 ;  /* 0x0000000405027824 */ /* 0x042fe200078e0202 */
[----:B---3--:R-:W-:Y:S02]  /*1cf0*/  LEA R6, R5, UR6, 0x2 ;  /* 0x0000000605067c11 */ /* 0x008fe4000f8e10ff */
[----:B----4-:R-:W-:-:S04]  /*1d00*/  LEA R7, R7, R4, 0x18 ;  /* 0x0000000407077211 */ /* 0x010fc800078ec0ff */
[----:B------:R-:W-:Y:S02]  /*1d10*/  IADD3 R6, PT, PT, R7, R6, RZ ;  /* 0x0000000607067210 */ /* 0x000fe40007ffe0ff */
[----:B------:R-:W-:-:S07]  /*1d20*/  IADD3 R4, PT, PT, R2, 0x80, R7 ;  /* 0x0000008002047810 */ /* 0x000fce0007ffe007 */
.L_x_52:
[----:B------:R-:W-:Y:S01]  /*1d30*/  ISETP.GE.AND P0, PT, R5, UR23, PT ;  /* 0x0000001705007c0c */ /* 0x000fe2000bf06270 */
        /* <DEDUP_REMOVED lines=14> */
        .weak           $__internal_1_$__cuda_sm20_div_u64
        .type           $__internal_1_$__cuda_sm20_div_u64,@function
        .size           $__internal_1_$__cuda_sm20_div_u64,(.L_x_148 - $__internal_1_$__cuda_sm20_div_u64)
$__internal_1_$__cuda_sm20_div_u64:
[----:B------:R-:W-:Y:S02]  /*1e20*/  IMAD.U32 R15, RZ, RZ, UR4 ;  /* 0x00000004ff0f7e24 */ /* 0x000fe4000f8e00ff */
[----:B------:R-:W-:-:S04]  /*1e30*/  IMAD.MOV.U32 R14, RZ, RZ, R5 ;  /* 0x000000ffff0e7224 */ /* 0x000fc800078e0005 */
        /* <DEDUP_REMOVED lines=9> */
[----:B------:R-:W-:Y:S01]  /*1ed0*/  IMAD.X R19, RZ, RZ, ~R13, P0 ;  /* 0x000000ffff137224 */ /* 0x000fe200000e0e0d */
[----:B------:R-:W-:-:S03]  /*1ee0*/  MOV R13, R6 ;  /* 0x00000006000d7202 */ /* 0x000fc60000000f00 */
[-C--:B------:R-:W-:Y:S02]  /*1ef0*/  IMAD R15, R7, R19.reuse, RZ ;  /* 0x00000013070f7224 */ /* 0x080fe400078e02ff */
[----:B------:R-:W-:-:S04]  /*1f00*/  IMAD.WIDE.U32 R12, P0, R6, R19, R12 ;  /* 0x00000013060c7225 */ /* 0x000fc8000780000c */
[----:B------:R-:W-:-:S04]  /*1f10*/  IMAD.HI.U32 R11, R7, R19, RZ ;  /* 0x00000013070b7227 */ /* 0x000fc800078e00ff */
[----:B------:R-:W-:-:S04]  /*1f20*/  IMAD.HI.U32 R12, P1, R7, R17, R12 ;  /* 0x00000011070c7227 */ /* 0x000fc8000782000c */
[----:B------:R-:W-:Y:S01]  /*1f30*/  IMAD.X R11, R11, 0x1, R7, P0 ;  /* 0x000000010b0b7824 */ /* 0x000fe200000e0607 */
[----:B------:R-:W-:-:S04]  /*1f40*/  IADD3 R13, P2, PT, R15, R12, RZ ;  /* 0x0000000c0f0d7210 */ /* 0x000fc80007f5e0ff */
[----:B------:R-:W-:Y:S01]  /*1f50*/  IADD3.X R11, PT, PT, RZ, RZ, R11, P2, P1 ;  /* 0x000000ffff0b7210 */ /* 0x000fe200017e240b */
[----:B------:R-:W-:-:S04]  /*1f60*/  IMAD.WIDE.U32 R6, R13, R5, RZ ;  /* 0x000000050d067225 */ /* 0x000fc800078e00ff */
[----:B------:R-:W-:Y:S01]  /*1f70*/  IMAD R12, R13, UR4, R7 ;  /* 0x000000040d0c7c24 */ /* 0x000fe2000f8e0207 */
[----:B------:R-:W-:-:S03]  /*1f80*/  IADD3 R7, P0, PT, RZ, -R6, RZ ;  /* 0x80000006ff077210 */ /* 0x000fc60007f1e0ff */
[----:B------:R-:W-:Y:S02]  /*1f90*/  IMAD R6, R11, R5, R12 ;  /* 0x000000050b067224 */ /* 0x000fe400078e020c */
[----:B------:R-:W-:-:S04]  /*1fa0*/  IMAD.HI.U32 R12, R13, R7, RZ ;  /* 0x000000070d0c7227 */ /* 0x000fc800078e00ff */
[----:B------:R-:W-:-:S04]  /*1fb0*/  IMAD.X R6, RZ, RZ, ~R6, P0 ;  /* 0x000000ffff067224 */ /* 0x000fc800000e0e06 */
        /* <DEDUP_REMOVED lines=15> */
[----:B------:R-:W-:-:S03]  /*20b0*/  IMAD.WIDE.U32 R6, R12, R5, RZ ;  /* 0x000000050c067225 */ /* 0x000fc600078e00ff */
[----:B------:R-:W-:Y:S01]  /*20c0*/  IADD3.X R14, PT, PT, RZ, R11, RZ, P1, !PT ;  /* 0x0000000bff0e7210 */ /* 0x000fe20000ffe4ff */
[----:B------:R-:W-:Y:S01]  /*20d0*/  IMAD R7, R12, UR4, R7 ;  /* 0x000000040c077c24 */ /* 0x000fe2000f8e0207 */
[----:B------:R-:W-:Y:S02]  /*20e0*/  IADD3 R16, P1, PT, -R6, R9, RZ ;  /* 0x0000000906107210 */ /* 0x000fe40007f3e1ff */
[----:B------:R-:W-:Y:S01]  /*20f0*/  IADD3 R9, P2, PT, R12, 0x1, RZ ;  /* 0x000000010c097810 */ /* 0x000fe20007f5e0ff */
[-C--:B------:R-:W-:Y:S01]  /*2100*/  IMAD R7, R14, R5.reuse, R7 ;  /* 0x000000050e077224 */ /* 0x080fe200078e0207 */
[----:B------:R-:W-:-:S03]  /*2110*/  ISETP.GE.U32.AND P0, PT, R16, R5, PT ;  /* 0x000000051000720c */ /* 0x000fc60003f06070 */
[----:B------:R-:W-:Y:S01]  /*2120*/  IMAD.X R11, R10, 0x1, ~R7, P1 ;  /* 0x000000010a0b7824 */ /* 0x000fe200008e0e07 */
[----:B------:R-:W-:Y:S01]  /*2130*/  IADD3 R6, P1, PT, -R5, R16, RZ ;  /* 0x0000001005067210 */ /* 0x000fe20007f3e1ff */
[----:B------:R-:W-:-:S03]  /*2140*/  IMAD.X R7, RZ, RZ, R14, P2 ;  /* 0x000000ffff077224 */ /* 0x000fc600010e060e */
[C---:B------:R-:W-:Y:S02]  /*2150*/  ISETP.GE.U32.AND.EX P0, PT, R11.reuse, UR4, PT, P0 ;  /* 0x000000040b007c0c */ /* 0x040fe4000bf06100 */
[----:B------:R-:W-:Y:S02]  /*2160*/  IADD3.X R10, PT, PT, R11, ~UR4, RZ, P1, !PT ;  /* 0x800000040b0a7c10 */ /* 0x000fe40008ffe4ff */
[----:B------:R-:W-:Y:S02]  /*2170*/  SEL R6, R6, R16, P0 ;  /* 0x0000001006067207 */ /* 0x000fe40000000000 */
[----:B------:R-:W-:Y:S02]  /*2180*/  SEL R9, R9, R12, P0 ;  /* 0x0000000c09097207 */ /* 0x000fe40000000000 */
[----:B------:R-:W-:Y:S02]  /*2190*/  SEL R10, R10, R11, P0 ;  /* 0x0000000b0a0a7207 */ /* 0x000fe40000000000 */
[----:B------:R-:W-:-:S02]  /*21a0*/  SEL R14, R7, R14, P0 ;  /* 0x0000000e070e7207 */ /* 0x000fc40000000000 */
[----:B------:R-:W-:Y:S02]  /*21b0*/  ISETP.GE.U32.AND P0, PT, R6, R5, PT ;  /* 0x000000050600720c */ /* 0x000fe40003f06070 */
[----:B------:R-:W-:Y:S02]  /*21c0*/  IADD3 R6, P2, PT, R9, 0x1, RZ ;  /* 0x0000000109067810 */ /* 0x000fe40007f5e0ff */
[----:B------:R-:W-:Y:S02]  /*21d0*/  ISETP.GE.U32.AND.EX P0, PT, R10, UR4, PT, P0 ;  /* 0x000000040a007c0c */ /* 0x000fe4000bf06100 */
[----:B------:R-:W-:Y:S01]  /*21e0*/  ISETP.NE.U32.AND P1, PT, R5, RZ, PT ;  /* 0x000000ff0500720c */ /* 0x000fe20003f25070 */
[----:B------:R-:W-:Y:S01]  /*21f0*/  IMAD.X R7, RZ, RZ, R14, P2 ;  /* 0x000000ffff077224 */ /* 0x000fe200010e060e */
[----:B------:R-:W-:Y:S01]  /*2200*/  SEL R6, R6, R9, P0 ;  /* 0x0000000906067207 */ /* 0x000fe20000000000 */
[----:B------:R-:W-:Y:S01]  /*2210*/  IMAD.MOV.U32 R9, RZ, RZ, 0x0 ;  /* 0x00000000ff097424 */ /* 0x000fe200078e00ff */
[----:B------:R-:W-:-:S02]  /*2220*/  ISETP.NE.AND.EX P1, PT, RZ, UR4, PT, P1 ;  /* 0x00000004ff007c0c */ /* 0x000fc4000bf25310 */
[----:B------:R-:W-:Y:S02]  /*2230*/  SEL R7, R7, R14, P0 ;  /* 0x0000000e07077207 */ /* 0x000fe40000000000 */
[----:B------:R-:W-:Y:S02]  /*2240*/  SEL R6, R6, 0xffffffff, P1 ;  /* 0xffffffff06067807 */ /* 0x000fe40000800000 */
[----:B------:R-:W-:Y:S01]  /*2250*/  SEL R7, R7, 0xffffffff, P1 ;  /* 0xffffffff07077807 */ /* 0x000fe20000800000 */
[----:B------:R-:W-:Y:S06]  /*2260*/  RET.REL.NODEC R8 `(_ZN3cub18CUB_300001_SM_10006detail9transform16transform_kernelINS2_10policy_hubILb0EN4cuda3std3__45tupleIJN6thrust24THRUST_300001_SM_1000_NS6detail15normal_iteratorINSA_10device_ptrIfEEEESF_EEEE10policy1000EiNS7_4plusIfEESF_JPfSL_EEEvT0_iT1_T2_DpNS2_10kernel_argIT3_EE) ;  /* 0xffffffdc08647950 */ /* 0x000fec0003c3ffff */
.L_x_53:
        /* <DEDUP_REMOVED lines=9> */
.L_x_148:


//--------------------- .text._ZN3cub18CUB_300001_SM_10006detail9transform16transform_kernelINS2_10policy_hubILb0EN4cuda3std3__45tupleIJN6thrust24THRUST_300001_SM_1000_NS6detail15normal_iteratorINSA_10device_ptrIfEEEESF_EEEE10policy1000ElNS7_10multipliesIfEESF_JPfSL_EEEvT0_iT1_T2_DpNS2_10kernel_argIT3_EE --------------------------
	.section	.text._ZN3cub18CUB_300001_SM_10006detail9transform16transform_kernelINS2_10policy_hubILb0EN4cuda3std3__45tupleIJN6thrust24THRUST_300001_SM_1000_NS6detail15normal_iteratorINSA_10device_ptrIfEEEESF_EEEE10policy1000ElNS7_10multipliesIfEESF_JPfSL_EEEvT0_iT1_T2_DpNS2_10kernel_argIT3_EE,"ax",@progbits
	.align	128
        .global         _ZN3cub18CUB_300001_SM_10006detail9transform16transform_kernelINS2_10policy_hubILb0EN4cuda3std3__45tupleIJN6thrust24THRUST_300001_SM_1000_NS6detail15normal_iteratorINSA_10device_ptrIfEEEESF_EEEE10policy1000ElNS7_10multipliesIfEESF_JPfSL_EEEvT0_iT1_T2_DpNS2_10kernel_argIT3_EE
        .type           _ZN3cub18CUB_300001_SM_10006detail9transform16transform_kernelINS2_10policy_hubILb0EN4cuda3std3__45tupleIJN6thrust24THRUST_300001_SM_1000_NS6detail15normal_iteratorINSA_10device_ptrIfEEEESF_EEEE10policy1000ElNS7_10multipliesIfEESF_JPfSL_EEEvT0_iT1_T2_DpNS2_10kernel_argIT3_EE,@function
        .size           _ZN3cub18CUB_300001_SM_10006detail9transform16transform_kernelINS2_10policy_hubILb0EN4cuda3std3__45tupleIJN6thrust24THRUST_300001_SM_1000_NS6detail15normal_iteratorINSA_10device_ptrIfEEEESF_EEEE10policy1000ElNS7_10multipliesIfEESF_JPfSL_EEEvT0_iT1_T2_DpNS2_10kernel_argIT3_EE,(.L_x_149 - _ZN3cub18CUB_300001_SM_10006detail9transform16transform_kernelINS2_10policy_hubILb0EN4cuda3std3__45tupleIJN6thrust24THRUST_300001_SM_1000_NS6detail15normal_iteratorINSA_10device_ptrIfEEEESF_EEEE10policy1000ElNS7_10multipliesIfEESF_JPfSL_EEEvT0_iT1_T2_DpNS2_10kernel_argIT3_EE)
        .other          _ZN3cub18CUB_300001_SM_10006detail9transform16transform_kernelINS2_10policy_hubILb0EN4cuda3std3__45tupleIJN6thrust24THRUST_300001_SM_1000_NS6detail15normal_iteratorINSA_10device_ptrIfEEEESF_EEEE10policy1000ElNS7_10multipliesIfEESF_JPfSL_EEEvT0_iT1_T2_DpNS2_10kernel_argIT3_EE,@"STO_CUDA_ENTRY STV_DEFAULT"
_ZN3cub18CUB_300001_SM_10006detail9transform16transform_kernelINS2_10policy_hubILb0EN4cuda3std3__45tupleIJN6thrust24THRUST_300001_SM_1000_NS6detail15normal_iteratorINSA_10device_ptrIfEEEESF_EEEE10policy1000ElNS7_10multipliesIfEESF_JPfSL_EEEvT0_iT1_T2_DpNS2_10kernel_argIT3_EE:
.text._ZN3cub18CUB_300001_SM_10006detail9transform16transform_kernelINS2_10policy_hubILb0EN4cuda3std3__45tupleIJN6thrust24THRUST_300001_SM_1000_NS6detail15normal_iteratorINSA_10device_ptrIfEEEESF_EEEE10policy1000ElNS7_10multipliesIfEESF_JPfSL_EEEvT0_iT1_T2_DpNS2_10kernel_argIT3_EE:
        /* <DEDUP_REMOVED lines=68> */
.L_x_56:
[----:B-1----:R-:W-:Y:S05]  /*0440*/  BSYNC.RECONVERGENT B0 ;  /* 0x0000000000007941 */ /* 0x002fea0003800200 */
.L_x_55:
[----:B------:R-:W1:Y:S08]  /*0450*/  S2UR UR5, SR_CgaCtaId ;  /* 0x00000000000579c3 */ /* 0x000e700000008800 */
[----:B------:R-:W-:Y:S01]  /*0460*/  BAR.SYNC.DEFER_BLOCKING 0x0 ;  /* 0x0000000000007b1d */ /* 0x000fe20000010000 */
[----:B------:R-:W-:-:S05]  /*0470*/  SHF.L.U32 R2, RZ, 0x1f, RZ ;  /* 0x0000001fff027819 */ /* 0x000fca00000006ff */
[----:B------:R-:W-:Y:S02]  /*0480*/  UMOV UR4, 0x400 ;  /* 0x0000040000047882 */ /* 0x000fe40000000000 */
[----:B-1----:R-:W-:-:S12]  /*0490*/  ULEA UR4, UR5, UR4, 0x18 ;  /* 0x0000000405047291 */ /* 0x002fd8000f8ec0ff */
.L_x_57:
[----:B------:R-:W1:Y:S02]  /*04a0*/  SYNCS.PHASECHK.TRANS64.TRYWAIT P0, [UR4], R2 ;  /* 0x00000002ff0075a7 */ /* 0x000e640008001104 */
[----:B-1----:R-:W-:Y:S05]  /*04b0*/  @!P0 BRA `(.L_x_57) ;  /* 0xfffffffc00f88947 */ /* 0x002fea000383ffff */
[----:B------:R-:W-:Y:S05]  /*04c0*/  BRA `(.L_x_58) ;  /* 0x0000001400407947 */ /* 0x000fea0003800000 */
.L_x_54:
        /* <DEDUP_REMOVED lines=54> */
.L_x_62:
[----:B------:R-:W-:Y:S01]  /*0830*/  IMAD.MOV.U32 R9, RZ, RZ, R14 ;  /* 0x000000ffff097224 */ /* 0x000fe200078e000e */
[----:B------:R-:W-:-:S07]  /*0840*/  MOV R14, 0x860 ;  /* 0x00000860000e7802 */ /* 0x000fce0000000f00 */
[----:B------:R-:W-:Y:S05]  /*0850*/  CALL.REL.NOINC `($__internal_2_$__cuda_sm20_div_u64) ;  /* 0x0000001400707944 */ /* 0x000fea0003c00000 */
.L_x_63:
[----:B------:R-:W-:Y:S05]  /*0860*/  BSYNC.RECONVERGENT B1 ;  /* 0x0000000000017941 */ /* 0x000fea0003800200 */
.L_x_61:
        /* <DEDUP_REMOVED lines=37> */
.L_x_66:
        /* <DEDUP_REMOVED lines=16> */
.L_x_65:
[----:B------:R-:W-:Y:S05]  /*0bc0*/  BSYNC.RECONVERGENT B1 ;  /* 0x0000000000017941 */ /* 0x000fea0003800200 */
.L_x_64:
        /* <DEDUP_REMOVED lines=35> */
.L_x_67:
        /* <DEDUP_REMOVED lines=26> */
.L_x_60:
[----:B------:R-:W-:Y:S05]  /*0fa0*/  BSYNC.RECONVERGENT B0 ;  /* 0x0000000000007941 */ /* 0x000fea0003800200 */
.L_x_59:
        /* <DEDUP_REMOVED lines=39> */
.L_x_71:
[----:B------:R-:W-:Y:S01]  /*1220*/  IMAD.MOV.U32 R9, RZ, RZ, R12 ;  /* 0x000000ffff097224 */ /* 0x000fe200078e000c */
[----:B------:R-:W-:-:S07]  /*1230*/  MOV R14, 0x1250 ;  /* 0x00001250000e7802 */ /* 0x000fce0000000f00 */
[----:B------:R-:W-:Y:S05]  /*1240*/  CALL.REL.NOINC `($__internal_2_$__cuda_sm20_div_u64) ;  /* 0x0000000800f47944 */ /* 0x000fea0003c00000 */
.L_x_72:
[----:B------:R-:W-:Y:S05]  /*1250*/  BSYNC.RECONVERGENT B1 ;  /* 0x0000000000017941 */ /* 0x000fea0003800200 */
.L_x_70:
        /* <DEDUP_REMOVED lines=35> */
.L_x_75:
        /* <DEDUP_REMOVED lines=16> */
.L_x_74:
[----:B------:R-:W-:Y:S05]  /*1590*/  BSYNC.RECONVERGENT B1 ;  /* 0x0000000000017941 */ /* 0x000fea0003800200 */
.L_x_73:
        /* <DEDUP_REMOVED lines=37> */
.L_x_76:
        /* <DEDUP_REMOVED lines=26> */
.L_x_69:
[----:B------:R-:W-:Y:S05]  /*1990*/  BSYNC.RECONVERGENT B0 ;  /* 0x0000000000007941 */ /* 0x000fea0003800200 */
.L_x_68:
[----:B------:R-:W0:Y:S01]  /*19a0*/  LDGDEPBAR ;  /* 0x00000000000079af */ /* 0x000e220000000000 */
[----:B------:R-:W-:-:S04]  /*19b0*/  DEPBAR.LE SB0, 0x0 ;  /* 0x000080000000791a */ /* 0x000fc80000000000 */
[----:B------:R-:W-:Y:S06]  /*19c0*/  BAR.SYNC.DEFER_BLOCKING 0x0 ;  /* 0x0000000000007b1d */ /* 0x000fec0000010000 */
.L_x_58:
        /* <DEDUP_REMOVED lines=21> */
.L_x_78:
        /* <DEDUP_REMOVED lines=10> */
[----:B---3--:R-:W-:-:S05]  /*1bc0*/  @!P0 FMUL R9, R8, R9 ;  /* 0x0000000908098220 */ /* 0x008fca0000400000 */
[----:B------:R1:W-:Y:S01]  /*1bd0*/  @!P0 STG.E desc[UR22][R2.64], R9 ;  /* 0x0000000902008986 */ /* 0x0003e2000c101916 */
[----:B------:R-:W-:-:S13]  /*1be0*/  ISETP.NE.AND P0, PT, R4, RZ, PT ;  /* 0x000000ff0400720c */ /* 0x000fda0003f05270 */
[----:B-1----:R-:W-:Y:S05]  /*1bf0*/  @P0 BRA `(.L_x_78) ;  /* 0xfffffffc00c80947 */ /* 0x002fea000383ffff */
[----:B------:R-:W-:Y:S05]  /*1c00*/  EXIT ;  /* 0x000000000000794d */ /* 0x000fea0003800000 */
.L_x_77:
        /* <DEDUP_REMOVED lines=19> */
.L_x_79:
[----:B-1----:R-:W-:Y:S01]  /*1d40*/  LDS R7, [R6] ;  /* 0x0000000006077984 */ /* 0x002fe20000000800 */
[----:B------:R-:W-:Y:S01]  /*1d50*/  IADD3 R0, PT, PT, R0, 0x1, RZ ;  /* 0x0000000100007810 */ /* 0x000fe20007ffe0ff */
[----:B------:R-:W-:Y:S02]  /*1d60*/  IMAD.U32 R2, RZ, RZ, UR4 ;  /* 0x00000004ff027e24 */ /* 0x000fe4000f8e00ff */
[----:B------:R-:W1:Y:S01]  /*1d70*/  LDS R8, [R4] ;  /* 0x0000000004087984 */ /* 0x000e620000000800 */
[----:B------:R-:W-:Y:S01]  /*1d80*/  ISETP.NE.AND P0, PT, R0, RZ, PT ;  /* 0x000000ff0000720c */ /* 0x000fe20003f05270 */
[----:B------:R-:W-:Y:S02]  /*1d90*/  IMAD.U32 R3, RZ, RZ, UR5 ;  /* 0x00000005ff037e24 */ /* 0x000fe4000f8e00ff */
[----:B------:R-:W-:-:S04]  /*1da0*/  IMAD.WIDE R2, R5, 0x4, R2 ;  /* 0x0000000405027825 */ /* 0x000fc800078e0202 */
[----:B-1----:R-:W-:-:S05]  /*1db0*/  FMUL R7, R7, R8 ;  /* 0x0000000807077220 */ /* 0x002fca0000400000 */
[----:B------:R1:W-:Y:S01]  /*1dc0*/  STG.E desc[UR22][R2.64], R7 ;  /* 0x0000000702007986 */ /* 0x0003e2000c101916 */
[----:B------:R-:W-:Y:S05]  /*1dd0*/  @!P0 EXIT ;  /* 0x000000000000894d */ /* 0x000fea0003800000 */
[----:B------:R-:W-:Y:S02]  /*1de0*/  VIADD R4, R4, 0x200 ;  /* 0x0000020004047836 */ /* 0x000fe40000000000 */
[----:B------:R-:W-:Y:S02]  /*1df0*/  VIADD R6, R6, 0x200 ;  /* 0x0000020006067836 */ /* 0x000fe40000000000 */
[----:B------:R-:W-:Y:S01]  /*1e00*/  VIADD R5, R5, 0x80 ;  /* 0x0000008005057836 */ /* 0x000fe20000000000 */
[----:B------:R-:W-:Y:S06]  /*1e10*/  BRA `(.L_x_79) ;  /* 0xfffffffc00c87947 */ /* 0x000fec000383ffff */
        .weak           $__internal_2_$__cuda_sm20_div_u64
        .type           $__internal_2_$__cuda_sm20_div_u64,@function
        .size           $__internal_2_$__cuda_sm20_div_u64,(.L_x_149 - $__internal_2_$__cuda_sm20_div_u64)
$__internal_2_$__cuda_sm20_div_u64:
        /* <DEDUP_REMOVED lines=68> */
[----:B------:R-:W-:Y:S06]  /*2260*/  RET.REL.NODEC R14 `(_ZN3cub18CUB_300001_SM_10006detail9transform16transform_kernelINS2_10policy_hubILb0EN4cuda3std3__45tupleIJN6thrust24THRUST_300001_SM_1000_NS6detail15normal_iteratorINSA_10device_ptrIfEEEESF_EEEE10policy1000ElNS7_10multipliesIfEESF_JPfSL_EEEvT0_iT1_T2_DpNS2_10kernel_argIT3_EE) ;  /* 0xffffffdc0e647950 */ /* 0x000fec0003c3ffff */
.L_x_80:
        /* <DEDUP_REMOVED lines=9> */
.L_x_149:


//--------------------- .text._ZN3cub18CUB_300001_SM_10006detail9transform16transform_kernelINS2_10policy_hubILb0EN4cuda3std3__45tupleIJN6thrust24THRUST_300001_SM_1000_NS6detail15normal_iteratorINSA_10device_ptrIfEEEESF_EEEE10policy1000EiNS7_10multipliesIfEESF_JPfSL_EEEvT0_iT1_T2_DpNS2_10kernel_argIT3_EE --------------------------
	.section	.text._ZN3cub18CUB_300001_SM_10006detail9transform16transform_kernelINS2_10policy_hubILb0EN4cuda3std3__45tupleIJN6thrust24THRUST_300001_SM_1000_NS6detail15normal_iteratorINSA_10device_ptrIfEEEESF_EEEE10policy1000EiNS7_10multipliesIfEESF_JPfSL_EEEvT0_iT1_T2_DpNS2_10kernel_argIT3_EE,"ax",@progbits
	.align	128
        .global         _ZN3cub18CUB_300001_SM_10006detail9transform16transform_kernelINS2_10policy_hubILb0EN4cuda3std3__45tupleIJN6thrust24THRUST_300001_SM_1000_NS6detail15normal_iteratorINSA_10device_ptrIfEEEESF_EEEE10policy1000EiNS7_10multipliesIfEESF_JPfSL_EEEvT0_iT1_T2_DpNS2_10kernel_argIT3_EE
        .type           _ZN3cub18CUB_300001_SM_10006detail9transform16transform_kernelINS2_10policy_hubILb0EN4cuda3std3__45tupleIJN6thrust24THRUST_300001_SM_1000_NS6detail15normal_iteratorINSA_10device_ptrIfEEEESF_EEEE10policy1000EiNS7_10multipliesIfEESF_JPfSL_EEEvT0_iT1_T2_DpNS2_10kernel_argIT3_EE,@function
        .size           _ZN3cub18CUB_300001_SM_10006detail9transform16transform_kernelINS2_10policy_hubILb0EN4cuda3std3__45tupleIJN6thrust24THRUST_300001_SM_1000_NS6detail15normal_iteratorINSA_10device_ptrIfEEEESF_EEEE10policy1000EiNS7_10multipliesIfEESF_JPfSL_EEEvT0_iT1_T2_DpNS2_10kernel_argIT3_EE,(.L_x_150 - _ZN3cub18CUB_300001_SM_10006detail9transform16transform_kernelINS2_10policy_hubILb0EN4cuda3std3__45tupleIJN6thrust24THRUST_300001_SM_1000_NS6detail15normal_iteratorINSA_10device_ptrIfEEEESF_EEEE10policy1000EiNS7_10multipliesIfEESF_JPfSL_EEEvT0_iT1_T2_DpNS2_10kernel_argIT3_EE)
        .other          _ZN3cub18CUB_300001_SM_10006detail9transform16transform_kernelINS2_10policy_hubILb0EN4cuda3std3__45tupleIJN6thrust24THRUST_300001_SM_1000_NS6detail15normal_iteratorINSA_10device_ptrIfEEEESF_EEEE10policy1000EiNS7_10multipliesIfEESF_JPfSL_EEEvT0_iT1_T2_DpNS2_10kernel_argIT3_EE,@"STO_CUDA_ENTRY STV_DEFAULT"
_ZN3cub18CUB_300001_SM_10006detail9transform16transform_kernelINS2_10policy_hubILb0EN4cuda3std3__45tupleIJN6thrust24THRUST_300001_SM_1000_NS6detail15normal_iteratorINSA_10device_ptrIfEEEESF_EEEE10policy1000EiNS7_10multipliesIfEESF_JPfSL_EEEvT0_iT1_T2_DpNS2_10kernel_argIT3_EE:
.text._ZN3cub18CUB_300001_SM_10006detail9transform16transform_kernelINS2_10policy_hubILb0EN4cuda3std3__45tupleIJN6thrust24THRUST_300001_SM_1000_NS6detail15normal_iteratorINSA_10device_ptrIfEEEESF_EEEE10policy1000EiNS7_10multipliesIfEESF_JPfSL_EEEvT0_iT1_T2_DpNS2_10kernel_argIT3_EE:
        /* <DEDUP_REMOVED lines=60> */
.L_x_83:
[----:B-1----:R-:W-:Y:S05]  /*03c0*/  BSYNC.RECONVERGENT B0 ;  /* 0x0000000000007941 */ /* 0x002fea0003800200 */
.L_x_82:
[----:B------:R-:W1:Y:S08]  /*03d0*/  S2UR UR5, SR_CgaCtaId ;  /* 0x00000000000579c3 */ /* 0x000e700000008800 */
[----:B------:R-:W-:Y:S01]  /*03e0*/  BAR.SYNC.DEFER_BLOCKING 0x0 ;  /* 0x0000000000007b1d */ /* 0x000fe20000010000 */
[----:B------:R-:W-:-:S05]  /*03f0*/  SHF.L.U32 R0, RZ, 0x1f, RZ ;  /* 0x0000001fff007819 */ /* 0x000fca00000006ff */
[----:B------:R-:W-:Y:S02]  /*0400*/  UMOV UR4, 0x400 ;  /* 0x0000040000047882 */ /* 0x000fe40000000000 */
[----:B-1----:R-:W-:-:S12]  /*0410*/  ULEA UR4, UR5, UR4, 0x18 ;  /* 0x0000000405047291 */ /* 0x002fd8000f8ec0ff */
.L_x_84:
[----:B------:R-:W1:Y:S02]  /*0420*/  SYNCS.PHASECHK.TRANS64.TRYWAIT P0, [UR4], R0 ;  /* 0x00000000ff0075a7 */ /* 0x000e640008001104 */
[----:B-1----:R-:W-:Y:S05]  /*0430*/  @!P0 BRA `(.L_x_84) ;  /* 0xfffffffc00f88947 */ /* 0x002fea000383ffff */
[----:B------:R-:W-:Y:S05]  /*0440*/  BRA `(.L_x_85) ;  /* 0x0000001400687947 */ /* 0x000fea0003800000 */
.L_x_81:
        /* <DEDUP_REMOVED lines=61> */
.L_x_89:
[----:B------:R-:W-:Y:S01]  /*0820*/  IMAD.MOV.U32 R9, RZ, RZ, R12 ;  /* 0x000000ffff097224 */ /* 0x000fe200078e000c */
[----:B------:R-:W-:-:S07]  /*0830*/  MOV R8, 0x850 ;  /* 0x0000085000087802 */ /* 0x000fce0000000f00 */
[----:B------:R-:W-:Y:S05]  /*0840*/  CALL.REL.NOINC `($__internal_3_$__cuda_sm20_div_u64) ;  /* 0x0000001400747944 */ /* 0x000fea0003c00000 */
[----:B------:R-:W-:Y:S01]  /*0850*/  IMAD.MOV.U32 R8, RZ, RZ, R6 ;  /* 0x000000ffff087224 */ /* 0x000fe200078e0006 */
[----:B------:R-:W-:-:S07]  /*0860*/  MOV R9, R7 ;  /* 0x0000000700097202 */ /* 0x000fce0000000f00 */
.L_x_90:
[----:B------:R-:W-:Y:S05]  /*0870*/  BSYNC.RECONVERGENT B1 ;  /* 0x0000000000017941 */ /* 0x000fea0003800200 */
.L_x_88:
        /* <DEDUP_REMOVED lines=34> */
.L_x_93:
        /* <DEDUP_REMOVED lines=16> */
.L_x_92:
[----:B------:R-:W-:Y:S05]  /*0ba0*/  BSYNC.RECONVERGENT B1 ;  /* 0x0000000000017941 */ /* 0x000fea0003800200 */
.L_x_91:
        /* <DEDUP_REMOVED lines=32> */
.L_x_94:
        /* <DEDUP_REMOVED lines=29> */
.L_x_87:
[----:B------:R-:W-:Y:S05]  /*0f80*/  BSYNC.RECONVERGENT B0 ;  /* 0x0000000000007941 */ /* 0x000fea0003800200 */
.L_x_86:
        /* <DEDUP_REMOVED lines=44> */
.L_x_98:
[----:B------:R-:W-:-:S07]  /*1250*/  MOV R8, 0x1270 ;  /* 0x0000127000087802 */ /* 0x000fce0000000f00 */
[----:B------:R-:W-:Y:S05]  /*1260*/  CALL.REL.NOINC `($__internal_3_$__cuda_sm20_div_u64) ;  /* 0x0000000800ec7944 */ /* 0x000fea0003c00000 */
[----:B------:R-:W-:Y:S01]  /*1270*/  IMAD.MOV.U32 R8, RZ, RZ, R6 ;  /* 0x000000ffff087224 */ /* 0x000fe200078e0006 */
[----:B------:R-:W-:-:S07]  /*1280*/  MOV R9, R7 ;  /* 0x0000000700097202 */ /* 0x000fce0000000f00 */
.L_x_99:
[----:B------:R-:W-:Y:S05]  /*1290*/  BSYNC.RECONVERGENT B1 ;  /* 0x0000000000017941 */ /* 0x000fea0003800200 */
.L_x_97:
        /* <DEDUP_REMOVED lines=35> */
.L_x_102:
        /* <DEDUP_REMOVED lines=16> */
.L_x_101:
[----:B------:R-:W-:Y:S05]  /*15d0*/  BSYNC.RECONVERGENT B1 ;  /* 0x0000000000017941 */ /* 0x000fea0003800200 */
.L_x_100:
        /* <DEDUP_REMOVED lines=35> */
.L_x_103:
        /* <DEDUP_REMOVED lines=26> */
.L_x_96:
[----:B------:R-:W-:Y:S05]  /*19b0*/  BSYNC.RECONVERGENT B0 ;  /* 0x0000000000007941 */ /* 0x000fea0003800200 */
.L_x_95:
[----:B------:R-:W0:Y:S01]  /*19c0*/  LDGDEPBAR ;  /* 0x00000000000079af */ /* 0x000e220000000000 */
[----:B------:R-:W-:-:S04]  /*19d0*/  DEPBAR.LE SB0, 0x0 ;  /* 0x000080000000791a */ /* 0x000fc80000000000 */
[----:B------:R-:W-:Y:S06]  /*19e0*/  BAR.SYNC.DEFER_BLOCKING 0x0 ;  /* 0x0000000000007b1d */ /* 0x000fec0000010000 */
.L_x_85:
        /* <DEDUP_REMOVED lines=20> */
.L_x_105:
[----:B-1----:R-:W-:Y:S01]  /*1b30*/  LDS R7, [R6] ;  /* 0x0000000006077984 */ /* 0x002fe20000000800 */
[----:B------:R-:W-:Y:S02]  /*1b40*/  VIADD R0, R0, 0x1 ;  /* 0x0000000100007836 */ /* 0x000fe40000000000 */
[----:B------:R-:W-:Y:S01]  /*1b50*/  IMAD.U32 R2, RZ, RZ, UR4 ;  /* 0x00000004ff027e24 */ /* 0x000fe2000f8e00ff */
[----:B------:R-:W1:Y:S01]  /*1b60*/  LDS R8, [R4] ;  /* 0x0000000004087984 */ /* 0x000e620000000800 */
[----:B------:R-:W-:Y:S01]  /*1b70*/  IMAD.U32 R3, RZ, RZ, UR5 ;  /* 0x00000005ff037e24 */ /* 0x000fe2000f8e00ff */
[----:B------:R-:W-:Y:S01]  /*1b80*/  ISETP.NE.AND P0, PT, R0, RZ, PT ;  /* 0x000000ff0000720c */ /* 0x000fe20003f05270 */
[----:B------:R-:W-:-:S04]  /*1b90*/  IMAD.WIDE R2, R5, 0x4, R2 ;  /* 0x0000000405027825 */ /* 0x000fc800078e0202 */
[----:B-1----:R-:W-:-:S05]  /*1ba0*/  FMUL R7, R7, R8 ;  /* 0x0000000807077220 */ /* 0x002fca0000400000 */
[----:B------:R1:W-:Y:S03]  /*1bb0*/  STG.E desc[UR20][R2.64], R7 ;  /* 0x0000000702007986 */ /* 0x0003e6000c101914 */
[----:B------:R-:W-:Y:S05]  /*1bc0*/  @!P0 EXIT ;  /* 0x000000000000894d */ /* 0x000fea0003800000 */
[----:B------:R-:W-:Y:S01]  /*1bd0*/  IADD3 R4, PT, PT, R4, 0x200, RZ ;  /* 0x0000020004047810 */ /* 0x000fe20007ffe0ff */
[----:B------:R-:W-:Y:S02]  /*1be0*/  VIADD R6, R6, 0x200 ;  /* 0x0000020006067836 */ /* 0x000fe40000000000 */
[----:B------:R-:W-:Y:S01]  /*1bf0*/  VIADD R5, R5, 0x80 ;  /* 0x0000008005057836 */ /* 0x000fe20000000000 */
[----:B------:R-:W-:Y:S06]  /*1c00*/  BRA `(.L_x_105) ;  /* 0xfffffffc00c87947 */ /* 0x000fec000383ffff */
.L_x_104:
        /* <DEDUP_REMOVED lines=18> */
.L_x_106:
        /* <DEDUP_REMOVED lines=15> */
        .weak           $__internal_3_$__cuda_sm20_div_u64
        .type           $__internal_3_$__cuda_sm20_div_u64,@function
        .size           $__internal_3_$__cuda_sm20_div_u64,(.L_x_150 - $__internal_3_$__cuda_sm20_div_u64)
$__internal_3_$__cuda_sm20_div_u64:
        /* <DEDUP_REMOVED lines=68> */
[----:B------:R-:W-:Y:S06]  /*2260*/  RET.REL.NODEC R8 `(_ZN3cub18CUB_300001_SM_10006detail9transform16transform_kernelINS2_10policy_hubILb0EN4cuda3std3__45tupleIJN6thrust24THRUST_300001_SM_1000_NS6detail15normal_iteratorINSA_10device_ptrIfEEEESF_EEEE10policy1000EiNS7_10multipliesIfEESF_JPfSL_EEEvT0_iT1_T2_DpNS2_10kernel_argIT3_EE) ;  /* 0xffffffdc08647950 */ /* 0x000fec0003c3ffff */
.L_x_107:
        /* <DEDUP_REMOVED lines=9> */
.L_x_150:


//--------------------- .text._ZN3cub18CUB_300001_SM_10006detail9transform16transform_kernelINS2_10policy_hubILb1EN4cuda3std3__45tupleIJN6thrust24THRUST_300001_SM_1000_NS6detail15normal_iteratorINSA_10device_ptrIfEEEESF_EEEE10policy1000El13saxpy_functorSF_JPfSK_EEEvT0_iT1_T2_DpNS2_10kernel_argIT3_EE --------------------------
	.section	.text._ZN3cub18CUB_300001_SM_10006detail9transform16transform_kernelINS2_10policy_hubILb1EN4cuda3std3__45tupleIJN6thrust24THRUST_300001_SM_1000_NS6detail15normal_iteratorINSA_10device_ptrIfEEEESF_EEEE10policy1000El13saxpy_functorSF_JPfSK_EEEvT0_iT1_T2_DpNS2_10kernel_argIT3_EE,"ax",@progbits
	.align	128
        .global         _ZN3cub18CUB_300001_SM_10006detail9transform16transform_kernelINS2_10policy_hubILb1EN4cuda3std3__45tupleIJN6thrust24THRUST_300001_SM_1000_NS6detail15normal_iteratorINSA_10device_ptrIfEEEESF_EEEE10policy1000El13saxpy_functorSF_JPfSK_EEEvT0_iT1_T2_DpNS2_10kernel_argIT3_EE
        .type           _ZN3cub18CUB_300001_SM_10006detail9transform16transform_kernelINS2_10policy_hubILb1EN4cuda3std3__45tupleIJN6thrust24THRUST_300001_SM_1000_NS6detail15normal_iteratorINSA_10device_ptrIfEEEESF_EEEE10policy1000El13saxpy_functorSF_JPfSK_EEEvT0_iT1_T2_DpNS2_10kernel_argIT3_EE,@function
        .size           _ZN3cub18CUB_300001_SM_10006detail9transform16transform_kernelINS2_10policy_hubILb1EN4cuda3std3__45tupleIJN6thrust24THRUST_300001_SM_1000_NS6detail15normal_iteratorINSA_10device_ptrIfEEEESF_EEEE10policy1000El13saxpy_functorSF_JPfSK_EEEvT0_iT1_T2_DpNS2_10kernel_argIT3_EE,(.L_x_155 - _ZN3cub18CUB_300001_SM_10006detail9transform16transform_kernelINS2_10policy_hubILb1EN4cuda3std3__45tupleIJN6thrust24THRUST_300001_SM_1000_NS6detail15normal_iteratorINSA_10device_ptrIfEEEESF_EEEE10policy1000El13saxpy_functorSF_JPfSK_EEEvT0_iT1_T2_DpNS2_10kernel_argIT3_EE)
        .other          _ZN3cub18CUB_300001_SM_10006detail9transform16transform_kernelINS2_10policy_hubILb1EN4cuda3std3__45tupleIJN6thrust24THRUST_300001_SM_1000_NS6detail15normal_iteratorINSA_10device_ptrIfEEEESF_EEEE10policy1000El13saxpy_functorSF_JPfSK_EEEvT0_iT1_T2_DpNS2_10kernel_argIT3_EE,@"STO_CUDA_ENTRY STV_DEFAULT"
_ZN3cub18CUB_300001_SM_10006detail9transform16transform_kernelINS2_10policy_hubILb1EN4cuda3std3__45tupleIJN6thrust24THRUST_300001_SM_1000_NS6detail15normal_iteratorINSA_10device_ptrIfEEEESF_EEEE10policy1000El13saxpy_functorSF_JPfSK_EEEvT0_iT1_T2_DpNS2_10kernel_argIT3_EE:
.text._ZN3cub18CUB_300001_SM_10006detail9transform16transform_kernelINS2_10policy_hubILb1EN4cuda3std3__45tupleIJN6thrust24THRUST_300001_SM_1000_NS6detail15normal_iteratorINSA_10device_ptrIfEEEESF_EEEE10policy1000El13saxpy_functorSF_JPfSK_EEEvT0_iT1_T2_DpNS2_10kernel_argIT3_EE:
[----:B------:R-:W-:Y:S08]  /*0000*/  LDC R1, c[0x0][0x37c] ;  /* 0x0000df00ff017b82 */ /* 0x000ff00000000800 */
[----:B------:R-:W0:Y:S01]  /*0010*/  LDC R10, c[0x0][0x388] ;  /* 0x0000e200ff0a7b82 */ /* 0x000e220000000800 */
[----:B------:R-:W1:Y:S01]  /*0020*/  LDCU.64 UR4, c[0x0][0x380] ;  /* 0x00007000ff0477ac */ /* 0x000e620008000a00 */
[----:B------:R-:W2:Y:S01]  /*0030*/  S2R R7, SR_TID.X ;  /* 0x0000000000077919 */ /* 0x000ea20000002100 */
[----:B------:R-:W-:Y:S05]  /*0040*/  BSSY.RECONVERGENT B0, `(.L_x_108) ;  /* 0x0000029000007945 */ /* 0x000fea0003800200 */
[----:B------:R-:W3:Y:S01]  /*0050*/  S2UR UR12, SR_CTAID.X ;  /* 0x00000000000c79c3 */ /* 0x000ee20000002500 */
[----:B0-----:R-:W-:-:S04]  /*0060*/  SHF.L.U32 R5, R10, 0x7, RZ ;  /* 0x000000070a057819 */ /* 0x001fc800000006ff */
[----:B------:R-:W-:Y:S01]  /*0070*/  SHF.R.S32.HI R0, RZ, 0x1f, R5 ;  /* 0x0000001fff007819 */ /* 0x000fe20000011405 */
[----:B---3--:R-:W-:-:S04]  /*0080*/  IMAD.WIDE.U32 R2, R5, UR12, RZ ;  /* 0x0000000c05027c25 */ /* 0x008fc8000f8e00ff */
[----:B------:R-:W-:Y:S01]  /*0090*/  IMAD R9, R0, UR12, RZ ;  /* 0x0000000c00097c24 */ /* 0x000fe2000f8e02ff */
[----:B-1----:R-:W-:-:S03]  /*00a0*/  IADD3 R4, P1, PT, -R2, UR4, RZ ;  /* 0x0000000402047c10 */ /* 0x002fc6000ff3e1ff */
[----:B------:R-:W-:Y:S01]  /*00b0*/  IMAD.IADD R9, R3, 0x1, R9 ;  /* 0x0000000103097824 */ /* 0x000fe200078e0209 */
[----:B------:R-:W-:-:S04]  /*00c0*/  ISETP.LT.U32.AND P0, PT, R4, R5, PT ;  /* 0x000000050400720c */ /* 0x000fc80003f01070 */
[----:B------:R-:W-:-:S04]  /*00d0*/  IADD3.X R11, PT, PT, ~R9, UR5, RZ, P1, !PT ;  /* 0x00000005090b7c10 */ /* 0x000fc80008ffe5ff */
[----:B------:R-:W-:Y:S02]  /*00e0*/  ISETP.LT.AND.EX P0, PT, R11, R0, PT, P0 ;  /* 0x000000000b00720c */ /* 0x000fe40003f01300 */
[----:B--2---:R-:W-:Y:S02]  /*00f0*/  SHF.L.U32 R11, R7, 0x7, RZ ;  /* 0x00000007070b7819 */ /* 0x004fe400000006ff */
[----:B------:R-:W-:-:S05]  /*0100*/  SEL R0, R4, R5, P0 ;  /* 0x0000000504007207 */ /* 0x000fca0000000000 */
[----:B------:R-:W-:-:S05]  /*0110*/  IMAD.SHL.U32 R4, R0, 0x4, RZ ;  /* 0x0000000400047824 */ /* 0x000fca00078e00ff */
[----:B------:R-:W-:-:S13]  /*0120*/  ISETP.GE.AND P0, PT, R11, R4, PT ;  /* 0x000000040b00720c */ /* 0x000fda0003f06270 */
[----:B------:R-:W-:Y:S05]  /*0130*/  @P0 BRA `(.L_x_109) ;  /* 0x0000000000640947 */ /* 0x000fea0003800000 */
[----:B------:R-:W0:Y:S01]  /*0140*/  LDCU.64 UR4, c[0x0][0x398] ;  /* 0x00007300ff0477ac */ /* 0x000e220008000a00 */
[C---:B------:R-:W-:Y:S01]  /*0150*/  SHF.L.U32 R6, R2.reuse, 0x2, RZ ;  /* 0x0000000202067819 */ /* 0x040fe200000006ff */
[----:B------:R-:W-:Y:S01]  /*0160*/  BSSY.RECONVERGENT B1, `(.L_x_110) ;  /* 0x000000c000017945 */ /* 0x000fe20003800200 */
[----:B------:R-:W-:Y:S01]  /*0170*/  SHF.L.U64.HI R8, R2, 0x2, R9 ;  /* 0x0000000202087819 */ /* 0x000fe20000010209 */
[----:B------:R-:W-:Y:S01]  /*0180*/  IMAD.MOV.U32 R15, RZ, RZ, R11 ;  /* 0x000000ffff0f7224 */ /* 0x000fe200078e000b */
[----:B0-----:R-:W-:-:S04]  /*0190*/  IADD3 R12, P0, PT, R6, UR4, RZ ;  /* 0x00000004060c7c10 */ /* 0x001fc8000ff1e0ff */
[----:B------:R-:W-:-:S03]  /*01a0*/  IADD3.X R13, PT, PT, R8, UR5, RZ, P0, !PT ;  /* 0x00000005080d7c10 */ /* 0x000fc600087fe4ff */
[----:B------:R-:W-:-:S07]  /*01b0*/  IMAD.WIDE.U32 R12, R7, 0x80, R12 ;  /* 0x00000080070c7825 */ /* 0x000fce00078e000c */
.L_x_111:
[----:B------:R-:W-:Y:S01]  /*01c0*/  IADD3 R15, PT, PT, R15, 0x4000, RZ ;  /* 0x000040000f0f7810 */ /* 0x000fe20007ffe0ff */
[----:B------:R0:W-:Y:S03]  /*01d0*/  CCTL.E.PF2 [R12] ;  /* 0x000000000c00798f */ /* 0x0001e60000800100 */
[----:B------:R-:W-:Y:S02]  /*01e0*/  ISETP.GE.AND P0, PT, R15, R4, PT ;  /* 0x000000040f00720c */ /* 0x000fe40003f06270 */
[----:B0-----:R-:W-:-:S05]  /*01f0*/  IADD3 R12, P1, PT, R12, 0x4000, RZ ;  /* 0x000040000c0c7810 */ /* 0x001fca0007f3e0ff */
[----:B------:R-:W-:-:S06]  /*0200*/  IMAD.X R13, RZ, RZ, R13, P1 ;  /* 0x000000ffff0d7224 */ /* 0x000fcc00008e060d */
[----:B------:R-:W-:Y:S05]  /*0210*/  @!P0 BRA `(.L_x_111) ;  /* 0xfffffffc00e88947 */ /* 0x000fea000383ffff */
[----:B------:R-:W-:Y:S05]  /*0220*/  BSYNC.RECONVERGENT B1 ;  /* 0x0000000000017941 */ /* 0x000fea0003800200 */
.L_x_110:
[----:B------:R-:W0:Y:S02]  /*0230*/  LDCU.64 UR4, c[0x0][0x3a8] ;  /* 0x00007500ff0477ac */ /* 0x000e240008000a00 */
[----:B0-----:R-:W-:-:S04]  /*0240*/  IADD3 R12, P0, PT, R6, UR4, RZ ;  /* 0x00000004060c7c10 */ /* 0x001fc8000ff1e0ff */
[----:B------:R-:W-:-:S03]  /*0250*/  IADD3.X R13, PT, PT, R8, UR5, RZ, P0, !PT ;  /* 0x00000005080d7c10 */ /* 0x000fc600087fe4ff */
[----:B------:R-:W-:-:S07]  /*0260*/  IMAD.WIDE.U32 R12, R7, 0x80, R12 ;  /* 0x00000080070c7825 */ /* 0x000fce00078e000c */
.L_x_112:
[----:B------:R-:W-:Y:S01]  /*0270*/  IADD3 R11, PT, PT, R11, 0x4000, RZ ;  /* 0x000040000b0b7810 */ /* 0x000fe20007ffe0ff */
[----:B------:R0:W-:Y:S03]  /*0280*/  CCTL.E.PF2 [R12] ;  /* 0x000000000c00798f */ /* 0x0001e60000800100 */
[----:B------:R-:W-:Y:S02]  /*0290*/  ISETP.GE.AND P0, PT, R11, R4, PT ;  /* 0x000000040b00720c */ /* 0x000fe40003f06270 */
[----:B0-----:R-:W-:-:S05]  /*02a0*/  IADD3 R12, P1, PT, R12, 0x4000, RZ ;  /* 0x000040000c0c7810 */ /* 0x001fca0007f3e0ff */
[----:B------:R-:W-:-:S06]  /*02b0*/  IMAD.X R13, RZ, RZ, R13, P1 ;  /* 0x000000ffff0d7224 */ /* 0x000fcc00008e060d */
[----:B------:R-:W-:Y:S05]  /*02c0*/  @!P0 BRA `(.L_x_112) ;  /* 0xfffffffc00e88947 */ /* 0x000fea000383ffff */
.L_x_109:
[----:B------:R-:W-:Y:S05]  /*02d0*/  BSYNC.RECONVERGENT B0 ;  /* 0x0000000000007941 */ /* 0x000fea0003800200 */
.L_x_108:
[----:B------:R-:W0:Y:S01]  /*02e0*/  LDCU.128 UR8, c[0x0][0x390] ;  /* 0x00007200ff0877ac */ /* 0x000e220008000c00 */
[----:B------:R-:W-:Y:S02]  /*02f0*/  ISETP.NE.AND P0, PT, R5, R0, PT ;  /* 0x000000000500720c */ /* 0x000fe40003f05270 */
[C---:B------:R-:W-:Y:S01]  /*0300*/  SHF.L.U32 R8, R2.reuse, 0x2, RZ ;  /* 0x0000000202087819 */ /* 0x040fe200000006ff */
[----:B------:R-:W1:Y:S01]  /*0310*/  LDCU.64 UR6, c[0x0][0x3a8] ;  /* 0x00007500ff0677ac */ /* 0x000e620008000a00 */
[----:B------:R-:W-:Y:S02]  /*0320*/  SHF.L.U64.HI R9, R2, 0x2, R9 ;  /* 0x0000000202097819 */ /* 0x000fe40000010209 */
[C---:B------:R-:W-:Y:S01]  /*0330*/  R2UR UR13, R8.reuse ;  /* 0x00000000080d72ca */ /* 0x040fe200000e0000 */
[----:B------:R-:W2:Y:S01]  /*0340*/  LDCU.64 UR14, c[0x0][0x358] ;  /* 0x00006b00ff0e77ac */ /* 0x000ea20008000a00 */
[----:B------:R-:W-:Y:S02]  /*0350*/  R2UR UR16, R9 ;  /* 0x00000000091072ca */ /* 0x000fe400000e0000 */
[----:B0-----:R-:W-:-:S02]  /*0360*/  IADD3 R4, P2, PT, R8, UR10, RZ ;  /* 0x0000000a08047c10 */ /* 0x001fc4000ff5e0ff */
[C---:B-1----:R-:W-:Y:S02]  /*0370*/  IADD3 R2, P3, PT, R8.reuse, UR6, RZ ;  /* 0x0000000608027c10 */ /* 0x042fe4000ff7e0ff */
[----:B------:R-:W-:Y:S02]  /*0380*/  IADD3 R8, P1, PT, R8, UR8, RZ ;  /* 0x0000000808087c10 */ /* 0x000fe4000ff3e0ff */
[C---:B------:R-:W-:Y:S02]  /*0390*/  IADD3.X R5, PT, PT, R9.reuse, UR11, RZ, P2, !PT ;  /* 0x0000000b09057c10 */ /* 0x040fe400097fe4ff */
[C---:B------:R-:W-:Y:S02]  /*03a0*/  IADD3.X R3, PT, PT, R9.reuse, UR7, RZ, P3, !PT ;  /* 0x0000000709037c10 */ /* 0x040fe40009ffe4ff */
[----:B------:R-:W-:Y:S01]  /*03b0*/  IADD3.X R9, PT, PT, R9, UR9, RZ, P1, !PT ;  /* 0x0000000909097c10 */ /* 0x000fe20008ffe4ff */
[----:B--2---:R-:W-:Y:S06]  /*03c0*/  @!P0 BRA `(.L_x_113) ;  /* 0x0000000c00888947 */ /* 0x004fec0003800000 */
[----:B------:R-:W-:-:S13]  /*03d0*/  ISETP.GE.AND P0, PT, R10, 0x1, PT ;  /* 0x000000010a00780c */ /* 0x000fda0003f06270 */
[----:B------:R-:W-:Y:S05]  /*03e0*/  @!P0 EXIT ;  /* 0x000000000000894d */ /* 0x000fea0003800000 */
[C---:B------:R-:W-:Y:S01]  /*03f0*/  ISETP.GE.U32.AND P0, PT, R10.reuse, 0x8, PT ;  /* 0x000000080a00780c */ /* 0x040fe20003f06070 */
[----:B------:R-:W-:Y:S01]  /*0400*/  IMAD.MOV.U32 R6, RZ, RZ, RZ ;  /* 0x000000ffff067224 */ /* 0x000fe200078e00ff */
[----:B------:R-:W-:-:S11]  /*0410*/  LOP3.LUT R20, R10, 0x7, RZ, 0xc0, !PT ;  /* 0x000000070a147812 */ /* 0x000fd600078ec0ff */
[----:B------:R-:W-:Y:S05]  /*0420*/  @!P0 BRA `(.L_x_114) ;  /* 0x0000000800148947 */ /* 0x000fea0003800000 */
[----:B------:R-:W-:-:S13]  /*0430*/  ISETP.GE.AND P0, PT, R7, R0, PT ;  /* 0x000000000700720c */ /* 0x000fda0003f06270 */
[C---:B------:R-:W-:Y:S01]  /*0440*/  @!P0 IMAD.WIDE.U32 R16, R7.reuse, 0x4, R4 ;  /* 0x0000000407108825 */ /* 0x040fe200078e0004 */
[----:B------:R-:W0:Y:S03]  /*0450*/  @!P0 LDC R11, c[0x0][0x38c] ;  /* 0x0000e300ff0b8b82 */ /* 0x000e260000000800 */
[C---:B------:R-:W-:Y:S02]  /*0460*/  @!P0 IMAD.WIDE.U32 R22, R7.reuse, 0x4, R2 ;  /* 0x0000000407168825 */ /* 0x040fe400078e0002 */
[----:B------:R-:W0:Y:S04]  /*0470*/  @!P0 LDG.E R16, desc[UR14][R16.64] ;  /* 0x0000000e10108981 */ /* 0x000e28000c1e1900 */
[----:B------:R1:W0:Y:S01]  /*0480*/  @!P0 LDG.E R23, desc[UR14][R22.64] ;  /* 0x0000000e16178981 */ /* 0x000222000c1e1900 */
[C---:B------:R-:W-:Y:S01]  /*0490*/  IADD3 R21, PT, PT, R7.reuse, 0x80, RZ ;  /* 0x0000008007157810 */ /* 0x040fe20007ffe0ff */
[----:B------:R-:W-:-:S03]  /*04a0*/  @!P0 IMAD.WIDE.U32 R18, R7, 0x4, R8 ;  /* 0x0000000407128825 */ /* 0x000fc600078e0008 */
[C---:B------:R-:W-:Y:S01]  /*04b0*/  ISETP.GE.AND P1, PT, R21.reuse, R0, PT ;  /* 0x000000001500720c */ /* 0x040fe20003f26270 */
[----:B------:R-:W-:-:S04]  /*04c0*/  IMAD.WIDE R14, R21, 0x4, R4 ;  /* 0x00000004150e7825 */ /* 0x000fc800078e0204 */
[----:B------:R-:W-:-:S08]  /*04d0*/  IMAD.WIDE R12, R21, 0x4, R2 ;  /* 0x00000004150c7825 */ /* 0x000fd000078e0202 */
[----:B-1----:R-:W1:Y:S01]  /*04e0*/  @!P1 LDC R22, c[0x0][0x38c] ;  /* 0x0000e300ff169b82 */ /* 0x002e620000000800 */
[----:B0-----:R-:W-:-:S05]  /*04f0*/  @!P0 FFMA R11, R16, R11, R23 ;  /* 0x0000000b100b8223 */ /* 0x001fca0000000017 */
[----:B------:R0:W-:Y:S04]  /*0500*/  @!P0 STG.E desc[UR14][R18.64], R11 ;  /* 0x0000000b12008986 */ /* 0x0001e8000c10190e */
[----:B------:R-:W1:Y:S04]  /*0510*/  @!P1 LDG.E R6, desc[UR14][R14.64] ;  /* 0x0000000e0e069981 */ /* 0x000e68000c1e1900 */
[----:B------:R-:W1:Y:S01]  /*0520*/  @!P1 LDG.E R25, desc[UR14][R12.64] ;  /* 0x0000000e0c199981 */ /* 0x000e62000c1e1900 */
[----:B------:R-:W-:-:S05]  /*0530*/  VIADD R17, R7, 0x100 ;  /* 0x0000010007117836 */ /* 0x000fca0000000000 */
[----:B------:R-:W-:Y:S01]  /*0540*/  ISETP.GE.AND P0, PT, R17, R0, PT ;  /* 0x000000001100720c */ /* 0x000fe20003f06270 */
[----:B------:R-:W-:-:S12]  /*0550*/  IMAD.WIDE R16, R21, 0x4, R8 ;  /* 0x0000000415107825 */ /* 0x000fd800078e0208 */
[----:B0-----:R-:W0:Y:S01]  /*0560*/  @!P0 LDC R18, c[0x0][0x38c] ;  /* 0x0000e300ff128b82 */ /* 0x001e220000000800 */
[----:B-1----:R-:W-:-:S05]  /*0570*/  @!P1 FFMA R25, R6, R22, R25 ;  /* 0x0000001606199223 */ /* 0x002fca0000000019 */
[----:B------:R-:W-:Y:S04]  /*0580*/  @!P1 STG.E desc[UR14][R16.64], R25 ;  /* 0x0000001910009986 */ /* 0x000fe8000c10190e */
[----:B------:R-:W0:Y:S04]  /*0590*/  @!P0 LDG.E R6, desc[UR14][R14.64+0x200] ;  /* 0x0002000e0e068981 */ /* 0x000e28000c1e1900 */
[----:B------:R-:W0:Y:S01]  /*05a0*/  @!P0 LDG.E R21, desc[UR14][R12.64+0x200] ;  /* 0x0002000e0c158981 */ /* 0x000e22000c1e1900 */
[----:B------:R-:W-:-:S04]  /*05b0*/  IADD3 R11, PT, PT, R7, 0x180, RZ ;  /* 0x00000180070b7810 */ /* 0x000fc80007ffe0ff */
[----:B------:R-:W-:Y:S01]  /*05c0*/  ISETP.GE.AND P1, PT, R11, R0, PT ;  /* 0x000000000b00720c */ /* 0x000fe20003f26270 */
[----:B------:R-:W-:Y:S02]  /*05d0*/  VIADD R19, R7, 0x200 ;  /* 0x0000020007137836 */ /* 0x000fe40000000000 */
[----:B0-----:R-:W-:-:S10]  /*05e0*/  @!P0 FFMA R21, R6, R18, R21 ;  /* 0x0000001206158223 */ /* 0x001fd40000000015 */
[----:B------:R-:W0:Y:S01]  /*05f0*/  @!P1 LDC R18, c[0x0][0x38c] ;  /* 0x0000e300ff129b82 */ /* 0x000e220000000800 */
[----:B------:R1:W-:Y:S04]  /*0600*/  @!P0 STG.E desc[UR14][R16.64+0x200], R21 ;  /* 0x0002001510008986 */ /* 0x0003e8000c10190e */
[----:B------:R-:W0:Y:S04]  /*0610*/  @!P1 LDG.E R6, desc[UR14][R14.64+0x400] ;  /* 0x0004000e0e069981 */ /* 0x000e28000c1e1900 */
[----:B------:R-:W0:Y:S01]  /*0620*/  @!P1 LDG.E R11, desc[UR14][R12.64+0x400] ;  /* 0x0004000e0c0b9981 */ /* 0x000e22000c1e1900 */
[----:B------:R-:W-:-:S02]  /*0630*/  ISETP.GE.AND P0, PT, R19, R0, PT ;  /* 0x000000001300720c */ /* 0x000fc40003f06270 */
[----:B-1----:R-:W-:Y:S01]  /*0640*/  IADD3 R21, PT, PT, R7, 0x280, RZ ;  /* 0x0000028007157810 */ /* 0x002fe20007ffe0ff */
[----:B0-----:R-:W-:-:S10]  /*0650*/  @!P1 FFMA R11, R6, R18, R11 ;  /* 0x00000012060b9223 */ /* 0x001fd4000000000b */
[----:B------:R-:W0:Y:S01]  /*0660*/  @!P0 LDC R18, c[0x0][0x38c] ;  /* 0x0000e300ff128b82 */ /* 0x000e220000000800 */
[----:B------:R1:W-:Y:S04]  /*0670*/  @!P1 STG.E desc[UR14][R16.64+0x400], R11 ;  /* 0x0004000b10009986 */ /* 0x0003e8000c10190e */
[----:B------:R-:W0:Y:S04]  /*0680*/  @!P0 LDG.E R6, desc[UR14][R14.64+0x600] ;  /* 0x0006000e0e068981 */ /* 0x000e28000c1e1900 */
[----:B------:R-:W0:Y:S01]  /*0690*/  @!P0 LDG.E R19, desc[UR14][R12.64+0x600] ;  /* 0x0006000e0c138981 */ /* 0x000e22000c1e1900 */
[----:B------:R-:W-:Y:S01]  /*06a0*/  ISETP.GE.AND P1, PT, R21, R0, PT ;  /* 0x000000001500720c */ /* 0x000fe20003f26270 */
[----:B-1----:R-:W-:-:S02]  /*06b0*/  VIADD R11, R7, 0x300 ;  /* 0x00000300070b7836 */ /* 0x002fc40000000000 */
        /* <DEDUP_REMOVED lines=13> */
[----:B0-----:R-:W-:-:S12]  /*0790*/  @!P0 FFMA R11, R6, R18, R11 ;  /* 0x00000012060b8223 */ /* 0x001fd8000000000b */
[----:B------:R-:W0:Y:S01]  /*07a0*/  @!P1 LDC R18, c[0x0][0x38c] ;  /* 0x0000e300ff129b82 */ /* 0x000e220000000800 */
[----:B------:R1:W-:Y:S04]  /*07b0*/  @!P0 STG.E desc[UR14][R16.64+0xa00], R11 ;  /* 0x000a000b10008986 */ /* 0x0003e8000c10190e */
[----:B------:R-:W0:Y:S04]  /*07c0*/  @!P1 LDG.E R6, desc[UR14][R14.64+0xc00] ;  /* 0x000c000e0e069981 */ /* 0x000e28000c1e1900 */
[----:B------:R-:W0:Y:S02]  /*07d0*/  @!P1 LDG.E R19, desc[UR14][R12.64+0xc00] ;  /* 0x000c000e0c139981 */ /* 0x000e24000c1e1900 */
[----:B0-----:R-:W-:Y:S01]  /*07e0*/  @!P1 FFMA R19, R6, R18, R19 ;  /* 0x0000001206139223 */ /* 0x001fe20000000013 */
[----:B------:R-:W-:-:S04]  /*07f0*/  LOP3.LUT R6, R10, 0x7ffffff8, RZ, 0xc0, !PT ;  /* 0x7ffffff80a067812 */ /* 0x000fc800078ec0ff */
[----:B------:R1:W-:Y:S01]  /*0800*/  @!P1 STG.E desc[UR14][R16.64+0xc00], R19 ;  /* 0x000c001310009986 */ /* 0x0003e2000c10190e */
[----:B------:R-:W-:-:S13]  /*0810*/  ISETP.NE.AND P0, PT, R6, 0x8, PT ;  /* 0x000000080600780c */ /* 0x000fda0003f05270 */
[----:B-1----:R-:W-:Y:S05]  /*0820*/  @!P0 BRA `(.L_x_114) ;  /* 0x0000000400148947 */ /* 0x002fea0003800000 */
[----:B------:R-:W-:Y:S01]  /*0830*/  IMAD.MOV.U32 R16, RZ, RZ, 0x8 ;  /* 0x00000008ff107424 */ /* 0x000fe200078e00ff */
[----:B------:R-:W0:Y:S06]  /*0840*/  LDCU UR4, c[0x0][0x38c] ;  /* 0x00007180ff0477ac */ /* 0x000e2c0008000800 */
.L_x_117:
[----:B-1----:R-:W-:-:S04]  /*0850*/  LEA R17, R16, R7, 0x7 ;  /* 0x0000000710117211 */ /* 0x002fc800078e38ff */
[----:B------:R-:W-:-:S13]  /*0860*/  ISETP.GE.AND P0, PT, R17, R0, PT ;  /* 0x000000001100720c */ /* 0x000fda0003f06270 */
[C---:B------:R-:W-:Y:S01]  /*0870*/  @!P0 IMAD.WIDE.U32 R10, R17.reuse, 0x4, R4 ;  /* 0x00000004110a8825 */ /* 0x040fe200078e0004 */
[----:B------:R-:W1:Y:S03]  /*0880*/  @!P0 LDC R27, c[0x0][0x38c] ;  /* 0x0000e300ff1b8b82 */ /* 0x000e660000000800 */
[C---:B------:R-:W-:Y:S02]  /*0890*/  @!P0 IMAD.WIDE.U32 R22, R17.reuse, 0x4, R2 ;  /* 0x0000000411168825 */ /* 0x040fe400078e0002 */
[----:B------:R-:W1:Y:S04]  /*08a0*/  @!P0 LDG.E R10, desc[UR14][R10.64] ;  /* 0x0000000e0a0a8981 */ /* 0x000e68000c1e1900 */
[----:B------:R2:W1:Y:S01]  /*08b0*/  @!P0 LDG.E R23, desc[UR14][R22.64] ;  /* 0x0000000e16178981 */ /* 0x000462000c1e1900 */
[----:B------:R-:W-:-:S02]  /*08c0*/  VIADD R25, R17, 0x80 ;  /* 0x0000008011197836 */ /* 0x000fc40000000000 */
[----:B------:R-:W-:-:S03]  /*08d0*/  @!P0 IMAD.WIDE.U32 R18, R17, 0x4, R8 ;  /* 0x0000000411128825 */ /* 0x000fc600078e0008 */
[C---:B------:R-:W-:Y:S01]  /*08e0*/  ISETP.GE.AND P1, PT, R25.reuse, R0, PT ;  /* 0x000000001900720c */ /* 0x040fe20003f26270 */
[----:B------:R-:W-:-:S04]  /*08f0*/  IMAD.WIDE R14, R25, 0x4, R4 ;  /* 0x00000004190e7825 */ /* 0x000fc800078e0204 */
[----:B------:R-:W-:-:S08]  /*0900*/  IMAD.WIDE R12, R25, 0x4, R2 ;  /* 0x00000004190c7825 */ /* 0x000fd000078e0202 */
[----:B--2---:R-:W2:Y:S01]  /*0910*/  @!P1 LDC R22, c[0x0][0x38c] ;  /* 0x0000e300ff169b82 */ /* 0x004ea20000000800 */
[----:B-1----:R-:W-:-:S05]  /*0920*/  @!P0 FFMA R27, R10, R27, R23 ;  /* 0x0000001b0a1b8223 */ /* 0x002fca0000000017 */
[----:B------:R1:W-:Y:S04]  /*0930*/  @!P0 STG.E desc[UR14][R18.64], R27 ;  /* 0x0000001b12008986 */ /* 0x0003e8000c10190e */
[----:B------:R-:W2:Y:S04]  /*0940*/  @!P1 LDG.E R21, desc[UR14][R14.64] ;  /* 0x0000000e0e159981 */ /* 0x000ea8000c1e1900 */
[----:B------:R-:W2:Y:S01]  /*0950*/  @!P1 LDG.E R24, desc[UR14][R12.64] ;  /* 0x0000000e0c189981 */ /* 0x000ea2000c1e1900 */
[----:B------:R-:W-:-:S04]  /*0960*/  IADD3 R11, PT, PT, R17, 0x100, RZ ;  /* 0x00000100110b7810 */ /* 0x000fc80007ffe0ff */
[----:B------:R-:W-:Y:S01]  /*0970*/  ISETP.GE.AND P0, PT, R11, R0, PT ;  /* 0x000000000b00720c */ /* 0x000fe20003f06270 */
[----:B------:R-:W-:-:S12]  /*0980*/  IMAD.WIDE R10, R25, 0x4, R8 ;  /* 0x00000004190a7825 */ /* 0x000fd800078e0208 */
[----:B------:R-:W3:Y:S01]  /*0990*/  @!P0 LDC R23, c[0x0][0x38c] ;  /* 0x0000e300ff178b82 */ /* 0x000ee20000000800 */
[----:B--2---:R-:W-:-:S05]  /*09a0*/  @!P1 FFMA R25, R21, R22, R24 ;  /* 0x0000001615199223 */ /* 0x004fca0000000018 */
[----:B------:R2:W-:Y:S04]  /*09b0*/  @!P1 STG.E desc[UR14][R10.64], R25 ;  /* 0x000000190a009986 */ /* 0x0005e8000c10190e */
[----:B------:R-:W3:Y:S04]  /*09c0*/  @!P0 LDG.E R21, desc[UR14][R14.64+0x200] ;  /* 0x0002000e0e158981 */ /* 0x000ee8000c1e1900 */
[----:B------:R-:W3:Y:S01]  /*09d0*/  @!P0 LDG.E R22, desc[UR14][R12.64+0x200] ;  /* 0x0002000e0c168981 */ /* 0x000ee2000c1e1900 */
[----:B-1----:R-:W-:-:S05]  /*09e0*/  VIADD R19, R17, 0x180 ;  /* 0x0000018011137836 */ /* 0x002fca0000000000 */
[----:B------:R-:W-:Y:S01]  /*09f0*/  ISETP.GE.AND P1, PT, R19, R0, PT ;  /* 0x000000001300720c */ /* 0x000fe20003f26270 */
[----:B---3--:R-:W-:-:S12]  /*0a00*/  @!P0 FFMA R23, R21, R23, R22 ;  /* 0x0000001715178223 */ /* 0x008fd80000000016 */
[----:B------:R-:W2:Y:S01]  /*0a10*/  @!P1 LDC R22, c[0x0][0x38c] ;  /* 0x0000e300ff169b82 */ /* 0x000ea20000000800 */
[----:B------:R1:W-:Y:S04]  /*0a20*/  @!P0 STG.E desc[UR14][R10.64+0x200], R23 ;  /* 0x000200170a008986 */ /* 0x0003e8000c10190e */
[----:B------:R-:W2:Y:S04]  /*0a30*/  @!P1 LDG.E R18, desc[UR14][R14.64+0x400] ;  /* 0x0004000e0e129981 */ /* 0x000ea8000c1e1900 */
[----:B------:R-:W2:Y:S01]  /*0a40*/  @!P1 LDG.E R21, desc[UR14][R12.64+0x400] ;  /* 0x0004000e0c159981 */ /* 0x000ea2000c1e1900 */
[----:B------:R-:W-:-:S04]  /*0a50*/  IADD3 R19, PT, PT, R17, 0x200, RZ ;  /* 0x0000020011137810 */ /* 0x000fc80007ffe0ff */
[----:B------:R-:W-:Y:S01]  /*0a60*/  ISETP.GE.AND P0, PT, R19, R0, PT ;  /* 0x000000001300720c */ /* 0x000fe20003f06270 */
[----:B------:R-:W-:Y:S02]  /*0a70*/  VIADD R19, R17, 0x280 ;  /* 0x0000028011137836 */ /* 0x000fe40000000000 */
[----:B--2---:R-:W-:-:S10]  /*0a80*/  @!P1 FFMA R25, R18, R22, R21 ;  /* 0x0000001612199223 */ /* 0x004fd40000000015 */
[----:B------:R-:W1:Y:S01]  /*0a90*/  @!P0 LDC R22, c[0x0][0x38c] ;  /* 0x0000e300ff168b82 */ /* 0x000e620000000800 */
[----:B------:R2:W-:Y:S04]  /*0aa0*/  @!P1 STG.E desc[UR14][R10.64+0x400], R25 ;  /* 0x000400190a009986 */ /* 0x0005e8000c10190e */
[----:B------:R-:W1:Y:S04]  /*0ab0*/  @!P0 LDG.E R18, desc[UR14][R14.64+0x600] ;  /* 0x0006000e0e128981 */ /* 0x000e68000c1e1900 */
[----:B------:R-:W1:Y:S01]  /*0ac0*/  @!P0 LDG.E R21, desc[UR14][R12.64+0x600] ;  /* 0x0006000e0c158981 */ /* 0x000e62000c1e1900 */
[----:B------:R-:W-:-:S02]  /*0ad0*/  ISETP.GE.AND P1, PT, R19, R0, PT ;  /* 0x000000001300720c */ /* 0x000fc40003f26270 */
[----:B------:R-:W-:Y:S01]  /*0ae0*/  IADD3 R19, PT, PT, R17, 0x300, RZ ;  /* 0x0000030011137810 */ /* 0x000fe20007ffe0ff */
[----:B-1----:R-:W-:-:S10]  /*0af0*/  @!P0 FFMA R23, R18, R22, R21 ;  /* 0x0000001612178223 */ /* 0x002fd40000000015 */
[----:B------:R-:W1:Y:S01]  /*0b00*/  @!P1 LDC R22, c[0x0][0x38c] ;  /* 0x0000e300ff169b82 */ /* 0x000e620000000800 */
[----:B------:R2:W-:Y:S04]  /*0b10*/  @!P0 STG.E desc[UR14][R10.64+0x600], R23 ;  /* 0x000600170a008986 */ /* 0x0005e8000c10190e */
[----:B------:R-:W1:Y:S04]  /*0b20*/  @!P1 LDG.E R18, desc[UR14][R14.64+0x800] ;  /* 0x0008000e0e129981 */ /* 0x000e68000c1e1900 */
[----:B------:R-:W1:Y:S01]  /*0b30*/  @!P1 LDG.E R21, desc[UR14][R12.64+0x800] ;  /* 0x0008000e0c159981 */ /* 0x000e62000c1e1900 */
[----:B------:R-:W-:Y:S01]  /*0b40*/  ISETP.GE.AND P0, PT, R19, R0, PT ;  /* 0x000000001300720c */ /* 0x000fe20003f06270 */
[----:B-1----:R-:W-:-:S12]  /*0b50*/  @!P1 FFMA R21, R18, R22, R21 ;  /* 0x0000001612159223 */ /* 0x002fd80000000015 */
[----:B------:R-:W1:Y:S01]  /*0b60*/  @!P0 LDC R22, c[0x0][0x38c] ;  /* 0x0000e300ff168b82 */ /* 0x000e620000000800 */
[----:B------:R2:W-:Y:S04]  /*0b70*/  @!P1 STG.E desc[UR14][R10.64+0x800], R21 ;  /* 0x000800150a009986 */ /* 0x0005e8000c10190e */
[----:B------:R-:W1:Y:S04]  /*0b80*/  @!P0 LDG.E R18, desc[UR14][R14.64+0xa00] ;  /* 0x000a000e0e128981 */ /* 0x000e68000c1e1900 */
[----:B------:R-:W1:Y:S01]  /*0b90*/  @!P0 LDG.E R19, desc[UR14][R12.64+0xa00] ;  /* 0x000a000e0c138981 */ /* 0x000e62000c1e1900 */
[----:B------:R-:W-:Y:S01]  /*0ba0*/  VIADD R17, R17, 0x380 ;  /* 0x0000038011117836 */ /* 0x000fe20000000000 */
[----:B------:R-:W-:Y:S01]  /*0bb0*/  IADD3 R16, PT, PT, R16, 0x8, RZ ;  /* 0x0000000810107810 */ /* 0x000fe20007ffe0ff */
[----:B------:R-:W-:Y:S03]  /*0bc0*/  BSSY.RECONVERGENT B0, `(.L_x_115) ;  /* 0x000000a000007945 */ /* 0x000fe60003800200 */
[----:B------:R-:W-:Y:S01]  /*0bd0*/  ISETP.NE.AND P1, PT, R16, R6, PT ;  /* 0x000000061000720c */ /* 0x000fe20003f25270 */
[----:B-1----:R-:W-:-:S05]  /*0be0*/  @!P0 FFMA R19, R18, R22, R19 ;  /* 0x0000001612138223 */ /* 0x002fca0000000013 */
[----:B------:R2:W-:Y:S01]  /*0bf0*/  @!P0 STG.E desc[UR14][R10.64+0xa00], R19 ;  /* 0x000a00130a008986 */ /* 0x0005e2000c10190e */
[----:B------:R-:W-:-:S13]  /*0c00*/  ISETP.GE.AND P0, PT, R17, R0, PT ;  /* 0x000000001100720c */ /* 0x000fda0003f06270 */
[----:B--2---:R-:W-:Y:S05]  /*0c10*/  @P0 BRA `(.L_x_116) ;  /* 0x0000000000100947 */ /* 0x004fea0003800000 */
[----:B------:R-:W0:Y:S04]  /*0c20*/  LDG.E R14, desc[UR14][R14.64+0xc00] ;  /* 0x000c000e0e0e7981 */ /* 0x000e28000c1e1900 */
[----:B------:R-:W0:Y:S02]  /*0c30*/  LDG.E R13, desc[UR14][R12.64+0xc00] ;  /* 0x000c000e0c0d7981 */ /* 0x000e24000c1e1900 */
[----:B0-----:R-:W-:-:S05]  /*0c40*/  FFMA R17, R14, UR4, R13 ;  /* 0x000000040e117c23 */ /* 0x001fca000800000d */
[----:B------:R1:W-:Y:S02]  /*0c50*/  STG.E desc[UR14][R10.64+0xc00], R17 ;  /* 0x000c00110a007986 */ /* 0x0003e4000c10190e */
.L_x_116:
[----:B0-----:R-:W-:Y:S05]  /*0c60*/  BSYNC.RECONVERGENT B0 ;  /* 0x0000000000007941 */ /* 0x001fea0003800200 */
.L_x_115:
[----:B------:R-:W-:Y:S05]  /*0c70*/  @P1 BRA `(.L_x_117) ;  /* 0xfffffff800f41947 */ /* 0x000fea000383ffff */
.L_x_114:
[----:B------:R-:W-:-:S13]  /*0c80*/  ISETP.NE.AND P0, PT, R20, RZ, PT ;  /* 0x000000ff1400720c */ /* 0x000fda0003f05270 */
[----:B------:R-:W-:Y:S05]  /*0c90*/  @!P0 EXIT ;  /* 0x000000000000894d */ /* 0x000fea0003800000 */
[----:B-1----:R-:W0:Y:S01]  /*0ca0*/  LDC R10, c[0x0][0x388] ;  /* 0x0000e200ff0a7b82 */ /* 0x002e220000000800 */
[----:B------:R-:W-:Y:S02]  /*0cb0*/  ISETP.GE.U32.AND P1, PT, R20, 0x4, PT ;  /* 0x000000041400780c */ /* 0x000fe40003f26070 */
[----:B0-----:R-:W-:-:S04]  /*0cc0*/  LOP3.LUT R22, R10, 0x3, RZ, 0xc0, !PT ;  /* 0x000000030a167812 */ /* 0x001fc800078ec0ff */
[----:B------:R-:W-:-:S07]  /*0cd0*/  ISETP.NE.AND P0, PT, R22, RZ, PT ;  /* 0x000000ff1600720c */ /* 0x000fce0003f05270 */
[----:B------:R-:W-:Y:S06]  /*0ce0*/  @!P1 BRA `(.L_x_118) ;  /* 0x0000000000a49947 */ /* 0x000fec0003800000 */
[----:B------:R-:W-:-:S05]  /*0cf0*/  IMAD R11, R6, 0x80, R7 ;  /* 0x00000080060b7824 */ /* 0x000fca00078e0207 */
[----:B------:R-:W-:-:S13]  /*0d00*/  ISETP.GE.AND P1, PT, R11, R0, PT ;  /* 0x000000000b00720c */ /* 0x000fda0003f26270 */
[C---:B------:R-:W-:Y:S01]  /*0d10*/  @!P1 IMAD.WIDE R14, R11.reuse, 0x4, R4 ;  /* 0x000000040b0e9825 */ /* 0x040fe200078e0204 */
[----:B------:R-:W0:Y:S03]  /*0d20*/  @!P1 LDC R23, c[0x0][0x38c] ;  /* 0x0000e300ff179b82 */ /* 0x000e260000000800 */
[C---:B------:R-:W-:Y:S02]  /*0d30*/  @!P1 IMAD.WIDE R18, R11.reuse, 0x4, R2 ;  /* 0x000000040b129825 */ /* 0x040fe400078e0202 */
[----:B------:R-:W0:Y:S04]  /*0d40*/  @!P1 LDG.E R14, desc[UR14][R14.64] ;  /* 0x0000000e0e0e9981 */ /* 0x000e28000c1e1900 */
[----:B------:R-:W0:Y:S01]  /*0d50*/  @!P1 LDG.E R19, desc[UR14][R18.64] ;  /* 0x0000000e12139981 */ /* 0x000e22000c1e1900 */
[C---:B------:R-:W-:Y:S01]  /*0d60*/  IADD3 R25, PT, PT, R11.reuse, 0x80, RZ ;  /* 0x000000800b197810 */ /* 0x040fe20007ffe0ff */
[----:B------:R-:W-:-:S03]  /*0d70*/  @!P1 IMAD.WIDE R12, R11, 0x4, R8 ;  /* 0x000000040b0c9825 */ /* 0x000fc600078e0208 */
[----:B------:R-:W-:-:S13]  /*0d80*/  ISETP.GE.AND P2, PT, R25, R0, PT ;  /* 0x000000001900720c */ /* 0x000fda0003f46270 */
[C---:B------:R-:W-:Y:S01]  /*0d90*/  @!P2 IMAD.WIDE R20, R25.reuse, 0x4, R4 ;  /* 0x000000041914a825 */ /* 0x040fe200078e0204 */
[----:B------:R-:W1:Y:S03]  /*0da0*/  @!P2 LDC R27, c[0x0][0x38c] ;  /* 0x0000e300ff1bab82 */ /* 0x000e660000000800 */
[----:B------:R-:W-:-:S04]  /*0db0*/  @!P2 IMAD.WIDE R16, R25, 0x4, R2 ;  /* 0x000000041910a825 */ /* 0x000fc800078e0202 */
[----:B0-----:R-:W-:-:S05]  /*0dc0*/  @!P1 FFMA R23, R14, R23, R19 ;  /* 0x000000170e179223 */ /* 0x001fca0000000013 */
[----:B------:R0:W-:Y:S04]  /*0dd0*/  @!P1 STG.E desc[UR14][R12.64], R23 ;  /* 0x000000170c009986 */ /* 0x0001e8000c10190e */
[----:B------:R-:W1:Y:S04]  /*0de0*/  @!P2 LDG.E R20, desc[UR14][R20.64] ;  /* 0x0000000e1414a981 */ /* 0x000e68000c1e1900 */
[----:B------:R2:W1:Y:S01]  /*0df0*/  @!P2 LDG.E R17, desc[UR14][R16.64] ;  /* 0x0000000e1011a981 */ /* 0x000462000c1e1900 */
[----:B------:R-:W-:Y:S02]  /*0e00*/  VIADD R29, R11, 0x100 ;  /* 0x000001000b1d7836 */ /* 0x000fe40000000000 */
[----:B------:R-:W-:-:S03]  /*0e10*/  @!P2 IMAD.WIDE R14, R25, 0x4, R8 ;  /* 0x00000004190ea825 */ /* 0x000fc600078e0208 */
[----:B------:R-:W-:-:S13]  /*0e20*/  ISETP.GE.AND P1, PT, R29, R0, PT ;  /* 0x000000001d00720c */ /* 0x000fda0003f26270 */
[C---:B------:R-:W-:Y:S01]  /*0e30*/  @!P1 IMAD.WIDE R24, R29.reuse, 0x4, R4 ;  /* 0x000000041d189825 */ /* 0x040fe200078e0204 */
[----:B--2---:R-:W2:Y:S03]  /*0e40*/  @!P1 LDC R16, c[0x0][0x38c] ;  /* 0x0000e300ff109b82 */ /* 0x004ea60000000800 */
[----:B------:R-:W-:-:S04]  /*0e50*/  @!P1 IMAD.WIDE R18, R29, 0x4, R2 ;  /* 0x000000041d129825 */ /* 0x000fc800078e0202 */
[----:B-1----:R-:W-:-:S05]  /*0e60*/  @!P2 FFMA R27, R20, R27, R17 ;  /* 0x0000001b141ba223 */ /* 0x002fca0000000011 */
[----:B------:R1:W-:Y:S04]  /*0e70*/  @!P2 STG.E desc[UR14][R14.64], R27 ;  /* 0x0000001b0e00a986 */ /* 0x0003e8000c10190e */
[----:B------:R-:W2:Y:S04]  /*0e80*/  @!P1 LDG.E R24, desc[UR14][R24.64] ;  /* 0x0000000e18189981 */ /* 0x000ea8000c1e1900 */
[----:B------:R-:W2:Y:S01]  /*0e90*/  @!P1 LDG.E R19, desc[UR14][R18.64] ;  /* 0x0000000e12139981 */ /* 0x000ea2000c1e1900 */
[----:B0-----:R-:W-:Y:S01]  /*0ea0*/  IADD3 R23, PT, PT, R11, 0x180, RZ ;  /* 0x000001800b177810 */ /* 0x001fe20007ffe0ff */
[----:B------:R-:W-:-:S03]  /*0eb0*/  @!P1 IMAD.WIDE R12, R29, 0x4, R8 ;  /* 0x000000041d0c9825 */ /* 0x000fc600078e0208 */
[----:B------:R-:W-:-:S13]  /*0ec0*/  ISETP.GE.AND P2, PT, R23, R0, PT ;  /* 0x000000001700720c */ /* 0x000fda0003f46270 */
[----:B------:R-:W-:-:S04]  /*0ed0*/  @!P2 IMAD.WIDE R20, R23, 0x4, R2 ;  /* 0x000000041714a825 */ /* 0x000fc800078e0202 */
[----:B--2---:R-:W-:Y:S01]  /*0ee0*/  @!P1 FFMA R11, R24, R16, R19 ;  /* 0x00000010180b9223 */ /* 0x004fe20000000013 */
[C---:B------:R-:W-:Y:S01]  /*0ef0*/  @!P2 IMAD.WIDE R16, R23.reuse, 0x4, R4 ;  /* 0x000000041710a825 */ /* 0x040fe200078e0204 */
[----:B------:R-:W0:Y:S03]  /*0f00*/  @!P2 LDC R19, c[0x0][0x38c] ;  /* 0x0000e300ff13ab82 */ /* 0x000e260000000800 */
[----:B------:R2:W-:Y:S04]  /*0f10*/  @!P1 STG.E desc[UR14][R12.64], R11 ;  /* 0x0000000b0c009986 */ /* 0x0005e8000c10190e */
[----:B------:R-:W0:Y:S04]  /*0f20*/  @!P2 LDG.E R16, desc[UR14][R16.64] ;  /* 0x0000000e1010a981 */ /* 0x000e28000c1e1900 */
[----:B------:R-:W0:Y:S01]  /*0f30*/  @!P2 LDG.E R21, desc[UR14][R20.64] ;  /* 0x0000000e1415a981 */ /* 0x000e22000c1e1900 */
[----:B-1----:R-:W-:-:S04]  /*0f40*/  @!P2 IMAD.WIDE R14, R23, 0x4, R8 ;  /* 0x00000004170ea825 */ /* 0x002fc800078e0208 */
[----:B------:R-:W-:Y:S02]  /*0f50*/  VIADD R6, R6, 0x4 ;  /* 0x0000000406067836 */ /* 0x000fe40000000000 */
[----:B0-----:R-:W-:-:S05]  /*0f60*/  @!P2 FFMA R19, R16, R19, R21 ;  /* 0x000000131013a223 */ /* 0x001fca0000000015 */
[----:B------:R2:W-:Y:S02]  /*0f70*/  @!P2 STG.E desc[UR14][R14.64], R19 ;  /* 0x000000130e00a986 */ /* 0x0005e4000c10190e */
.L_x_118:
[----:B------:R-:W-:Y:S05]  /*0f80*/  @!P0 EXIT ;  /* 0x000000000000894d */ /* 0x000fea0003800000 */
[----:B------:R-:W-:Y:S02]  /*0f90*/  ISETP.NE.AND P0, PT, R22, 0x1, PT ;  /* 0x000000011600780c */ /* 0x000fe40003f05270 */
[----:B------:R-:W-:-:S04]  /*0fa0*/  LOP3.LUT R10, R10, 0x1, RZ, 0xc0, !PT ;  /* 0x000000010a0a7812 */ /* 0x000fc800078ec0ff */
[----:B------:R-:W-:-:S07]  /*0fb0*/  ISETP.NE.U32.AND P2, PT, R10, 0x1, PT ;  /* 0x000000010a00780c */ /* 0x000fce0003f45070 */
[----:B------:R-:W-:Y:S06]  /*0fc0*/  @!P0 BRA `(.L_x_119) ;  /* 0x0000000000548947 */ /* 0x000fec0003800000 */
[----:B--2---:R-:W-:-:S04]  /*0fd0*/  LEA R15, R6, R7, 0x7 ;  /* 0x00000007060f7211 */ /* 0x004fc800078e38ff */
        /* <DEDUP_REMOVED lines=9> */
[----:B------:R-:W-:-:S04]  /*1070*/  @!P1 IMAD.WIDE R16, R23, 0x4, R4 ;  /* 0x0000000417109825 */ /* 0x000fc800078e0204 */
[----:B------:R-:W-:-:S04]  /*1080*/  @!P1 IMAD.WIDE R18, R23, 0x4, R2 ;  /* 0x0000000417129825 */ /* 0x000fc800078e0202 */
[----:B0-----:R-:W-:Y:S02]  /*1090*/  @!P0 FFMA R21, R10, R21, R13 ;  /* 0x000000150a158223 */ /* 0x001fe4000000000d */
[----:B------:R-:W0:Y:S03]  /*10a0*/  @!P1 LDC R13, c[0x0][0x38c] ;  /* 0x0000e300ff0d9b82 */ /* 0x000e260000000800 */
[----:B------:R1:W-:Y:S04]  /*10b0*/  @!P0 STG.E desc[UR14][R14.64], R21 ;  /* 0x000000150e008986 */ /* 0x0003e8000c10190e */
[----:B------:R-:W0:Y:S04]  /*10c0*/  @!P1 LDG.E R16, desc[UR14][R16.64] ;  /* 0x0000000e10109981 */ /* 0x000e28000c1e1900 */
[----:B------:R-:W0:Y:S01]  /*10d0*/  @!P1 LDG.E R19, desc[UR14][R18.64] ;  /* 0x0000000e12139981 */ /* 0x000e22000c1e1900 */
[----:B------:R-:W-:-:S04]  /*10e0*/  @!P1 IMAD.WIDE R10, R23, 0x4, R8 ;  /* 0x00000004170a9825 */ /* 0x000fc800078e0208 */
[----:B------:R-:W-:Y:S02]  /*10f0*/  VIADD R6, R6, 0x2 ;  /* 0x0000000206067836 */ /* 0x000fe40000000000 */
[----:B0-----:R-:W-:-:S05]  /*1100*/  @!P1 FFMA R13, R16, R13, R19 ;  /* 0x0000000d100d9223 */ /* 0x001fca0000000013 */
[----:B------:R1:W-:Y:S02]  /*1110*/  @!P1 STG.E desc[UR14][R10.64], R13 ;  /* 0x0000000d0a009986 */ /* 0x0003e4000c10190e */
.L_x_119:
[----:B------:R-:W-:Y:S05]  /*1120*/  @P2 EXIT ;  /* 0x000000000000294d */ /* 0x000fea0003800000 */
[----:B------:R-:W-:-:S04]  /*1130*/  LEA R7, R6, R7, 0x7 ;  /* 0x0000000706077211 */ /* 0x000fc800078e38ff */
[----:B------:R-:W-:-:S13]  /*1140*/  ISETP.GE.AND P0, PT, R7, R0, PT ;  /* 0x000000000700720c */ /* 0x000fda0003f06270 */
[----:B------:R-:W-:Y:S05]  /*1150*/  @P0 EXIT ;  /* 0x000000000000094d */ /* 0x000fea0003800000 */
[C---:B------:R-:W-:Y:S01]  /*1160*/  IMAD.WIDE R4, R7.reuse, 0x4, R4 ;  /* 0x0000000407047825 */ /* 0x040fe200078e0204 */
[----:B------:R-:W0:Y:S03]  /*1170*/  LDCU UR4, c[0x0][0x38c] ;  /* 0x00007180ff0477ac */ /* 0x000e260008000800 */
[C---:B------:R-:W-:Y:S02]  /*1180*/  IMAD.WIDE R2, R7.reuse, 0x4, R2 ;  /* 0x0000000407027825 */ /* 0x040fe400078e0202 */
[----:B------:R-:W0:Y:S04]  /*1190*/  LDG.E R4, desc[UR14][R4.64] ;  /* 0x0000000e04047981 */ /* 0x000e28000c1e1900 */
[----:B------:R-:W0:Y:S01]  /*11a0*/  LDG.E R3, desc[UR14][R2.64] ;  /* 0x0000000e02037981 */ /* 0x000e22000c1e1900 */
[----:B------:R-:W-:-:S04]  /*11b0*/  IMAD.WIDE R8, R7, 0x4, R8 ;  /* 0x0000000407087825 */ /* 0x000fc800078e0208 */
[----:B0-----:R-:W-:-:S05]  /*11c0*/  FFMA R7, R4, UR4, R3 ;  /* 0x0000000404077c23 */ /* 0x001fca0008000003 */
[----:B------:R-:W-:Y:S01]  /*11d0*/  STG.E desc[UR14][R8.64], R7 ;  /* 0x0000000708007986 */ /* 0x000fe2000c10190e */
[----:B------:R-:W-:Y:S05]  /*11e0*/  EXIT ;  /* 0x000000000000794d */ /* 0x000fea0003800000 */
.L_x_113:
[----:B------:R-:W-:-:S13]  /*11f0*/  ISETP.GE.AND P0, PT, R10, 0x1, PT ;  /* 0x000000010a00780c */ /* 0x000fda0003f06270 */
[----:B------:R-:W-:Y:S05]  /*1200*/  @!P0 EXIT ;  /* 0x000000000000894d */ /* 0x000fea0003800000 */
[----:B------:R-:W-:Y:S01]  /*1210*/  ISETP.GE.U32.AND P0, PT, R10, 0x8, PT ;  /* 0x000000080a00780c */ /* 0x000fe20003f06070 */
[----:B------:R-:W-:-:S12]  /*1220*/  HFMA2 R0, -RZ, RZ, 0, 0 ;  /* 0x00000000ff007431 */ /* 0x000fd800000001ff */
[----:B------:R-:W-:Y:S05]  /*1230*/  @!P0 BRA `(.L_x_120) ;  /* 0x00000004001c8947 */ /* 0x000fea0003800000 */
[----:B------:R-:W0:Y:S01]  /*1240*/  LDC.64 R12, c[0x0][0x398] ;  /* 0x0000e600ff0c7b82 */ /* 0x000e220000000a00 */
[----:B------:R-:W-:Y:S01]  /*1250*/  UIADD3 UR4, UP2, UPT, UR13, 0x600, URZ ;  /* 0x000006000d047890 */ /* 0x000fe2000ff5e0ff */
[----:B------:R-:W-:Y:S01]  /*1260*/  LOP3.LUT R0, R10, 0x7ffffff8, RZ, 0xc0, !PT ;  /* 0x7ffffff80a007812 */ /* 0x000fe200078ec0ff */
[----:B------:R-:W1:Y:S03]  /*1270*/  LDCU UR17, c[0x0][0x38c] ;  /* 0x00007180ff1177ac */ /* 0x000e660008000800 */
[----:B------:R-:W-:Y:S01]  /*1280*/  IADD3 R6, PT, PT, -R0, RZ, RZ ;  /* 0x000000ff00067210 */ /* 0x000fe20007ffe1ff */
[----:B------:R-:W-:Y:S01]  /*1290*/  UIADD3 UR10, UP1, UPT, UR4, UR10, URZ ;  /* 0x0000000a040a7290 */ /* 0x000fe2000ff3e0ff */
[----:B------:R-:W2:Y:S01]  /*12a0*/  LDC.64 R8, c[0x0][0x390] ;  /* 0x0000e400ff087b82 */ /* 0x000ea20000000a00 */
[----:B------:R-:W-:Y:S02]  /*12b0*/  UIADD3 UR8, UP0, UPT, UR4, UR8, URZ ;  /* 0x0000000804087290 */ /* 0x000fe4000ff1e0ff */
[----:B------:R-:W-:-:S02]  /*12c0*/  UIADD3.X UR5, UPT, UPT, URZ, UR16, URZ, UP2, !UPT ;  /* 0x00000010ff057290 */ /* 0x000fc400097fe4ff */
[----:B------:R-:W-:Y:S02]  /*12d0*/  UIADD3 UR4, UP2, UPT, UR4, UR6, URZ ;  /* 0x0000000604047290 */ /* 0x000fe4000ff5e0ff */
[----:B------:R-:W-:Y:S01]  /*12e0*/  UIADD3.X UR11, UPT, UPT, UR5, UR11, URZ, UP1, !UPT ;  /* 0x0000000b050b7290 */ /* 0x000fe20008ffe4ff */
[----:B------:R-:W3:Y:S01]  /*12f0*/  LDC.64 R14, c[0x0][0x3a8] ;  /* 0x0000ea00ff0e7b82 */ /* 0x000ee20000000a00 */
[----:B------:R-:W-:Y:S02]  /*1300*/  UIADD3.X UR9, UPT, UPT, UR5, UR9, URZ, UP0, !UPT ;  /* 0x0000000905097290 */ /* 0x000fe400087fe4ff */
[----:B------:R-:W-:Y:S01]  /*1310*/  UIADD3.X UR5, UPT, UPT, UR5, UR7, URZ, UP2, !UPT ;  /* 0x0000000705057290 */ /* 0x000fe200097fe4ff */
[----:B0-----:R-:W-:-:S04]  /*1320*/  IMAD.WIDE.U32 R10, R7, 0x4, R12 ;  /* 0x00000004070a7825 */ /* 0x001fc800078e000c */
[----:B--2---:R-:W-:-:S04]  /*1330*/  IMAD.WIDE.U32 R8, R7, 0x4, R8 ;  /* 0x0000000407087825 */ /* 0x004fc800078e0008 */
[----:B---3--:R-:W-:-:S04]  /*1340*/  IMAD.WIDE.U32 R12, R7, 0x4, R14 ;  /* 0x00000004070c7825 */ /* 0x008fc800078e000e */
[----:B-1----:R-:W-:-:S07]  /*1350*/  VIADD R7, R7, 0x80 ;  /* 0x0000008007077836 */ /* 0x002fce0000000000 */
.L_x_121:
[----:B------:R-:W-:Y:S02]  /*1360*/  IADD3 R22, P1, PT, R12, UR13, RZ ;  /* 0x0000000d0c167c10 */ /* 0x000fe4000ff3e0ff */
[----:B---3--:R-:W-:Y:S02]  /*1370*/  IADD3 R20, P0, PT, R10, UR13, RZ ;  /* 0x0000000d0a147c10 */ /* 0x008fe4000ff1e0ff */
[----:B------:R-:W-:Y:S02]  /*1380*/  IADD3.X R23, PT, PT, R13, UR16, RZ, P1, !PT ;  /* 0x000000100d177c10 */ /* 0x000fe40008ffe4ff */
[----:B------:R-:W-:-:S04]  /*1390*/  IADD3.X R21, PT, PT, R11, UR16, RZ, P0, !PT ;  /* 0x000000100b157c10 */ /* 0x000fc800087fe4ff */
[----:B------:R-:W2:Y:S04]  /*13a0*/  LDG.E R23, desc[UR14][R22.64] ;  /* 0x0000000e16177981 */ /* 0x000ea8000c1e1900 */
[----:B------:R-:W2:Y:S01]  /*13b0*/  LDG.E R20, desc[UR14][R20.64] ;  /* 0x0000000e14147981 */ /* 0x000ea2000c1e1900 */
[----:B------:R-:W-:Y:S01]  /*13c0*/  IADD3 R14, P0, PT, R8, UR13, RZ ;  /* 0x0000000d080e7c10 */ /* 0x000fe2000ff1e0ff */
[----:B------:R-:W-:Y:S01]  /*13d0*/  IMAD.U32 R19, RZ, RZ, UR11 ;  /* 0x0000000bff137e24 */ /* 0x000fe2000f8e00ff */
[----:B------:R-:W-:Y:S02]  /*13e0*/  MOV R18, UR10 ;  /* 0x0000000a00127c02 */ /* 0x000fe40008000f00 */
[----:B------:R-:W-:Y:S02]  /*13f0*/  MOV R16, UR4 ;  /* 0x0000000400107c02 */ /* 0x000fe40008000f00 */
[----:B------:R-:W-:Y:S01]  /*1400*/  MOV R17, UR5 ;  /* 0x0000000500117c02 */ /* 0x000fe20008000f00 */
[----:B------:R-:W-:Y:S01]  /*1410*/  IMAD.WIDE R18, R7, 0x4, R18 ;  /* 0x0000000407127825 */ /* 0x000fe200078e0212 */
[----:B------:R-:W-:-:S03]  /*1420*/  IADD3.X R15, PT, PT, R9, UR16, RZ, P0, !PT ;  /* 0x00000010090f7c10 */ /* 0x000fc600087fe4ff */
[----:B------:R-:W-:-:S04]  /*1430*/  IMAD.WIDE R16, R7, 0x4, R16 ;  /* 0x0000000407107825 */ /* 0x000fc800078e0210 */
[----:B--2---:R-:W-:-:S05]  /*1440*/  FFMA R25, R20, UR17, R23 ;  /* 0x0000001114197c23 */ /* 0x004fca0008000017 */
[----:B------:R0:W-:Y:S04]  /*1450*/  STG.E desc[UR14][R14.64], R25 ;  /* 0x000000190e007986 */ /* 0x0001e8000c10190e */
[----:B------:R-:W2:Y:S04]  /*1460*/  LDG.E R22, desc[UR14][R18.64+-0x600] ;  /* 0xfffa000e12167981 */ /* 0x000ea8000c1e1900 */
[----:B------:R-:W2:Y:S01]  /*1470*/  LDG.E R23, desc[UR14][R16.64+-0x600] ;  /* 0xfffa000e10177981 */ /* 0x000ea2000c1e1900 */
[----:B------:R-:W-:Y:S01]  /*1480*/  MOV R21, UR9 ;  /* 0x0000000900157c02 */ /* 0x000fe20008000f00 */
[----:B------:R-:W-:-:S04]  /*1490*/  IMAD.U32 R20, RZ, RZ, UR8 ;  /* 0x00000008ff147e24 */ /* 0x000fc8000f8e00ff */
[----:B------:R-:W-:-:S04]  /*14a0*/  IMAD.WIDE R20, R7, 0x4, R20 ;  /* 0x0000000407147825 */ /* 0x000fc800078e0214 */
[----:B--2---:R-:W-:-:S05]  /*14b0*/  FFMA R23, R22, UR17, R23 ;  /* 0x0000001116177c23 */ /* 0x004fca0008000017 */
[----:B------:R1:W-:Y:S04]  /*14c0*/  STG.E desc[UR14][R20.64+-0x600], R23 ;  /* 0xfffa001714007986 */ /* 0x0003e8000c10190e */
[----:B------:R-:W2:Y:S04]  /*14d0*/  LDG.E R22, desc[UR14][R18.64+-0x400] ;  /* 0xfffc000e12167981 */ /* 0x000ea8000c1e1900 */
[----:B------:R-:W2:Y:S02]  /*14e0*/  LDG.E R27, desc[UR14][R16.64+-0x400] ;  /* 0xfffc000e101b7981 */ /* 0x000ea4000c1e1900 */
[----:B--2---:R-:W-:-:S05]  /*14f0*/  FFMA R27, R22, UR17, R27 ;  /* 0x00000011161b7c23 */ /* 0x004fca000800001b */
[----:B------:R2:W-:Y:S04]  /*1500*/  STG.E desc[UR14][R20.64+-0x400], R27 ;  /* 0xfffc001b14007986 */ /* 0x0005e8000c10190e */
[----:B0-----:R-:W3:Y:S04]  /*1510*/  LDG.E R14, desc[UR14][R18.64+-0x200] ;  /* 0xfffe000e120e7981 */ /* 0x001ee8000c1e1900 */
[----:B------:R-:W3:Y:S02]  /*1520*/  LDG.E R15, desc[UR14][R16.64+-0x200] ;  /* 0xfffe000e100f7981 */ /* 0x000ee4000c1e1900 */
[----:B---3--:R-:W-:-:S05]  /*1530*/  FFMA R15, R14, UR17, R15 ;  /* 0x000000110e0f7c23 */ /* 0x008fca000800000f */
[----:B------:R0:W-:Y:S04]  /*1540*/  STG.E desc[UR14][R20.64+-0x200], R15 ;  /* 0xfffe000f14007986 */ /* 0x0001e8000c10190e */
[----:B------:R-:W3:Y:S04]  /*1550*/  LDG.E R14, desc[UR14][R18.64] ;  /* 0x0000000e120e7981 */ /* 0x000ee8000c1e1900 */
[----:B------:R-:W3:Y:S02]  /*1560*/  LDG.E R25, desc[UR14][R16.64] ;  /* 0x0000000e10197981 */ /* 0x000ee4000c1e1900 */
[----:B---3--:R-:W-:-:S05]  /*1570*/  FFMA R25, R14, UR17, R25 ;  /* 0x000000110e197c23 */ /* 0x008fca0008000019 */
[----:B------:R3:W-:Y:S04]  /*1580*/  STG.E desc[UR14][R20.64], R25 ;  /* 0x0000001914007986 */ /* 0x0007e8000c10190e */
[----:B------:R-:W4:Y:S04]  /*1590*/  LDG.E R14, desc[UR14][R18.64+0x200] ;  /* 0x0002000e120e7981 */ /* 0x000f28000c1e1900 */
[----:B-1----:R-:W4:Y:S02]  /*15a0*/  LDG.E R23, desc[UR14][R16.64+0x200] ;  /* 0x0002000e10177981 */ /* 0x002f24000c1e1900 */
[----:B----4-:R-:W-:-:S05]  /*15b0*/  FFMA R23, R14, UR17, R23 ;  /* 0x000000110e177c23 */ /* 0x010fca0008000017 */
[----:B------:R3:W-:Y:S04]  /*15c0*/  STG.E desc[UR14][R20.64+0x200], R23 ;  /* 0x0002001714007986 */ /* 0x0007e8000c10190e */
[----:B------:R-:W4:Y:S04]  /*15d0*/  LDG.E R14, desc[UR14][R18.64+0x400] ;  /* 0x0004000e120e7981 */ /* 0x000f28000c1e1900 */
[----:B--2---:R-:W4:Y:S02]  /*15e0*/  LDG.E R27, desc[UR14][R16.64+0x400] ;  /* 0x0004000e101b7981 */ /* 0x004f24000c1e1900 */
[----:B----4-:R-:W-:-:S05]  /*15f0*/  FFMA R27, R14, UR17, R27 ;  /* 0x000000110e1b7c23 */ /* 0x010fca000800001b */
[----:B------:R3:W-:Y:S04]  /*1600*/  STG.E desc[UR14][R20.64+0x400], R27 ;  /* 0x0004001b14007986 */ /* 0x0007e8000c10190e */
[----:B------:R-:W2:Y:S04]  /*1610*/  LDG.E R14, desc[UR14][R18.64+0x600] ;  /* 0x0006000e120e7981 */ /* 0x000ea8000c1e1900 */
[----:B0-----:R-:W2:Y:S01]  /*1620*/  LDG.E R15, desc[UR14][R16.64+0x600] ;  /* 0x0006000e100f7981 */ /* 0x001ea2000c1e1900 */
[----:B------:R-:W-:-:S04]  /*1630*/  IADD3 R6, PT, PT, R6, 0x8, RZ ;  /* 0x0000000806067810 */ /* 0x000fc80007ffe0ff */
[----:B------:R-:W-:Y:S01]  /*1640*/  ISETP.NE.AND P0, PT, R6, RZ, PT ;  /* 0x000000ff0600720c */ /* 0x000fe20003f05270 */
[----:B------:R-:W-:Y:S01]  /*1650*/  UIADD3 UR13, UP0, UPT, UR13, 0x1000, URZ ;  /* 0x000010000d0d7890 */ /* 0x000fe2000ff1e0ff */
[----:B------:R-:W-:-:S03]  /*1660*/  VIADD R7, R7, 0x400 ;  /* 0x0000040007077836 */ /* 0x000fc60000000000 */
[----:B------:R-:W-:Y:S01]  /*1670*/  UIADD3.X UR16, UPT, UPT, URZ, UR16, URZ, UP0, !UPT ;  /* 0x00000010ff107290 */ /* 0x000fe200087fe4ff */
[----:B--2---:R-:W-:-:S05]  /*1680*/  FFMA R15, R14, UR17, R15 ;  /* 0x000000110e0f7c23 */ /* 0x004fca000800000f */
[----:B------:R3:W-:Y:S02]  /*1690*/  STG.E desc[UR14][R20.64+0x600], R15 ;  /* 0x0006000f14007986 */ /* 0x0007e4000c10190e */
[----:B------:R-:W-:Y:S05]  /*16a0*/  @P0 BRA `(.L_x_121) ;  /* 0xfffffffc002c0947 */ /* 0x000fea000383ffff */
.L_x_120:
[----:B------:R-:W0:Y:S02]  /*16b0*/  LDC R14, c[0x0][0x388] ;  /* 0x0000e200ff0e7b82 */ /* 0x000e240000000800 */
[----:B0-----:R-:W-:-:S13]  /*16c0*/  LOP3.LUT P0, R10, R14, 0x7, RZ, 0xc0, !PT ;  /* 0x000000070e0a7812 */ /* 0x001fda000780c0ff */
[----:B------:R-:W-:Y:S05]  /*16d0*/  @!P0 EXIT ;  /* 0x000000000000894d */ /* 0x000fea0003800000 */
[----:B------:R-:W0:Y:S01]  /*16e0*/  LDCU.64 UR4, c[0x0][0x390] ;  /* 0x00007200ff0477ac */ /* 0x000e220008000a00 */
[----:B------:R-:W-:Y:S01]  /*16f0*/  SHF.L.U32 R8, R14, 0x7, RZ ;  /* 0x000000070e087819 */ /* 0x000fe200000006ff */
[----:B---3--:R-:W1:Y:S01]  /*1700*/  S2R R15, SR_TID.X ;  /* 0x00000000000f7919 */ /* 0x008e620000002100 */
[----:B------:R-:W-:Y:S02]  /*1710*/  ISETP.GE.U32.AND P0, PT, R10, 0x4, PT ;  /* 0x000000040a00780c */ /* 0x000fe40003f06070 */
[----:B------:R-:W-:Y:S01]  /*1720*/  SHF.R.S32.HI R6, RZ, 0x1f, R8 ;  /* 0x0000001fff067819 */ /* 0x000fe20000011408 */
[----:B------:R-:W-:Y:S01]  /*1730*/  IMAD.WIDE.U32 R8, R8, UR12, RZ ;  /* 0x0000000c08087c25 */ /* 0x000fe2000f8e00ff */
[----:B------:R-:W-:-:S03]  /*1740*/  LOP3.LUT R18, R14, 0x3, RZ, 0xc0, !PT ;  /* 0x000000030e127812 */ /* 0x000fc600078ec0ff */
[----:B------:R-:W-:Y:S01]  /*1750*/  IMAD R7, R6, UR12, RZ ;  /* 0x0000000c06077c24 */ /* 0x000fe2000f8e02ff */
[----:B------:R-:W-:Y:S02]  /*1760*/  SHF.L.U32 R6, R8, 0x2, RZ ;  /* 0x0000000208067819 */ /* 0x000fe400000006ff */
[----:B------:R-:W-:Y:S01]  /*1770*/  ISETP.NE.AND P1, PT, R18, RZ, PT ;  /* 0x000000ff1200720c */ /* 0x000fe20003f25270 */
[----:B------:R-:W-:Y:S01]  /*1780*/  IMAD.IADD R7, R9, 0x1, R7 ;  /* 0x0000000109077824 */ /* 0x000fe200078e0207 */
[----:B0-----:R-:W-:-:S04]  /*1790*/  IADD3 R6, P2, PT, R6, UR4, RZ ;  /* 0x0000000406067c10 */ /* 0x001fc8000ff5e0ff */
[----:B------:R-:W-:-:S04]  /*17a0*/  SHF.L.U64.HI R7, R8, 0x2, R7 ;  /* 0x0000000208077819 */ /* 0x000fc80000010207 */
[----:B------:R-:W-:Y:S01]  /*17b0*/  IADD3.X R7, PT, PT, R7, UR5, RZ, P2, !PT ;  /* 0x0000000507077c10 */ /* 0x000fe200097fe4ff */
[----:B------:R-:W-:Y:S06]  /*17c0*/  @!P0 BRA `(.L_x_122) ;  /* 0x0000000000588947 */ /* 0x000fec0003800000 */
[----:B-1----:R-:W-:Y:S01]  /*17d0*/  LEA R13, R0, R15, 0x7 ;  /* 0x0000000f000d7211 */ /* 0x002fe200078e38ff */
[----:B------:R-:W0:Y:S04]  /*17e0*/  LDCU UR4, c[0x0][0x38c] ;  /* 0x00007180ff0477ac */ /* 0x000e280008000800 */
[----:B------:R-:W-:-:S04]  /*17f0*/  IMAD.WIDE R10, R13, 0x4, R4 ;  /* 0x000000040d0a7825 */ /* 0x000fc800078e0204 */
[C---:B------:R-:W-:Y:S01]  /*1800*/  IMAD.WIDE R8, R13.reuse, 0x4, R2 ;  /* 0x000000040d087825 */ /* 0x040fe200078e0202 */
[----:B------:R-:W0:Y:S04]  /*1810*/  LDG.E R16, desc[UR14][R10.64] ;  /* 0x0000000e0a107981 */ /* 0x000e28000c1e1900 */
[----:B------:R-:W0:Y:S01]  /*1820*/  LDG.E R17, desc[UR14][R8.64] ;  /* 0x0000000e08117981 */ /* 0x000e22000c1e1900 */
[----:B------:R-:W-:-:S04]  /*1830*/  IMAD.WIDE R12, R13, 0x4, R6 ;  /* 0x000000040d0c7825 */ /* 0x000fc800078e0206 */
[----:B0-----:R-:W-:-:S05]  /*1840*/  FFMA R17, R16, UR4, R17 ;  /* 0x0000000410117c23 */ /* 0x001fca0008000011 */
[----:B------:R0:W-:Y:S04]  /*1850*/  STG.E desc[UR14][R12.64], R17 ;  /* 0x000000110c007986 */ /* 0x0001e8000c10190e */
[----:B------:R-:W2:Y:S04]  /*1860*/  LDG.E R16, desc[UR14][R10.64+0x200] ;  /* 0x0002000e0a107981 */ /* 0x000ea8000c1e1900 */
[----:B------:R-:W2:Y:S02]  /*1870*/  LDG.E R19, desc[UR14][R8.64+0x200] ;  /* 0x0002000e08137981 */ /* 0x000ea4000c1e1900 */
[----:B--2---:R-:W-:-:S05]  /*1880*/  FFMA R19, R16, UR4, R19 ;  /* 0x0000000410137c23 */ /* 0x004fca0008000013 */
[----:B------:R0:W-:Y:S04]  /*1890*/  STG.E desc[UR14][R12.64+0x200], R19 ;  /* 0x000200130c007986 */ /* 0x0001e8000c10190e */
[----:B------:R-:W2:Y:S04]  /*18a0*/  LDG.E R16, desc[UR14][R10.64+0x400] ;  /* 0x0004000e0a107981 */ /* 0x000ea8000c1e1900 */
[----:B------:R-:W2:Y:S02]  /*18b0*/  LDG.E R21, desc[UR14][R8.64+0x400] ;  /* 0x0004000e08157981 */ /* 0x000ea4000c1e1900 */
[----:B--2---:R-:W-:-:S05]  /*18c0*/  FFMA R21, R16, UR4, R21 ;  /* 0x0000000410157c23 */ /* 0x004fca0008000015 */
[----:B------:R0:W-:Y:S04]  /*18d0*/  STG.E desc[UR14][R12.64+0x400], R21 ;  /* 0x000400150c007986 */ /* 0x0001e8000c10190e */
[----:B------:R-:W2:Y:S04]  /*18e0*/  LDG.E R16, desc[UR14][R10.64+0x600] ;  /* 0x0006000e0a107981 */ /* 0x000ea8000c1e1900 */
[----:B------:R-:W2:Y:S01]  /*18f0*/  LDG.E R23, desc[UR14][R8.64+0x600] ;  /* 0x0006000e08177981 */ /* 0x000ea2000c1e1900 */
[----:B------:R-:W-:Y:S01]  /*1900*/  IADD3 R0, PT, PT, R0, 0x4, RZ ;  /* 0x0000000400007810 */ /* 0x000fe20007ffe0ff */
[----:B--2---:R-:W-:-:S05]  /*1910*/  FFMA R23, R16, UR4, R23 ;  /* 0x0000000410177c23 */ /* 0x004fca0008000017 */
[----:B------:R0:W-:Y:S02]  /*1920*/  STG.E desc[UR14][R12.64+0x600], R23 ;  /* 0x000600170c007986 */ /* 0x0001e4000c10190e */
.L_x_122:
[----:B------:R-:W-:Y:S05]  /*1930*/  @!P1 EXIT ;  /* 0x000000000000994d */ /* 0x000fea0003800000 */
[----:B------:R-:W-:Y:S02]  /*1940*/  ISETP.NE.AND P0, PT, R18, 0x1, PT ;  /* 0x000000011200780c */ /* 0x000fe40003f05270 */
[----:B------:R-:W-:-:S04]  /*1950*/  LOP3.LUT R14, R14, 0x1, RZ, 0xc0, !PT ;  /* 0x000000010e0e7812 */ /* 0x000fc800078ec0ff */
[----:B------:R-:W-:-:S07]  /*1960*/  ISETP.NE.U32.AND P1, PT, R14, 0x1, PT ;  /* 0x000000010e00780c */ /* 0x000fce0003f25070 */
[----:B------:R-:W-:Y:S06]  /*1970*/  @!P0 BRA `(.L_x_123) ;  /* 0x0000000000388947 */ /* 0x000fec0003800000 */
[----:B01----:R-:W-:Y:S01]  /*1980*/  IMAD R13, R0, 0x80, R15 ;  /* 0x00000080000d7824 */ /* 0x003fe200078e020f */
[----:B------:R-:W0:Y:S03]  /*1990*/  LDCU UR4, c[0x0][0x38c] ;  /* 0x00007180ff0477ac */ /* 0x000e260008000800 */
[----:B------:R-:W-:-:S04]  /*19a0*/  IMAD.WIDE R8, R13, 0x4, R4 ;  /* 0x000000040d087825 */ /* 0x000fc800078e0204 */
[C---:B------:R-:W-:Y:S01]  /*19b0*/  IMAD.WIDE R10, R13.reuse, 0x4, R2 ;  /* 0x000000040d0a7825 */ /* 0x040fe200078e0202 */
[----:B------:R-:W0:Y:S04]  /*19c0*/  LDG.E R14, desc[UR14][R8.64] ;  /* 0x0000000e080e7981 */ /* 0x000e28000c1e1900 */
[----:B------:R-:W0:Y:S01]  /*19d0*/  LDG.E R17, desc[UR14][R10.64] ;  /* 0x0000000e0a117981 */ /* 0x000e22000c1e1900 */
[----:B------:R-:W-:-:S04]  /*19e0*/  IMAD.WIDE R12, R13, 0x4, R6 ;  /* 0x000000040d0c7825 */ /* 0x000fc800078e0206 */
[----:B0-----:R-:W-:-:S05]  /*19f0*/  FFMA R17, R14, UR4, R17 ;  /* 0x000000040e117c23 */ /* 0x001fca0008000011 */
[----:B------:R2:W-:Y:S04]  /*1a00*/  STG.E desc[UR14][R12.64], R17 ;  /* 0x000000110c007986 */ /* 0x0005e8000c10190e */
[----:B------:R-:W3:Y:S04]  /*1a10*/  LDG.E R14, desc[UR14][R8.64+0x200] ;  /* 0x0002000e080e7981 */ /* 0x000ee8000c1e1900 */
[----:B------:R-:W3:Y:S01]  /*1a20*/  LDG.E R19, desc[UR14][R10.64+0x200] ;  /* 0x0002000e0a137981 */ /* 0x000ee2000c1e1900 */
[----:B------:R-:W-:Y:S01]  /*1a30*/  IADD3 R0, PT, PT, R0, 0x2, RZ ;  /* 0x0000000200007810 */ /* 0x000fe20007ffe0ff */
[----:B---3--:R-:W-:-:S05]  /*1a40*/  FFMA R19, R14, UR4, R19 ;  /* 0x000000040e137c23 */ /* 0x008fca0008000013 */
[----:B------:R2:W-:Y:S02]  /*1a50*/  STG.E desc[UR14][R12.64+0x200], R19 ;  /* 0x000200130c007986 */ /* 0x0005e4000c10190e */
.L_x_123:
[----:B------:R-:W-:Y:S05]  /*1a60*/  @P1 EXIT ;  /* 0x000000000000194d */ /* 0x000fea0003800000 */
[----:B-1----:R-:W-:Y:S01]  /*1a70*/  LEA R15, R0, R15, 0x7 ;  /* 0x0000000f000f7211 */ /* 0x002fe200078e38ff */
[----:B------:R-:W1:Y:S04]  /*1a80*/  LDCU UR4, c[0x0][0x38c] ;  /* 0x00007180ff0477ac */ /* 0x000e680008000800 */
[----:B------:R-:W-:-:S04]  /*1a90*/  IMAD.WIDE R4, R15, 0x4, R4 ;  /* 0x000000040f047825 */ /* 0x000fc800078e0204 */
[C---:B------:R-:W-:Y:S02]  /*1aa0*/  IMAD.WIDE R2, R15.reuse, 0x4, R2 ;  /* 0x000000040f027825 */ /* 0x040fe400078e0202 */
[----:B------:R-:W1:Y:S04]  /*1ab0*/  LDG.E R4, desc[UR14][R4.64] ;  /* 0x0000000e04047981 */ /* 0x000e68000c1e1900 */
[----:B------:R-:W1:Y:S01]  /*1ac0*/  LDG.E R3, desc[UR14][R2.64] ;  /* 0x0000000e02037981 */ /* 0x000e62000c1e1900 */
[----:B------:R-:W-:-:S04]  /*1ad0*/  IMAD.WIDE R6, R15, 0x4, R6 ;  /* 0x000000040f067825 */ /* 0x000fc800078e0206 */
[----:B-1----:R-:W-:-:S05]  /*1ae0*/  FFMA R9, R4, UR4, R3 ;  /* 0x0000000404097c23 */ /* 0x002fca0008000003 */
[----:B------:R-:W-:Y:S01]  /*1af0*/  STG.E desc[UR14][R6.64], R9 ;  /* 0x0000000906007986 */ /* 0x000fe2000c10190e */
[----:B------:R-:W-:Y:S05]  /*1b00*/  EXIT ;  /* 0x000000000000794d */ /* 0x000fea0003800000 */
.L_x_124:
        /* <DEDUP_REMOVED lines=15> */
.L_x_155:


//--------------------- .text._ZN3cub18CUB_300001_SM_10006detail9transform16transform_kernelINS2_10policy_hubILb1EN4cuda3std3__45tupleIJN6thrust24THRUST_300001_SM_1000_NS6detail15normal_iteratorINSA_10device_ptrIfEEEESF_EEEE10policy1000Ei13saxpy_functorSF_JPfSK_EEEvT0_iT1_T2_DpNS2_10kernel_argIT3_EE --------------------------
	.section	.text._ZN3cub18CUB_300001_SM_10006detail9transform16transform_kernelINS2_10policy_hubILb1EN4cuda3std3__45tupleIJN6thrust24THRUST_300001_SM_1000_NS6detail15normal_iteratorINSA_10device_ptrIfEEEESF_EEEE10policy1000Ei13saxpy_functorSF_JPfSK_EEEvT0_iT1_T2_DpNS2_10kernel_argIT3_EE,"ax",@progbits
	.align	128
        .global         _ZN3cub18CUB_300001_SM_10006detail9transform16transform_kernelINS2_10policy_hubILb1EN4cuda3std3__45tupleIJN6thrust24THRUST_300001_SM_1000_NS6detail15normal_iteratorINSA_10device_ptrIfEEEESF_EEEE10policy1000Ei13saxpy_functorSF_JPfSK_EEEvT0_iT1_T2_DpNS2_10kernel_argIT3_EE
        .type           _ZN3cub18CUB_300001_SM_10006detail9transform16transform_kernelINS2_10policy_hubILb1EN4cuda3std3__45tupleIJN6thrust24THRUST_300001_SM_1000_NS6detail15normal_iteratorINSA_10device_ptrIfEEEESF_EEEE10policy1000Ei13saxpy_functorSF_JPfSK_EEEvT0_iT1_T2_DpNS2_10kernel_argIT3_EE,@function
        .size           _ZN3cub18CUB_300001_SM_10006detail9transform16transform_kernelINS2_10policy_hubILb1EN4cuda3std3__45tupleIJN6thrust24THRUST_300001_SM_1000_NS6detail15normal_iteratorINSA_10device_ptrIfEEEESF_EEEE10policy1000Ei13saxpy_functorSF_JPfSK_EEEvT0_iT1_T2_DpNS2_10kernel_argIT3_EE,(.L_x_156 - _ZN3cub18CUB_300001_SM_10006detail9transform16transform_kernelINS2_10policy_hubILb1EN4cuda3std3__45tupleIJN6thrust24THRUST_300001_SM_1000_NS6detail15normal_iteratorINSA_10device_ptrIfEEEESF_EEEE10policy1000Ei13saxpy_functorSF_JPfSK_EEEvT0_iT1_T2_DpNS2_10kernel_argIT3_EE)
        .other          _ZN3cub18CUB_300001_SM_10006detail9transform16transform_kernelINS2_10policy_hubILb1EN4cuda3std3__45tupleIJN6thrust24THRUST_300001_SM_1000_NS6detail15normal_iteratorINSA_10device_ptrIfEEEESF_EEEE10policy1000Ei13saxpy_functorSF_JPfSK_EEEvT0_iT1_T2_DpNS2_10kernel_argIT3_EE,@"STO_CUDA_ENTRY STV_DEFAULT"
_ZN3cub18CUB_300001_SM_10006detail9transform16transform_kernelINS2_10policy_hubILb1EN4cuda3std3__45tupleIJN6thrust24THRUST_300001_SM_1000_NS6detail15normal_iteratorINSA_10device_ptrIfEEEESF_EEEE10policy1000Ei13saxpy_functorSF_JPfSK_EEEvT0_iT1_T2_DpNS2_10kernel_argIT3_EE:
.text._ZN3cub18CUB_300001_SM_10006detail9transform16transform_kernelINS2_10policy_hubILb1EN4cuda3std3__45tupleIJN6thrust24THRUST_300001_SM_1000_NS6detail15normal_iteratorINSA_10device_ptrIfEEEESF_EEEE10policy1000Ei13saxpy_functorSF_JPfSK_EEEvT0_iT1_T2_DpNS2_10kernel_argIT3_EE:
[----:B------:R-:W-:Y:S08]  /*0000*/  LDC R1, c[0x0][0x37c] ;  /* 0x0000df00ff017b82 */ /* 0x000ff00000000800 */
[----:B------:R-:W0:Y:S01]  /*0010*/  S2UR UR18, SR_CTAID.X ;  /* 0x00000000001279c3 */ /* 0x000e220000002500 */
[----:B------:R-:W1:Y:S01]  /*0020*/  LDCU.64 UR12, c[0x0][0x380] ;  /* 0x00007000ff0c77ac */ /* 0x000e620008000a00 */
[----:B------:R-:W2:Y:S01]  /*0030*/  S2R R0, SR_TID.X ;  /* 0x0000000000007919 */ /* 0x000ea20000002100 */
[----:B------:R-:W-:Y:S01]  /*0040*/  BSSY.RECONVERGENT B0, `(.L_x_125) ;  /* 0x0000020000007945 */ /* 0x000fe20003800200 */
[----:B-1----:R-:W-:-:S04]  /*0050*/  USHF.L.U32 UR11, UR13, 0x7, URZ ;  /* 0x000000070d0b7899 */ /* 0x002fc800080006ff */
[----:B0-----:R-:W-:-:S04]  /*0060*/  UIMAD UR8, UR11, UR18, URZ ;  /* 0x000000120b0872a4 */ /* 0x001fc8000f8e02ff */
[----:B------:R-:W-:-:S04]  /*0070*/  UIADD3 UR10, UPT, UPT, -UR8, UR12, URZ ;  /* 0x0000000c080a7290 */ /* 0x000fc8000fffe1ff */
[----:B------:R-:W-:Y:S01]  /*0080*/  UISETP.LT.AND UP0, UPT, UR11, UR10, UPT ;  /* 0x0000000a0b00728c */ /* 0x000fe2000bf01270 */
[----:B--2---:R-:W-:-:S03]  /*0090*/  SHF.L.U32 R4, R0, 0x7, RZ ;  /* 0x0000000700047819 */ /* 0x004fc600000006ff */
[----:B------:R-:W-:-:S04]  /*00a0*/  USEL UR12, UR11, UR10, UP0 ;  /* 0x0000000a0b0c7287 */ /* 0x000fc80008000000 */
[----:B------:R-:W-:-:S06]  /*00b0*/  USHF.L.U32 UR4, UR12, 0x2, URZ ;  /* 0x000000020c047899 */ /* 0x000fcc00080006ff */
[----:B------:R-:W-:-:S13]  /*00c0*/  ISETP.GE.AND P0, PT, R4, UR4, PT ;  /* 0x0000000404007c0c */ /* 0x000fda000bf06270 */
[----:B------:R-:W-:Y:S05]  /*00d0*/  @P0 BRA `(.L_x_126) ;  /* 0x0000000000580947 */ /* 0x000fea0003800000 */
[----:B------:R-:W0:Y:S01]  /*00e0*/  LDC.64 R2, c[0x0][0x398] ;  /* 0x0000e600ff027b82 */ /* 0x000e220000000a00 */
[----:B------:R-:W-:Y:S01]  /*00f0*/  MOV R7, UR8 ;  /* 0x0000000800077c02 */ /* 0x000fe20008000f00 */
[----:B------:R-:W-:Y:S01]  /*0100*/  BSSY.RECONVERGENT B1, `(.L_x_127) ;  /* 0x000000a000017945 */ /* 0x000fe20003800200 */
[----:B------:R-:W-:Y:S02]  /*0110*/  IMAD.MOV.U32 R5, RZ, RZ, R4 ;  /* 0x000000ffff057224 */ /* 0x000fe400078e0004 */
[----:B0-----:R-:W-:-:S04]  /*0120*/  IMAD.WIDE.U32 R2, R0, 0x80, R2 ;  /* 0x0000008000027825 */ /* 0x001fc800078e0002 */
[----:B------:R-:W-:-:S07]  /*0130*/  IMAD.WIDE R2, R7, 0x4, R2 ;  /* 0x0000000407027825 */ /* 0x000fce00078e0202 */
.L_x_128:
[----:B------:R-:W-:Y:S01]  /*0140*/  IADD3 R5, PT, PT, R5, 0x4000, RZ ;  /* 0x0000400005057810 */ /* 0x000fe20007ffe0ff */
[----:B------:R0:W-:Y:S03]  /*0150*/  CCTL.E.PF2 [R2] ;  /* 0x000000000200798f */ /* 0x0001e60000800100 */
[----:B------:R-:W-:Y:S02]  /*0160*/  ISETP.GE.AND P0, PT, R5, UR4, PT ;  /* 0x0000000405007c0c */ /* 0x000fe4000bf06270 */
[----:B0-----:R-:W-:-:S04]  /*0170*/  IADD3 R2, P1, PT, R2, 0x4000, RZ ;  /* 0x0000400002027810 */ /* 0x001fc80007f3e0ff */
[----:B------:R-:W-:-:S07]  /*0180*/  IADD3.X R3, PT, PT, RZ, R3, RZ, P1, !PT ;  /* 0x00000003ff037210 */ /* 0x000fce0000ffe4ff */
[----:B------:R-:W-:Y:S05]  /*0190*/  @!P0 BRA `(.L_x_128) ;  /* 0xfffffffc00e88947 */ /* 0x000fea000383ffff */
[----:B------:R-:W-:Y:S05]  /*01a0*/  BSYNC.RECONVERGENT B1 ;  /* 0x0000000000017941 */ /* 0x000fea0003800200 */
.L_x_127:
[----:B------:R-:W0:Y:S02]  /*01b0*/  LDC.64 R2, c[0x0][0x3a8] ;  /* 0x0000ea00ff027b82 */ /* 0x000e240000000a00 */
[----:B0-----:R-:W-:-:S04]  /*01c0*/  IMAD.WIDE.U32 R2, R0, 0x80, R2 ;  /* 0x0000008000027825 */ /* 0x001fc800078e0002 */
[----:B------:R-:W-:-:S07]  /*01d0*/  IMAD.WIDE R2, R7, 0x4, R2 ;  /* 0x0000000407027825 */ /* 0x000fce00078e0202 */
.L_x_129:
[----:B------:R-:W-:Y:S01]  /*01e0*/  VIADD R4, R4, 0x4000 ;  /* 0x0000400004047836 */ /* 0x000fe20000000000 */
[----:B------:R0:W-:Y:S04]  /*01f0*/  CCTL.E.PF2 [R2] ;  /* 0x000000000200798f */ /* 0x0001e80000800100 */
[----:B------:R-:W-:Y:S02]  /*0200*/  ISETP.GE.AND P0, PT, R4, UR4, PT ;  /* 0x0000000404007c0c */ /* 0x000fe4000bf06270 */
[----:B0-----:R-:W-:-:S04]  /*0210*/  IADD3 R2, P1, PT, R2, 0x4000, RZ ;  /* 0x0000400002027810 */ /* 0x001fc80007f3e0ff */
[----:B------:R-:W-:-:S07]  /*0220*/  IADD3.X R3, PT, PT, RZ, R3, RZ, P1, !PT ;  /* 0x00000003ff037210 */ /* 0x000fce0000ffe4ff */
[----:B------:R-:W-:Y:S05]  /*0230*/  @!P0 BRA `(.L_x_129) ;  /* 0xfffffffc00e88947 */ /* 0x000fea000383ffff */
.L_x_126:
[----:B------:R-:W-:Y:S05]  /*0240*/  BSYNC.RECONVERGENT B0 ;  /* 0x0000000000007941 */ /* 0x000fea0003800200 */
.L_x_125:
[----:B------:R-:W0:Y:S01]  /*0250*/  LDCU.128 UR4, c[0x0][0x390] ;  /* 0x00007200ff0477ac */ /* 0x000e220008000c00 */
[----:B------:R-:W-:Y:S01]  /*0260*/  UIMAD.WIDE UR8, UR8, 0x4, URZ ;  /* 0x00000004080878a5 */ /* 0x000fe2000f8e02ff */
[----:B------:R-:W1:Y:S01]  /*0270*/  LDCU.64 UR20, c[0x0][0x358] ;  /* 0x00006b00ff1477ac */ /* 0x000e620008000a00 */
[----:B------:R-:W2:Y:S02]  /*0280*/  LDCU.64 UR14, c[0x0][0x3a8] ;  /* 0x00007500ff0e77ac */ /* 0x000ea40008000a00 */
[----:B0-----:R-:W-:-:S04]  /*0290*/  UIADD3 UR16, UP0, UPT, UR8, UR4, URZ ;  /* 0x0000000408107290 */ /* 0x001fc8000ff1e0ff */
[----:B------:R-:W-:Y:S02]  /*02a0*/  UIADD3.X UR17, UPT, UPT, UR9, UR5, URZ, UP0, !UPT ;  /* 0x0000000509117290 */ /* 0x000fe400087fe4ff */
[----:B------:R-:W-:-:S09]  /*02b0*/  UISETP.GT.AND UP0, UPT, UR11, UR10, UPT ;  /* 0x0000000a0b00728c */ /* 0x000fd2000bf04270 */
[----:B-12---:R-:W-:Y:S05]  /*02c0*/  BRA.U UP0, `(.L_x_130) ;  /* 0x0000000900647547 */ /* 0x006fea000b800000 */
[----:B------:R-:W-:-:S06]  /*02d0*/  UISETP.GE.AND UP0, UPT, UR13, 0x1, UPT ;  /* 0x000000010d00788c */ /* 0x000fcc000bf06270 */
[----:B------:R-:W-:-:S13]  /*02e0*/  PLOP3.LUT P0, PT, PT, PT, UP0, 0x80, 0x8 ;  /* 0x000000000008781c */ /* 0x000fda0003f0f008 */
[----:B------:R-:W-:Y:S05]  /*02f0*/  @!P0 EXIT ;  /* 0x000000000000894d */ /* 0x000fea0003800000 */
[----:B------:R-:W-:Y:S01]  /*0300*/  UISETP.GE.U32.AND UP0, UPT, UR13, 0x8, UPT ;  /* 0x000000080d00788c */ /* 0x000fe2000bf06070 */
[----:B------:R-:W-:-:S08]  /*0310*/  HFMA2 R10, -RZ, RZ, 0, 0 ;  /* 0x00000000ff0a7431 */ /* 0x000fd000000001ff */
[----:B------:R-:W-:Y:S05]  /*0320*/  BRA.U !UP0, `(.L_x_131) ;  /* 0x00000005082c7547 */ /* 0x000fea000b800000 */
[----:B------:R-:W0:Y:S01]  /*0330*/  LDC.64 R2, c[0x0][0x390] ;  /* 0x0000e400ff027b82 */ /* 0x000e220000000a00 */
[----:B------:R-:W-:Y:S01]  /*0340*/  UMOV UR10, UR8 ;  /* 0x00000008000a7c82 */ /* 0x000fe20008000000 */
[----:B------:R-:W-:Y:S01]  /*0350*/  UMOV UR11, UR9 ;  /* 0x00000009000b7c82 */ /* 0x000fe20008000000 */
[----:B------:R-:W-:Y:S02]  /*0360*/  UIADD3 UR9, UP2, UPT, UR10, 0x600, URZ ;  /* 0x000006000a097890 */ /* 0x000fe4000ff5e0ff */
[----:B------:R-:W-:Y:S02]  /*0370*/  ULOP3.LUT UR8, UR13, 0x7ffffff8, URZ, 0xc0, !UPT ;  /* 0x7ffffff80d087892 */ /* 0x000fe4000f8ec0ff */
[----:B------:R-:W-:Y:S01]  /*0380*/  UIADD3 UR12, UP0, UPT, UR9, UR4, URZ ;  /* 0x00000004090c7290 */ /* 0x000fe2000ff1e0ff */
[----:B------:R-:W1:Y:S01]  /*0390*/  LDC.64 R4, c[0x0][0x398] ;  /* 0x0000e600ff047b82 */ /* 0x000e620000000a00 */
[----:B------:R-:W-:Y:S02]  /*03a0*/  UIADD3.X UR4, UPT, UPT, URZ, UR11, URZ, UP2, !UPT ;  /* 0x0000000bff047290 */ /* 0x000fe400097fe4ff */
[----:B------:R-:W-:-:S02]  /*03b0*/  UIADD3 UR6, UP1, UPT, UR9, UR6, URZ ;  /* 0x0000000609067290 */ /* 0x000fc4000ff3e0ff */
[----:B------:R-:W-:Y:S01]  /*03c0*/  UIADD3 UR14, UP2, UPT, UR9, UR14, URZ ;  /* 0x0000000e090e7290 */ /* 0x000fe2000ff5e0ff */
[----:B------:R-:W2:Y:S02]  /*03d0*/  LDCU UR19, c[0x0][0x388] ;  /* 0x00007100ff1377ac */ /* 0x000ea40008000800 */
[----:B------:R-:W3:Y:S01]  /*03e0*/  LDC.64 R6, c[0x0][0x3a8] ;  /* 0x0000ea00ff067b82 */ /* 0x000ee20000000a00 */
[----:B------:R-:W-:Y:S02]  /*03f0*/  UIADD3.X UR7, UPT, UPT, UR4, UR7, URZ, UP1, !UPT ;  /* 0x0000000704077290 */ /* 0x000fe40008ffe4ff */
[----:B------:R-:W-:Y:S02]  /*0400*/  UIADD3.X UR5, UPT, UPT, UR4, UR5, URZ, UP0, !UPT ;  /* 0x0000000504057290 */ /* 0x000fe400087fe4ff */
[----:B------:R-:W-:Y:S01]  /*0410*/  UIADD3.X UR15, UPT, UPT, UR4, UR15, URZ, UP2, !UPT ;  /* 0x0000000f040f7290 */ /* 0x000fe200097fe4ff */
[----:B0-----:R-:W-:Y:S01]  /*0420*/  IMAD.WIDE.U32 R2, R0, 0x4, R2 ;  /* 0x0000000400027825 */ /* 0x001fe200078e0002 */
[----:B------:R-:W-:-:S03]  /*0430*/  UIADD3 UR8, UPT, UPT, -UR8, URZ, URZ ;  /* 0x000000ff08087290 */ /* 0x000fc6000fffe1ff */
[----:B-1----:R-:W-:-:S04]  /*0440*/  IMAD.WIDE.U32 R4, R0, 0x4, R4 ;  /* 0x0000000400047825 */ /* 0x002fc800078e0004 */
[----:B---3--:R-:W-:-:S04]  /*0450*/  IMAD.WIDE.U32 R6, R0, 0x4, R6 ;  /* 0x0000000400067825 */ /* 0x008fc800078e0006 */
[----:B--2---:R-:W-:-:S07]  /*0460*/  VIADD R0, R0, 0x80 ;  /* 0x0000008000007836 */ /* 0x004fce0000000000 */
.L_x_132:
        /* <DEDUP_REMOVED lines=10> */
[----:B------:R-:W-:-:S02]  /*0510*/  MOV R11, UR15 ;  /* 0x0000000f000b7c02 */ /* 0x000fc40008000f00 */
[----:B------:R-:W-:Y:S01]  /*0520*/  IADD3.X R17, PT, PT, R3, UR11, RZ, P0, !PT ;  /* 0x0000000b03117c10 */ /* 0x000fe200087fe4ff */
[----:B------:R-:W-:-:S04]  /*0530*/  IMAD.WIDE R8, R0, 0x4, R8 ;  /* 0x0000000400087825 */ /* 0x000fc800078e0208 */
        /* <DEDUP_REMOVED lines=14> */
[----:B------:R-:W3:Y:S04]  /*0620*/  LDG.E R14, desc[UR20][R8.64+-0x200] ;  /* 0xfffe0014080e7981 */ /* 0x000ee8000c1e1900 */
[----:B0-----:R-:W3:Y:S02]  /*0630*/  LDG.E R17, desc[UR20][R10.64+-0x200] ;  /* 0xfffe00140a117981 */ /* 0x001ee4000c1e1900 */
        /* <DEDUP_REMOVED lines=16> */
[----:B------:R-:W-:Y:S02]  /*0740*/  UIADD3 UR10, UP0, UPT, UR10, 0x1000, URZ ;  /* 0x000010000a0a7890 */ /* 0x000fe4000ff1e0ff */
[----:B------:R-:W-:-:S02]  /*0750*/  UIADD3 UR8, UPT, UPT, UR8, 0x8, URZ ;  /* 0x0000000808087890 */ /* 0x000fc4000fffe0ff */
[----:B------:R-:W-:Y:S02]  /*0760*/  UIADD3.X UR11, UPT, UPT, URZ, UR11, URZ, UP0, !UPT ;  /* 0x0000000bff0b7290 */ /* 0x000fe400087fe4ff */
[----:B------:R-:W-:Y:S01]  /*0770*/  UISETP.NE.AND UP0, UPT, UR8, URZ, UPT ;  /* 0x000000ff0800728c */ /* 0x000fe2000bf05270 */
[----:B------:R-:W-:Y:S01]  /*0780*/  IADD3 R0, PT, PT, R0, 0x400, RZ ;  /* 0x0000040000007810 */ /* 0x000fe20007ffe0ff */
[----:B--2---:R-:W-:-:S05]  /*0790*/  FFMA R17, R14, UR19, R17 ;  /* 0x000000130e117c23 */ /* 0x004fca0008000011 */
[----:B------:R3:W-:Y:S02]  /*07a0*/  STG.E desc[UR20][R12.64+0x600], R17 ;  /* 0x000600110c007986 */ /* 0x0007e4000c101914 */
[----:B------:R-:W-:Y:S05]  /*07b0*/  BRA.U UP0, `(.L_x_132) ;  /* 0xfffffffd002c7547 */ /* 0x000fea000b83ffff */
[----:B------:R-:W0:Y:S02]  /*07c0*/  LDC R10, c[0x0][0x384] ;  /* 0x0000e100ff0a7b82 */ /* 0x000e240000000800 */
[----:B0-----:R-:W-:-:S07]  /*07d0*/  LOP3.LUT R10, R10, 0x7ffffff8, RZ, 0xc0, !PT ;  /* 0x7ffffff80a0a7812 */ /* 0x001fce00078ec0ff */
.L_x_131:
[----:B------:R-:W0:Y:S02]  /*07e0*/  LDC R0, c[0x0][0x384] ;  /* 0x0000e100ff007b82 */ /* 0x000e240000000800 */
[----:B0-----:R-:W-:-:S13]  /*07f0*/  LOP3.LUT P0, R3, R0, 0x7, RZ, 0xc0, !PT ;  /* 0x0000000700037812 */ /* 0x001fda000780c0ff */
[----:B------:R-:W-:Y:S05]  /*0800*/  @!P0 EXIT ;  /* 0x000000000000894d */ /* 0x000fea0003800000 */
[----:B------:R-:W0:Y:S01]  /*0810*/  LDCU.64 UR4, c[0x0][0x3a8] ;  /* 0x00007500ff0477ac */ /* 0x000e220008000a00 */
[C---:B------:R-:W-:Y:S01]  /*0820*/  SHF.L.U32 R2, R0.reuse, 0x7, RZ ;  /* 0x0000000700027819 */ /* 0x040fe200000006ff */
[----:B------:R-:W1:Y:S01]  /*0830*/  S2R R11, SR_TID.X ;  /* 0x00000000000b7919 */ /* 0x000e620000002100 */
[----:B------:R-:W-:Y:S01]  /*0840*/  ISETP.GE.U32.AND P0, PT, R3, 0x4, PT ;  /* 0x000000040300780c */ /* 0x000fe20003f06070 */
[----:B------:R-:W2:Y:S01]  /*0850*/  LDCU.64 UR6, c[0x0][0x398] ;  /* 0x00007300ff0677ac */ /* 0x000ea20008000a00 */
[----:B------:R-:W-:Y:S01]  /*0860*/  LOP3.LUT R16, R0, 0x3, RZ, 0xc0, !PT ;  /* 0x0000000300107812 */ /* 0x000fe200078ec0ff */
[----:B------:R-:W-:-:S03]  /*0870*/  IMAD R2, R2, UR18, RZ ;  /* 0x0000001202027c24 */ /* 0x000fc6000f8e02ff */
[----:B------:R-:W-:Y:S01]  /*0880*/  ISETP.NE.AND P1, PT, R16, RZ, PT ;  /* 0x000000ff1000720c */ /* 0x000fe20003f25270 */
[----:B------:R-:W-:-:S03]  /*0890*/  IMAD.WIDE R4, R2, 0x4, RZ ;  /* 0x0000000402047825 */ /* 0x000fc600078e02ff */
[C---:B0-----:R-:W-:Y:S02]  /*08a0*/  IADD3 R2, P2, PT, R4.reuse, UR4, RZ ;  /* 0x0000000404027c10 */ /* 0x041fe4000ff5e0ff */
[----:B--2---:R-:W-:Y:S02]  /*08b0*/  IADD3 R4, P3, PT, R4, UR6, RZ ;  /* 0x0000000604047c10 */ /* 0x004fe4000ff7e0ff */
[C---:B------:R-:W-:Y:S02]  /*08c0*/  IADD3.X R3, PT, PT, R5.reuse, UR5, RZ, P2, !PT ;  /* 0x0000000505037c10 */ /* 0x040fe400097fe4ff */
[----:B------:R-:W-:Y:S01]  /*08d0*/  IADD3.X R5, PT, PT, R5, UR7, RZ, P3, !PT ;  /* 0x0000000705057c10 */ /* 0x000fe20009ffe4ff */
[----:B------:R-:W-:Y:S08]  /*08e0*/  @!P0 BRA `(.L_x_133) ;  /* 0x00000000005c8947 */ /* 0x000ff00003800000 */
[----:B-1-3--:R-:W-:Y:S01]  /*08f0*/  IMAD R13, R10, 0x80, R11 ;  /* 0x000000800a0d7824 */ /* 0x00afe200078e020b */
[----:B------:R-:W0:Y:S03]  /*0900*/  LDCU UR4, c[0x0][0x388] ;  /* 0x00007100ff0477ac */ /* 0x000e260008000800 */
[----:B------:R-:W-:-:S04]  /*0910*/  IMAD.WIDE R8, R13, 0x4, R4 ;  /* 0x000000040d087825 */ /* 0x000fc800078e0204 */
[----:B------:R-:W-:Y:S01]  /*0920*/  IMAD.WIDE R6, R13, 0x4, R2 ;  /* 0x000000040d067825 */ /* 0x000fe200078e0202 */
[----:B------:R-:W0:Y:S04]  /*0930*/  LDG.E R14, desc[UR20][R8.64] ;  /* 0x00000014080e7981 */ /* 0x000e28000c1e1900 */
[----:B------:R-:W0:Y:S01]  /*0940*/  LDG.E R15, desc[UR20][R6.64] ;  /* 0x00000014060f7981 */ /* 0x000e22000c1e1900 */
[----:B------:R-:W-:-:S05]  /*0950*/  MOV R12, 0x4 ;  /* 0x00000004000c7802 */ /* 0x000fca0000000f00 */
[----:B------:R-:W-:-:S04]  /*0960*/  IMAD.WIDE R12, R13, R12, UR16 ;  /* 0x000000100d0c7e25 */ /* 0x000fc8000f8e020c */
        /* <DEDUP_REMOVED lines=15> */
.L_x_133:
[----:B------:R-:W-:Y:S05]  /*0a60*/  @!P1 EXIT ;  /* 0x000000000000994d */ /* 0x000fea0003800000 */
[----:B------:R-:W-:Y:S02]  /*0a70*/  ISETP.NE.AND P0, PT, R16, 0x1, PT ;  /* 0x000000011000780c */ /* 0x000fe40003f05270 */
[----:B------:R-:W-:-:S04]  /*0a80*/  LOP3.LUT R0, R0, 0x1, RZ, 0xc0, !PT ;  /* 0x0000000100007812 */ /* 0x000fc800078ec0ff */
[----:B------:R-:W-:-:S07]  /*0a90*/  ISETP.NE.U32.AND P1, PT, R0, 0x1, PT ;  /* 0x000000010000780c */ /* 0x000fce0003f25070 */
[----:B------:R-:W-:Y:S06]  /*0aa0*/  @!P0 BRA `(.L_x_134) ;  /* 0x00000000003c8947 */ /* 0x000fec0003800000 */
[----:B01-3--:R-:W-:Y:S01]  /*0ab0*/  IMAD R13, R10, 0x80, R11 ;  /* 0x000000800a0d7824 */ /* 0x00bfe200078e020b */
[----:B------:R-:W0:Y:S03]  /*0ac0*/  LDCU UR4, c[0x0][0x388] ;  /* 0x00007100ff0477ac */ /* 0x000e260008000800 */
[----:B------:R-:W-:-:S04]  /*0ad0*/  IMAD.WIDE R6, R13, 0x4, R4 ;  /* 0x000000040d067825 */ /* 0x000fc800078e0204 */
[----:B------:R-:W-:Y:S01]  /*0ae0*/  IMAD.WIDE R8, R13, 0x4, R2 ;  /* 0x000000040d087825 */ /* 0x000fe200078e0202 */
[----:B------:R-:W0:Y:S04]  /*0af0*/  LDG.E R0, desc[UR20][R6.64] ;  /* 0x0000001406007981 */ /* 0x000e28000c1e1900 */
[----:B------:R-:W0:Y:S01]  /*0b00*/  LDG.E R15, desc[UR20][R8.64] ;  /* 0x00000014080f7981 */ /* 0x000e22000c1e1900 */
[----:B------:R-:W-:-:S05]  /*0b10*/  HFMA2 R12, -RZ, RZ, 0, 2.384185791015625e-07 ;  /* 0x00000004ff0c7431 */ /* 0x000fca00000001ff */
[----:B------:R-:W-:-:S04]  /*0b20*/  IMAD.WIDE R12, R13, R12, UR16 ;  /* 0x000000100d0c7e25 */ /* 0x000fc8000f8e020c */
[----:B0-----:R-:W-:-:S05]  /*0b30*/  FFMA R15, R0, UR4, R15 ;  /* 0x00000004000f7c23 */ /* 0x001fca000800000f */
[----:B------:R2:W-:Y:S04]  /*0b40*/  STG.E desc[UR20][R12.64], R15 ;  /* 0x0000000f0c007986 */ /* 0x0005e8000c101914 */
[----:B------:R-:W3:Y:S04]  /*0b50*/  LDG.E R0, desc[UR20][R6.64+0x200] ;  /* 0x0002001406007981 */ /* 0x000ee8000c1e1900 */
[----:B------:R-:W3:Y:S01]  /*0b60*/  LDG.E R17, desc[UR20][R8.64+0x200] ;  /* 0x0002001408117981 */ /* 0x000ee2000c1e1900 */
[----:B------:R-:W-:Y:S01]  /*0b70*/  IADD3 R10, PT, PT, R10, 0x2, RZ ;  /* 0x000000020a0a7810 */ /* 0x000fe20007ffe0ff */
[----:B---3--:R-:W-:-:S05]  /*0b80*/  FFMA R17, R0, UR4, R17 ;  /* 0x0000000400117c23 */ /* 0x008fca0008000011 */
[----:B------:R2:W-:Y:S02]  /*0b90*/  STG.E desc[UR20][R12.64+0x200], R17 ;  /* 0x000200110c007986 */ /* 0x0005e4000c101914 */
.L_x_134:
[----:B------:R-:W-:Y:S05]  /*0ba0*/  @P1 EXIT ;  /* 0x000000000000194d */ /* 0x000fea0003800000 */
[----:B-1----:R-:W-:Y:S01]  /*0bb0*/  IMAD R7, R10, 0x80, R11 ;  /* 0x000000800a077824 */ /* 0x002fe200078e020b */
[----:B------:R-:W1:Y:S03]  /*0bc0*/  LDCU UR4, c[0x0][0x388] ;  /* 0x00007100ff0477ac */ /* 0x000e660008000800 */
[----:B------:R-:W-:-:S04]  /*0bd0*/  IMAD.WIDE R4, R7, 0x4, R4 ;  /* 0x0000000407047825 */ /* 0x000fc800078e0204 */
[----:B------:R-:W-:Y:S02]  /*0be0*/  IMAD.WIDE R2, R7, 0x4, R2 ;  /* 0x0000000407027825 */ /* 0x000fe400078e0202 */
[----:B------:R-:W1:Y:S04]  /*0bf0*/  LDG.E R4, desc[UR20][R4.64] ;  /* 0x0000001404047981 */ /* 0x000e68000c1e1900 */
[----:B------:R-:W1:Y:S01]  /*0c00*/  LDG.E R3, desc[UR20][R2.64] ;  /* 0x0000001402037981 */ /* 0x000e62000c1e1900 */
[----:B------:R-:W-:-:S05]  /*0c10*/  MOV R6, 0x4 ;  /* 0x0000000400067802 */ /* 0x000fca0000000f00 */
[----:B------:R-:W-:-:S04]  /*0c20*/  IMAD.WIDE R6, R7, R6, UR16 ;  /* 0x0000001007067e25 */ /* 0x000fc8000f8e0206 */
[----:B-1----:R-:W-:-:S05]  /*0c30*/  FFMA R9, R4, UR4, R3 ;  /* 0x0000000404097c23 */ /* 0x002fca0008000003 */
[----:B------:R-:W-:Y:S01]  /*0c40*/  STG.E desc[UR20][R6.64], R9 ;  /* 0x0000000906007986 */ /* 0x000fe2000c101914 */
[----:B------:R-:W-:Y:S05]  /*0c50*/  EXIT ;  /* 0x000000000000794d */ /* 0x000fea0003800000 */
.L_x_130:
[----:B------:R-:W0:Y:S02]  /*0c60*/  LDC R6, c[0x0][0x384] ;  /* 0x0000e100ff067b82 */ /* 0x000e240000000800 */
[----:B0-----:R-:W-:-:S13]  /*0c70*/  ISETP.GE.AND P0, PT, R6, 0x1, PT ;  /* 0x000000010600780c */ /* 0x001fda0003f06270 */
[----:B------:R-:W-:Y:S05]  /*0c80*/  @!P0 EXIT ;  /* 0x000000000000894d */ /* 0x000fea0003800000 */
[----:B------:R-:W0:Y:S01]  /*0c90*/  LDCU.64 UR4, c[0x0][0x398] ;  /* 0x00007300ff0477ac */ /* 0x000e220008000a00 */
[C---:B------:R-:W-:Y:S01]  /*0ca0*/  SHF.L.U32 R2, R6.reuse, 0x7, RZ ;  /* 0x0000000706027819 */ /* 0x040fe200000006ff */
[----:B------:R-:W1:Y:S01]  /*0cb0*/  S2R R0, SR_TID.X ;  /* 0x0000000000007919 */ /* 0x000e620000002100 */
[----:B------:R-:W-:Y:S01]  /*0cc0*/  HFMA2 R7, -RZ, RZ, 0, 0 ;  /* 0x00000000ff077431 */ /* 0x000fe200000001ff */
[----:B------:R-:W2:Y:S01]  /*0cd0*/  LDCU.64 UR6, c[0x0][0x3a8] ;  /* 0x00007500ff0677ac */ /* 0x000ea20008000a00 */
[----:B------:R-:W-:Y:S01]  /*0ce0*/  LOP3.LUT R20, R6, 0x7, RZ, 0xc0, !PT ;  /* 0x0000000706147812 */ /* 0x000fe200078ec0ff */
[----:B------:R-:W-:-:S04]  /*0cf0*/  IMAD R2, R2, UR18, RZ ;  /* 0x0000001202027c24 */ /* 0x000fc8000f8e02ff */
[----:B------:R-:W-:-:S03]  /*0d00*/  IMAD.WIDE R4, R2, 0x4, RZ ;  /* 0x0000000402047825 */ /* 0x000fc600078e02ff */
[----:B0-----:R-:W-:-:S04]  /*0d10*/  IADD3 R2, P0, PT, R4, UR4, RZ ;  /* 0x0000000404027c10 */ /* 0x001fc8000ff1e0ff */
[----:B------:R-:W-:Y:S02]  /*0d20*/  IADD3.X R3, PT, PT, R5, UR5, RZ, P0, !PT ;  /* 0x0000000505037c10 */ /* 0x000fe400087fe4ff */
[----:B------:R-:W-:Y:S02]  /*0d30*/  ISETP.GE.U32.AND P0, PT, R6, 0x8, PT ;  /* 0x000000080600780c */ /* 0x000fe40003f06070 */
[----:B--2---:R-:W-:-:S04]  /*0d40*/  IADD3 R4, P1, PT, R4, UR6, RZ ;  /* 0x0000000604047c10 */ /* 0x004fc8000ff3e0ff */
[----:B------:R-:W-:-:S07]  /*0d50*/  IADD3.X R5, PT, PT, R5, UR7, RZ, P1, !PT ;  /* 0x0000000705057c10 */ /* 0x000fce0008ffe4ff */
[----:B-1----:R-:W-:Y:S05]  /*0d60*/  @!P0 BRA `(.L_x_135) ;  /* 0x0000000400208947 */ /* 0x002fea0003800000 */
[----:B------:R-:W-:Y:S01]  /*0d70*/  LOP3.LUT R7, R6, 0x7ffffff8, RZ, 0xc0, !PT ;  /* 0x7ffffff806077812 */ /* 0x000fe200078ec0ff */
[----:B------:R-:W-:Y:S01]  /*0d80*/  IMAD.MOV.U32 R6, RZ, RZ, RZ ;  /* 0x000000ffff067224 */ /* 0x000fe200078e00ff */
[----:B------:R-:W0:Y:S06]  /*0d90*/  LDCU UR4, c[0x0][0x388] ;  /* 0x00007100ff0477ac */ /* 0x000e2c0008000800 */
.L_x_138:
[----:B-1----:R-:W-:-:S04]  /*0da0*/  LEA R13, R6, R0, 0x7 ;  /* 0x00000000060d7211 */ /* 0x002fc800078e38ff */
[----:B------:R-:W-:-:S13]  /*0db0*/  ISETP.GE.AND P0, PT, R13, UR12, PT ;  /* 0x0000000c0d007c0c */ /* 0x000fda000bf06270 */
[C---:B------:R-:W-:Y:S01]  /*0dc0*/  @!P0 IMAD.WIDE.U32 R14, R13.reuse, 0x4, R2 ;  /* 0x000000040d0e8825 */ /* 0x040fe200078e0002 */
[----:B------:R-:W1:Y:S03]  /*0dd0*/  @!P0 LDC R21, c[0x0][0x388] ;  /* 0x0000e200ff158b82 */ /* 0x000e660000000800 */
[C---:B------:R-:W-:Y:S02]  /*0de0*/  @!P0 IMAD.WIDE.U32 R18, R13.reuse, 0x4, R4 ;  /* 0x000000040d128825 */ /* 0x040fe400078e0004 */
[----:B------:R-:W1:Y:S04]  /*0df0*/  @!P0 LDG.E R14, desc[UR20][R14.64] ;  /* 0x000000140e0e8981 */ /* 0x000e68000c1e1900 */
[----:B------:R2:W1:Y:S01]  /*0e00*/  @!P0 LDG.E R19, desc[UR20][R18.64] ;  /* 0x0000001412138981 */ /* 0x000462000c1e1900 */
[----:B------:R-:W-:-:S02]  /*0e10*/  IADD3 R23, PT, PT, R13, 0x80, RZ ;  /* 0x000000800d177810 */ /* 0x000fc40007ffe0ff */
[----:B------:R-:W-:Y:S02]  /*0e20*/  MOV R16, 0x4 ;  /* 0x0000000400107802 */ /* 0x000fe40000000f00 */
[C---:B------:R-:W-:Y:S01]  /*0e30*/  ISETP.GE.AND P1, PT, R23.reuse, UR12, PT ;  /* 0x0000000c17007c0c */ /* 0x040fe2000bf26270 */
[----:B------:R-:W-:-:S04]  /*0e40*/  IMAD.WIDE R8, R23, 0x4, R2 ;  /* 0x0000000417087825 */ /* 0x000fc800078e0202 */
[----:B------:R-:W-:-:S04]  /*0e50*/  @!P0 IMAD.WIDE.U32 R16, R13, R16, UR16 ;  /* 0x000000100d108e25 */ /* 0x000fc8000f8e0010 */
[----:B------:R-:W-:-:S04]  /*0e60*/  IMAD.WIDE R10, R23, 0x4, R4 ;  /* 0x00000004170a7825 */ /* 0x000fc800078e0204 */
[----:B--2---:R-:W2:Y:S01]  /*0e70*/  @!P1 LDC R18, c[0x0][0x388] ;  /* 0x0000e200ff129b82 */ /* 0x004ea20000000800 */
[----:B-1----:R-:W-:-:S05]  /*0e80*/  @!P0 FFMA R21, R14, R21, R19 ;  /* 0x000000150e158223 */ /* 0x002fca0000000013 */
[----:B------:R1:W-:Y:S04]  /*0e90*/  @!P0 STG.E desc[UR20][R16.64], R21 ;  /* 0x0000001510008986 */ /* 0x0003e8000c101914 */
[----:B------:R-:W2:Y:S04]  /*0ea0*/  @!P1 LDG.E R12, desc[UR20][R8.64] ;  /* 0x00000014080c9981 */ /* 0x000ea8000c1e1900 */
[----:B------:R-:W2:Y:S01]  /*0eb0*/  @!P1 LDG.E R19, desc[UR20][R10.64] ;  /* 0x000000140a139981 */ /* 0x000ea2000c1e1900 */
[----:B------:R-:W-:-:S05]  /*0ec0*/  VIADD R14, R13, 0x100 ;  /* 0x000001000d0e7836 */ /* 0x000fca0000000000 */
[----:B------:R-:W-:Y:S01]  /*0ed0*/  ISETP.GE.AND P0, PT, R14, UR12, PT ;  /* 0x0000000c0e007c0c */ /* 0x000fe2000bf06270 */
[----:B------:R-:W-:-:S05]  /*0ee0*/  HFMA2 R14, -RZ, RZ, 0, 2.384185791015625e-07 ;  /* 0x00000004ff0e7431 */ /* 0x000fca00000001ff */
[----:B------:R-:W-:-:S04]  /*0ef0*/  IMAD.WIDE R14, R23, R14, UR16 ;  /* 0x00000010170e7e25 */ /* 0x000fc8000f8e020e */
[----:B--2---:R-:W-:-:S03]  /*0f00*/  @!P1 FFMA R19, R12, R18, R19 ;  /* 0x000000120c139223 */ /* 0x004fc60000000013 */
[----:B------:R-:W2:Y:S02]  /*0f10*/  @!P0 LDC R18, c[0x0][0x388] ;  /* 0x0000e200ff128b82 */ /* 0x000ea40000000800 */
[----:B------:R3:W-:Y:S04]  /*0f20*/  @!P1 STG.E desc[UR20][R14.64], R19 ;  /* 0x000000130e009986 */ /* 0x0007e8000c101914 */
[----:B------:R-:W2:Y:S04]  /*0f30*/  @!P0 LDG.E R12, desc[UR20][R8.64+0x200] ;  /* 0x00020014080c8981 */ /* 0x000ea8000c1e1900 */
[----:B-1----:R-:W2:Y:S01]  /*0f40*/  @!P0 LDG.E R17, desc[UR20][R10.64+0x200] ;  /* 0x000200140a118981 */ /* 0x002ea2000c1e1900 */
[----:B------:R-:W-:-:S04]  /*0f50*/  IADD3 R16, PT, PT, R13, 0x180, RZ ;  /* 0x000001800d107810 */ /* 0x000fc80007ffe0ff */
[----:B------:R-:W-:Y:S01]  /*0f60*/  ISETP.GE.AND P1, PT, R16, UR12, PT ;  /* 0x0000000c10007c0c */ /* 0x000fe2000bf26270 */
[----:B--2---:R-:W-:-:S12]  /*0f70*/  @!P0 FFMA R17, R12, R18, R17 ;  /* 0x000000120c118223 */ /* 0x004fd80000000011 */
[----:B------:R-:W1:Y:S01]  /*0f80*/  @!P1 LDC R18, c[0x0][0x388] ;  /* 0x0000e200ff129b82 */ /* 0x000e620000000800 */
[----:B------:R2:W-:Y:S04]  /*0f90*/  @!P0 STG.E desc[UR20][R14.64+0x200], R17 ;  /* 0x000200110e008986 */ /* 0x0005e8000c101914 */
[----:B------:R-:W1:Y:S04]  /*0fa0*/  @!P1 LDG.E R12, desc[UR20][R8.64+0x400] ;  /* 0x00040014080c9981 */ /* 0x000e68000c1e1900 */
[----:B------:R-:W1:Y:S01]  /*0fb0*/  @!P1 LDG.E R21, desc[UR20][R10.64+0x400] ;  /* 0x000400140a159981 */ /* 0x000e62000c1e1900 */
[----:B------:R-:W-:-:S04]  /*0fc0*/  IADD3 R16, PT, PT, R13, 0x200, RZ ;  /* 0x000002000d107810 */ /* 0x000fc80007ffe0ff */
[----:B------:R-:W-:Y:S01]  /*0fd0*/  ISETP.GE.AND P0, PT, R16, UR12, PT ;  /* 0x0000000c10007c0c */ /* 0x000fe2000bf06270 */
[----:B------:R-:W-:Y:S02]  /*0fe0*/  VIADD R16, R13, 0x280 ;  /* 0x000002800d107836 */ /* 0x000fe40000000000 */
[----:B-1----:R-:W-:-:S10]  /*0ff0*/  @!P1 FFMA R21, R12, R18, R21 ;  /* 0x000000120c159223 */ /* 0x002fd40000000015 */
[----:B------:R-:W1:Y:S01]  /*1000*/  @!P0 LDC R18, c[0x0][0x388] ;  /* 0x0000e200ff128b82 */ /* 0x000e620000000800 */
[----:B------:R4:W-:Y:S04]  /*1010*/  @!P1 STG.E desc[UR20][R14.64+0x400], R21 ;  /* 0x000400150e009986 */ /* 0x0009e8000c101914 */
[----:B------:R-:W1:Y:S04]  /*1020*/  @!P0 LDG.E R12, desc[UR20][R8.64+0x600] ;  /* 0x00060014080c8981 */ /* 0x000e68000c1e1900 */
[----:B---3--:R-:W1:Y:S01]  /*1030*/  @!P0 LDG.E R19, desc[UR20][R10.64+0x600] ;  /* 0x000600140a138981 */ /* 0x008e62000c1e1900 */
[----:B------:R-:W-:-:S02]  /*1040*/  ISETP.GE.AND P1, PT, R16, UR12, PT ;  /* 0x0000000c10007c0c */ /* 0x000fc4000bf26270 */
[----:B------:R-:W-:Y:S01]  /*1050*/  IADD3 R16, PT, PT, R13, 0x300, RZ ;  /* 0x000003000d107810 */ /* 0x000fe20007ffe0ff */
[----:B-1----:R-:W-:-:S10]  /*1060*/  @!P0 FFMA R19, R12, R18, R19 ;  /* 0x000000120c138223 */ /* 0x002fd40000000013 */
[----:B------:R-:W1:Y:S01]  /*1070*/  @!P1 LDC R18, c[0x0][0x388] ;  /* 0x0000e200ff129b82 */ /* 0x000e620000000800 */
[----:B------:R3:W-:Y:S04]  /*1080*/  @!P0 STG.E desc[UR20][R14.64+0x600], R19 ;  /* 0x000600130e008986 */ /* 0x0007e8000c101914 */
[----:B------:R-:W1:Y:S04]  /*1090*/  @!P1 LDG.E R12, desc[UR20][R8.64+0x800] ;  /* 0x00080014080c9981 */ /* 0x000e68000c1e1900 */
[----:B--2---:R-:W1:Y:S01]  /*10a0*/  @!P1 LDG.E R17, desc[UR20][R10.64+0x800] ;  /* 0x000800140a119981 */ /* 0x004e62000c1e1900 */
[----:B------:R-:W-:-:S13]  /*10b0*/  ISETP.GE.AND P0, PT, R16, UR12, PT ;  /* 0x0000000c10007c0c */ /* 0x000fda000bf06270 */
[----:B------:R-:W2:Y:S01]  /*10c0*/  @!P0 LDC R16, c[0x0][0x388] ;  /* 0x0000e200ff108b82 */ /* 0x000ea20000000800 */
[----:B-1----:R-:W-:-:S05]  /*10d0*/  @!P1 FFMA R17, R12, R18, R17 ;  /* 0x000000120c119223 */ /* 0x002fca0000000011 */
[----:B------:R3:W-:Y:S04]  /*10e0*/  @!P1 STG.E desc[UR20][R14.64+0x800], R17 ;  /* 0x000800110e009986 */ /* 0x0007e8000c101914 */
[----:B------:R-:W2:Y:S04]  /*10f0*/  @!P0 LDG.E R12, desc[UR20][R8.64+0xa00] ;  /* 0x000a0014080c8981 */ /* 0x000ea8000c1e1900 */
[----:B----4-:R-:W2:Y:S01]  /*1100*/  @!P0 LDG.E R21, desc[UR20][R10.64+0xa00] ;  /* 0x000a00140a158981 */ /* 0x010ea2000c1e1900 */
[----:B------:R-:W-:Y:S01]  /*1110*/  IADD3 R13, PT, PT, R13, 0x380, RZ ;  /* 0x000003800d0d7810 */ /* 0x000fe20007ffe0ff */
[----:B------:R-:W-:Y:S01]  /*1120*/  BSSY.RECONVERGENT B0, `(.L_x_136) ;  /* 0x000000b000007945 */ /* 0x000fe20003800200 */
[----:B------:R-:W-:-:S04]  /*1130*/  IADD3 R6, PT, PT, R6, 0x8, RZ ;  /* 0x0000000806067810 */ /* 0x000fc80007ffe0ff */
[----:B------:R-:W-:Y:S01]  /*1140*/  ISETP.NE.AND P1, PT, R6, R7, PT ;  /* 0x000000070600720c */ /* 0x000fe20003f25270 */
[----:B--2---:R-:W-:-:S05]  /*1150*/  @!P0 FFMA R21, R12, R16, R21 ;  /* 0x000000100c158223 */ /* 0x004fca0000000015 */
[----:B------:R3:W-:Y:S01]  /*1160*/  @!P0 STG.E desc[UR20][R14.64+0xa00], R21 ;  /* 0x000a00150e008986 */ /* 0x0007e2000c101914 */
[----:B------:R-:W-:-:S13]  /*1170*/  ISETP.GE.AND P0, PT, R13, UR12, PT ;  /* 0x0000000c0d007c0c */ /* 0x000fda000bf06270 */
[----:B---3--:R-:W-:Y:S05]  /*1180*/  @P0 BRA `(.L_x_137) ;  /* 0x0000000000100947 */ /* 0x008fea0003800000 */
[----:B------:R-:W0:Y:S04]  /*1190*/  LDG.E R8, desc[UR20][R8.64+0xc00] ;  /* 0x000c001408087981 */ /* 0x000e28000c1e1900 */
[----:B------:R-:W0:Y:S02]  /*11a0*/  LDG.E R11, desc[UR20][R10.64+0xc00] ;  /* 0x000c00140a0b7981 */ /* 0x000e24000c1e1900 */
[----:B0-----:R-:W-:-:S05]  /*11b0*/  FFMA R13, R8, UR4, R11 ;  /* 0x00000004080d7c23 */ /* 0x001fca000800000b */
[----:B------:R1:W-:Y:S02]  /*11c0*/  STG.E desc[UR20][R14.64+0xc00], R13 ;  /* 0x000c000d0e007986 */ /* 0x0003e4000c101914 */
.L_x_137:
[----:B0-----:R-:W-:Y:S05]  /*11d0*/  BSYNC.RECONVERGENT B0 ;  /* 0x0000000000007941 */ /* 0x001fea0003800200 */
.L_x_136:
[----:B------:R-:W-:Y:S05]  /*11e0*/  @P1 BRA `(.L_x_138) ;  /* 0xfffffff800ec1947 */ /* 0x000fea000383ffff */
.L_x_135:
[----:B------:R-:W-:-:S13]  /*11f0*/  ISETP.NE.AND P0, PT, R20, RZ, PT ;  /* 0x000000ff1400720c */ /* 0x000fda0003f05270 */
[----:B------:R-:W-:Y:S05]  /*1200*/  @!P0 EXIT ;  /* 0x000000000000894d */ /* 0x000fea0003800000 */
[----:B------:R-:W0:Y:S01]  /*1210*/  LDC R6, c[0x0][0x384] ;  /* 0x0000e100ff067b82 */ /* 0x000e220000000800 */
[----:B------:R-:W-:Y:S02]  /*1220*/  ISETP.GE.U32.AND P1, PT, R20, 0x4, PT ;  /* 0x000000041400780c */ /* 0x000fe40003f26070 */
[----:B0-----:R-:W-:-:S04]  /*1230*/  LOP3.LUT R22, R6, 0x3, RZ, 0xc0, !PT ;  /* 0x0000000306167812 */ /* 0x001fc800078ec0ff */
[----:B------:R-:W-:-:S07]  /*1240*/  ISETP.NE.AND P0, PT, R22, RZ, PT ;  /* 0x000000ff1600720c */ /* 0x000fce0003f05270 */
[----:B------:R-:W-:Y:S06]  /*1250*/  @!P1 BRA `(.L_x_139) ;  /* 0x0000000000b49947 */ /* 0x000fec0003800000 */
[----:B------:R-:W-:-:S05]  /*1260*/  IMAD R9, R7, 0x80, R0 ;  /* 0x0000008007097824 */ /* 0x000fca00078e0200 */
[----:B------:R-:W-:-:S13]  /*1270*/  ISETP.GE.AND P1, PT, R9, UR12, PT ;  /* 0x0000000c09007c0c */ /* 0x000fda000bf26270 */
[C---:B-1----:R-:W-:Y:S01]  /*1280*/  @!P1 IMAD.WIDE R12, R9.reuse, 0x4, R2 ;  /* 0x00000004090c9825 */ /* 0x042fe200078e0202 */
[----:B------:R-:W0:Y:S03]  /*1290*/  @!P1 LDC R23, c[0x0][0x388] ;  /* 0x0000e200ff179b82 */ /* 0x000e260000000800 */
[C---:B------:R-:W-:Y:S02]  /*12a0*/  @!P1 IMAD.WIDE R14, R9.reuse, 0x4, R4 ;  /* 0x00000004090e9825 */ /* 0x040fe400078e0204 */
[----:B------:R-:W0:Y:S04]  /*12b0*/  @!P1 LDG.E R12, desc[UR20][R12.64] ;  /* 0x000000140c0c9981 */ /* 0x000e28000c1e1900 */
[----:B------:R-:W0:Y:S01]  /*12c0*/  @!P1 LDG.E R15, desc[UR20][R14.64] ;  /* 0x000000140e0f9981 */ /* 0x000e22000c1e1900 */
[----:B------:R-:W-:-:S02]  /*12d0*/  IADD3 R21, PT, PT, R9, 0x80, RZ ;  /* 0x0000008009157810 */ /* 0x000fc40007ffe0ff */
[----:B------:R-:W-:Y:S02]  /*12e0*/  MOV R10, 0x4 ;  /* 0x00000004000a7802 */ /* 0x000fe40000000f00 */
[----:B------:R-:W-:-:S03]  /*12f0*/  ISETP.GE.AND P2, PT, R21, UR12, PT ;  /* 0x0000000c15007c0c */ /* 0x000fc6000bf46270 */
[----:B------:R-:W-:-:S10]  /*1300*/  @!P1 IMAD.WIDE R10, R9, R10, UR16 ;  /* 0x00000010090a9e25 */ /* 0x000fd4000f8e020a */
[C---:B------:R-:W-:Y:S01]  /*1310*/  @!P2 IMAD.WIDE R16, R21.reuse, 0x4, R2 ;  /* 0x000000041510a825 */ /* 0x040fe200078e0202 */
[----:B------:R-:W1:Y:S03]  /*1320*/  @!P2 LDC R25, c[0x0][0x388] ;  /* 0x0000e200ff19ab82 */ /* 0x000e660000000800 */
[----:B------:R-:W-:-:S04]  /*1330*/  @!P2 IMAD.WIDE R18, R21, 0x4, R4 ;  /* 0x000000041512a825 */ /* 0x000fc800078e0204 */
[----:B0-----:R-:W-:-:S05]  /*1340*/  @!P1 FFMA R23, R12, R23, R15 ;  /* 0x000000170c179223 */ /* 0x001fca000000000f */
[----:B------:R0:W-:Y:S04]  /*1350*/  @!P1 STG.E desc[UR20][R10.64], R23 ;  /* 0x000000170a009986 */ /* 0x0001e8000c101914 */
[----:B------:R-:W1:Y:S04]  /*1360*/  @!P2 LDG.E R16, desc[UR20][R16.64] ;  /* 0x000000141010a981 */ /* 0x000e68000c1e1900 */
[----:B------:R-:W1:Y:S01]  /*1370*/  @!P2 LDG.E R19, desc[UR20][R18.64] ;  /* 0x000000141213a981 */ /* 0x000e62000c1e1900 */
[----:B------:R-:W-:Y:S01]  /*1380*/  IADD3 R27, PT, PT, R9, 0x100, RZ ;  /* 0x00000100091b7810 */ /* 0x000fe20007ffe0ff */
[----:B------:R-:W-:-:S03]  /*1390*/  IMAD.MOV.U32 R12, RZ, RZ, 0x4 ;  /* 0x00000004ff0c7424 */ /* 0x000fc600078e00ff */
[----:B------:R-:W-:Y:S01]  /*13a0*/  ISETP.GE.AND P1, PT, R27, UR12, PT ;  /* 0x0000000c1b007c0c */ /* 0x000fe2000bf26270 */
[----:B------:R-:W-:-:S12]  /*13b0*/  @!P2 IMAD.WIDE R12, R21, R12, UR16 ;  /* 0x00000010150cae25 */ /* 0x000fd8000f8e020c */
[----:B------:R-:W-:-:S04]  /*13c0*/  @!P1 IMAD.WIDE R14, R27, 0x4, R2 ;  /* 0x000000041b0e9825 */ /* 0x000fc800078e0202 */
[----:B------:R-:W-:-:S04]  /*13d0*/  @!P1 IMAD.WIDE R20, R27, 0x4, R4 ;  /* 0x000000041b149825 */ /* 0x000fc800078e0204 */
[----:B-1----:R-:W-:Y:S02]  /*13e0*/  @!P2 FFMA R25, R16, R25, R19 ;  /* 0x000000191019a223 */ /* 0x002fe40000000013 */
[----:B------:R-:W1:Y:S03]  /*13f0*/  @!P1 LDC R19, c[0x0][0x388] ;  /* 0x0000e200ff139b82 */ /* 0x000e660000000800 */
[----:B------:R2:W-:Y:S04]  /*1400*/  @!P2 STG.E desc[UR20][R12.64], R25 ;  /* 0x000000190c00a986 */ /* 0x0005e8000c101914 */
[----:B------:R3:W1:Y:S04]  /*1410*/  @!P1 LDG.E R14, desc[UR20][R14.64] ;  /* 0x000000140e0e9981 */ /* 0x000668000c1e1900 */
[----:B------:R-:W1:Y:S01]  /*1420*/  @!P1 LDG.E R21, desc[UR20][R20.64] ;  /* 0x0000001414159981 */ /* 0x000e62000c1e1900 */
[----:B0-----:R-:W-:Y:S01]  /*1430*/  IADD3 R23, PT, PT, R9, 0x180, RZ ;  /* 0x0000018009177810 */ /* 0x001fe20007ffe0ff */
[----:B------:R-:W-:-:S03]  /*1440*/  HFMA2 R8, -RZ, RZ, 0, 2.384185791015625e-07 ;  /* 0x00000004ff087431 */ /* 0x000fc600000001ff */
[----:B------:R-:W-:Y:S02]  /*1450*/  ISETP.GE.AND P2, PT, R23, UR12, PT ;  /* 0x0000000c17007c0c */ /* 0x000fe4000bf46270 */
[----:B------:R-:W-:-:S11]  /*1460*/  @!P1 IMAD.WIDE R8, R27, R8, UR16 ;  /* 0x000000101b089e25 */ /* 0x000fd6000f8e0208 */
[C---:B------:R-:W-:Y:S01]  /*1470*/  @!P2 IMAD.WIDE R10, R23.reuse, 0x4, R2 ;  /* 0x00000004170aa825 */ /* 0x040fe200078e0202 */
[----:B---3--:R-:W0:Y:S03]  /*1480*/  @!P2 LDC R15, c[0x0][0x388] ;  /* 0x0000e200ff0fab82 */ /* 0x008e260000000800 */
[----:B------:R-:W-:-:S04]  /*1490*/  @!P2 IMAD.WIDE R16, R23, 0x4, R4 ;  /* 0x000000041710a825 */ /* 0x000fc800078e0204 */
[----:B-1----:R-:W-:-:S05]  /*14a0*/  @!P1 FFMA R19, R14, R19, R21 ;  /* 0x000000130e139223 */ /* 0x002fca0000000015 */
[----:B------:R3:W-:Y:S04]  /*14b0*/  @!P1 STG.E desc[UR20][R8.64], R19 ;  /* 0x0000001308009986 */ /* 0x0007e8000c101914 */
[----:B------:R-:W0:Y:S04]  /*14c0*/  @!P2 LDG.E R10, desc[UR20][R10.64] ;  /* 0x000000140a0aa981 */ /* 0x000e28000c1e1900 */
[----:B------:R-:W0:Y:S01]  /*14d0*/  @!P2 LDG.E R17, desc[UR20][R16.64] ;  /* 0x000000141011a981 */ /* 0x000e22000c1e1900 */
[----:B--2---:R-:W-:Y:S01]  /*14e0*/  MOV R12, 0x4 ;  /* 0x00000004000c7802 */ /* 0x004fe20000000f00 */
[----:B------:R-:W-:-:S04]  /*14f0*/  VIADD R7, R7, 0x4 ;  /* 0x0000000407077836 */ /* 0x000fc80000000000 */
[----:B------:R-:W-:-:S04]  /*1500*/  @!P2 IMAD.WIDE R12, R23, R12, UR16 ;  /* 0x00000010170cae25 */ /* 0x000fc8000f8e020c */
[----:B0-----:R-:W-:-:S05]  /*1510*/  @!P2 FFMA R15, R10, R15, R17 ;  /* 0x0000000f0a0fa223 */ /* 0x001fca0000000011 */
[----:B------:R3:W-:Y:S02]  /*1520*/  @!P2 STG.E desc[UR20][R12.64], R15 ;  /* 0x0000000f0c00a986 */ /* 0x0007e4000c101914 */
.L_x_139:
[----:B------:R-:W-:Y:S05]  /*1530*/  @!P0 EXIT ;  /* 0x000000000000894d */ /* 0x000fea0003800000 */
[----:B------:R-:W-:Y:S02]  /*1540*/  ISETP.NE.AND P0, PT, R22, 0x1, PT ;  /* 0x000000011600780c */ /* 0x000fe40003f05270 */
[----:B------:R-:W-:-:S04]  /*1550*/  LOP3.LUT R6, R6, 0x1, RZ, 0xc0, !PT ;  /* 0x0000000106067812 */ /* 0x000fc800078ec0ff */
[----:B------:R-:W-:-:S07]  /*1560*/  ISETP.NE.U32.AND P2, PT, R6, 0x1, PT ;  /* 0x000000010600780c */ /* 0x000fce0003f45070 */
[----:B------:R-:W-:Y:S06]  /*1570*/  @!P0 BRA `(.L_x_140) ;  /* 0x00000000005c8947 */ /* 0x000fec0003800000 */
[----:B-1-3--:R-:W-:-:S04]  /*1580*/  LEA R13, R7, R0, 0x7 ;  /* 0x00000000070d7211 */ /* 0x00afc800078e38ff */
[----:B------:R-:W-:-:S13]  /*1590*/  ISETP.GE.AND P0, PT, R13, UR12, PT ;  /* 0x0000000c0d007c0c */ /* 0x000fda000bf06270 */
[C---:B------:R-:W-:Y:S01]  /*15a0*/  @!P0 IMAD.WIDE R8, R13.reuse, 0x4, R2 ;  /* 0x000000040d088825 */ /* 0x040fe200078e0202 */
[----:B------:R-:W0:Y:S03]  /*15b0*/  @!P0 LDC R19, c[0x0][0x388] ;  /* 0x0000e200ff138b82 */ /* 0x000e260000000800 */
[C---:B------:R-:W-:Y:S02]  /*15c0*/  @!P0 IMAD.WIDE R10, R13.reuse, 0x4, R4 ;  /* 0x000000040d0a8825 */ /* 0x040fe400078e0204 */
[----:B------:R-:W0:Y:S04]  /*15d0*/  @!P0 LDG.E R8, desc[UR20][R8.64] ;  /* 0x0000001408088981 */ /* 0x000e28000c1e1900 */
[----:B------:R-:W0:Y:S01]  /*15e0*/  @!P0 LDG.E R11, desc[UR20][R10.64] ;  /* 0x000000140a0b8981 */ /* 0x000e22000c1e1900 */
[----:B------:R-:W-:Y:S01]  /*15f0*/  IADD3 R21, PT, PT, R13, 0x80, RZ ;  /* 0x000000800d157810 */ /* 0x000fe20007ffe0ff */
[----:B------:R-:W-:-:S03]  /*1600*/  HFMA2 R12, -RZ, RZ, 0, 2.384185791015625e-07 ;  /* 0x00000004ff0c7431 */ /* 0x000fc600000001ff */
[----:B------:R-:W-:Y:S02]  /*1610*/  ISETP.GE.AND P1, PT, R21, UR12, PT ;  /* 0x0000000c15007c0c */ /* 0x000fe4000bf26270 */
[----:B------:R-:W-:-:S11]  /*1620*/  @!P0 IMAD.WIDE R12, R13, R12, UR16 ;  /* 0x000000100d0c8e25 */ /* 0x000fd6000f8e020c */
[----:B------:R-:W-:-:S04]  /*1630*/  @!P1 IMAD.WIDE R14, R21, 0x4, R2 ;  /* 0x00000004150e9825 */ /* 0x000fc800078e0202 */
[----:B------:R-:W-:-:S04]  /*1640*/  @!P1 IMAD.WIDE R16, R21, 0x4, R4 ;  /* 0x0000000415109825 */ /* 0x000fc800078e0204 */
[----:B0-----:R-:W-:Y:S02]  /*1650*/  @!P0 FFMA R19, R8, R19, R11 ;  /* 0x0000001308138223 */ /* 0x001fe4000000000b */
[----:B------:R-:W0:Y:S03]  /*1660*/  @!P1 LDC R11, c[0x0][0x388] ;  /* 0x0000e200ff0b9b82 */ /* 0x000e260000000800 */
[----:B------:R2:W-:Y:S04]  /*1670*/  @!P0 STG.E desc[UR20][R12.64], R19 ;  /* 0x000000130c008986 */ /* 0x0005e8000c101914 */
[----:B------:R-:W0:Y:S04]  /*1680*/  @!P1 LDG.E R14, desc[UR20][R14.64] ;  /* 0x000000140e0e9981 */ /* 0x000e28000c1e1900 */
[----:B------:R-:W0:Y:S01]  /*1690*/  @!P1 LDG.E R17, desc[UR20][R16.64] ;  /* 0x0000001410119981 */ /* 0x000e22000c1e1900 */
[----:B------:R-:W-:Y:S01]  /*16a0*/  IMAD.MOV.U32 R8, RZ, RZ, 0x4 ;  /* 0x00000004ff087424 */ /* 0x000fe200078e00ff */
[----:B------:R-:W-:-:S03]  /*16b0*/  IADD3 R7, PT, PT, R7, 0x2, RZ ;  /* 0x0000000207077810 */ /* 0x000fc60007ffe0ff */
[----:B------:R-:W-:-:S04]  /*16c0*/  @!P1 IMAD.WIDE R8, R21, R8, UR16 ;  /* 0x0000001015089e25 */ /* 0x000fc8000f8e0208 */
[----:B0-----:R-:W-:-:S05]  /*16d0*/  @!P1 FFMA R11, R14, R11, R17 ;  /* 0x0000000b0e0b9223 */ /* 0x001fca0000000011 */
[----:B------:R2:W-:Y:S02]  /*16e0*/  @!P1 STG.E desc[UR20][R8.64], R11 ;  /* 0x0000000b08009986 */ /* 0x0005e4000c101914 */
.L_x_140:
[----:B------:R-:W-:Y:S05]  /*16f0*/  @P2 EXIT ;  /* 0x000000000000294d */ /* 0x000fea0003800000 */
[----:B------:R-:W-:-:S04]  /*1700*/  LEA R7, R7, R0, 0x7 ;  /* 0x0000000007077211 */ /* 0x000fc800078e38ff */
[----:B------:R-:W-:-:S13]  /*1710*/  ISETP.GE.AND P0, PT, R7, UR12, PT ;  /* 0x0000000c07007c0c */ /* 0x000fda000bf06270 */
[----:B------:R-:W-:Y:S05]  /*1720*/  @P0 EXIT ;  /* 0x000000000000094d */ /* 0x000fea0003800000 */
[C---:B------:R-:W-:Y:S01]  /*1730*/  IMAD.WIDE R2, R7.reuse, 0x4, R2 ;  /* 0x0000000407027825 */ /* 0x040fe200078e0202 */
[----:B------:R-:W2:Y:S03]  /*1740*/  LDCU UR4, c[0x0][0x388] ;  /* 0x00007100ff0477ac */ /* 0x000ea60008000800 */
[----:B------:R-:W-:Y:S02]  /*1750*/  IMAD.WIDE R4, R7, 0x4, R4 ;  /* 0x0000000407047825 */ /* 0x000fe400078e0204 */
[----:B------:R-:W2:Y:S04]  /*1760*/  LDG.E R2, desc[UR20][R2.64] ;  /* 0x0000001402027981 */ /* 0x000ea8000c1e1900 */
[----:B------:R-:W2:Y:S01]  /*1770*/  LDG.E R5, desc[UR20][R4.64] ;  /* 0x0000001404057981 */ /* 0x000ea2000c1e1900 */
[----:B------:R-:W-:-:S05]  /*1780*/  MOV R6, 0x4 ;  /* 0x0000000400067802 */ /* 0x000fca0000000f00 */
[----:B------:R-:W-:-:S04]  /*1790*/  IMAD.WIDE R6, R7, R6, UR16 ;  /* 0x0000001007067e25 */ /* 0x000fc8000f8e0206 */
[----:B--23--:R-:W-:-:S05]  /*17a0*/  FFMA R9, R2, UR4, R5 ;  /* 0x0000000402097c23 */ /* 0x00cfca0008000005 */
[----:B------:R-:W-:Y:S01]  /*17b0*/  STG.E desc[UR20][R6.64], R9 ;  /* 0x0000000906007986 */ /* 0x000fe2000c101914 */
[----:B------:R-:W-:Y:S05]  /*17c0*/  EXIT ;  /* 0x000000000000794d */ /* 0x000fea0003800000 */
.L_x_141:
        /* <DEDUP_REMOVED lines=11> */
.L_x_156:


//--------------------- .text._ZN3cub18CUB_300001_SM_10006detail8for_each13static_kernelINS2_12policy_hub_t12policy_500_tElN6thrust24THRUST_300001_SM_1000_NS8cuda_cub6__fill7functorINS7_6detail15normal_iteratorINS7_10device_ptrIfEEEEfEEEEvT0_T1_ --------------------------
	.section	.text._ZN3cub18CUB_300001_SM_10006detail8for_each13static_kernelINS2_12policy_hub_t12policy_500_tElN6thrust24THRUST_300001_SM_1000_NS8cuda_cub6__fill7functorINS7_6detail15normal_iteratorINS7_10device_ptrIfEEEEfEEEEvT0_T1_,"ax",@progbits
	.align	128
        .global         _ZN3cub18CUB_300001_SM_10006detail8for_each13static_kernelINS2_12policy_hub_t12policy_500_tElN6thrust24THRUST_300001_SM_1000_NS8cuda_cub6__fill7functorINS7_6detail15normal_iteratorINS7_10device_ptrIfEEEEfEEEEvT0_T1_
        .type           _ZN3cub18CUB_300001_SM_10006detail8for_each13static_kernelINS2_12policy_hub_t12policy_500_tElN6thrust24THRUST_300001_SM_1000_NS8cuda_cub6__fill7functorINS7_6detail15normal_iteratorINS7_10device_ptrIfEEEEfEEEEvT0_T1_,@function
        .size           _ZN3cub18CUB_300001_SM_10006detail8for_each13static_kernelINS2_12policy_hub_t12policy_500_tElN6thrust24THRUST_300001_SM_1000_NS8cuda_cub6__fill7functorINS7_6detail15normal_iteratorINS7_10device_ptrIfEEEEfEEEEvT0_T1_,(.L_x_157 - _ZN3cub18CUB_300001_SM_10006detail8for_each13static_kernelINS2_12policy_hub_t12policy_500_tElN6thrust24THRUST_300001_SM_1000_NS8cuda_cub6__fill7functorINS7_6detail15normal_iteratorINS7_10device_ptrIfEEEEfEEEEvT0_T1_)
        .other          _ZN3cub18CUB_300001_SM_10006detail8for_each13static_kernelINS2_12policy_hub_t12policy_500_tElN6thrust24THRUST_300001_SM_1000_NS8cuda_cub6__fill7functorINS7_6detail15normal_iteratorINS7_10device_ptrIfEEEEfEEEEvT0_T1_,@"STO_CUDA_ENTRY STV_DEFAULT"
_ZN3cub18CUB_300001_SM_10006detail8for_each13static_kernelINS2_12policy_hub_t12policy_500_tElN6thrust24THRUST_300001_SM_1000_NS8cuda_cub6__fill7functorINS7_6detail15normal_iteratorINS7_10device_ptrIfEEEEfEEEEvT0_T1_:
.text._ZN3cub18CUB_300001_SM_10006detail8for_each13static_kernelINS2_12policy_hub_t12policy_500_tElN6thrust24THRUST_300001_SM_1000_NS8cuda_cub6__fill7functorINS7_6detail15normal_iteratorINS7_10device_ptrIfEEEEfEEEEvT0_T1_:
[----:B------:R-:W-:Y:S08]  /*0000*/  LDC R1, c[0x0][0x37c] ;  /* 0x0000df00ff017b82 */ /* 0x000ff00000000800 */
[----:B------:R-:W0:Y:S01]  /*0010*/  S2UR UR4, SR_CTAID.X ;  /* 0x00000000000479c3 */ /* 0x000e220000002500 */
[----:B------:R-:W1:Y:S01]  /*0020*/  LDCU.64 UR6, c[0x0][0x380] ;  /* 0x00007000ff0677ac */ /* 0x000e620008000a00 */
[----:B------:R-:W2:Y:S01]  /*0030*/  LDCU.64 UR8, c[0x0][0x358] ;  /* 0x00006b00ff0877ac */ /* 0x000ea20008000a00 */
[----:B0-----:R-:W-:-:S04]  /*0040*/  UIMAD.WIDE.U32 UR4, UR4, 0x200, URZ ;  /* 0x00000200040478a5 */ /* 0x001fc8000f8e00ff */
[----:B-1----:R-:W-:-:S04]  /*0050*/  UIADD3 UR6, UP0, UPT, -UR4, UR6, URZ ;  /* 0x0000000604067290 */ /* 0x002fc8000ff1e1ff */
[----:B------:R-:W-:Y:S02]  /*0060*/  UIADD3.X UR7, UPT, UPT, ~UR5, UR7, URZ, UP0, !UPT ;  /* 0x0000000705077290 */ /* 0x000fe400087fe5ff */
[----:B------:R-:W-:-:S04]  /*0070*/  UISETP.GE.U32.AND UP0, UPT, UR6, 0x200, UPT ;  /* 0x000002000600788c */ /* 0x000fc8000bf06070 */
[----:B------:R-:W-:-:S09]  /*0080*/  UISETP.GE.AND.EX UP0, UPT, UR7, URZ, UPT, UP0 ;  /* 0x000000ff0700728c */ /* 0x000fd2000bf06300 */
[----:B--2---:R-:W-:Y:S05]  /*0090*/  BRA.U !UP0, `(.L_x_142) ;  /* 0x0000000108287547 */ /* 0x004fea000b800000 */
[----:B------:R-:W0:Y:S01]  /*00a0*/  S2R R0, SR_TID.X ;  /* 0x0000000000007919 */ /* 0x000e220000002100 */
[----:B------:R-:W1:Y:S01]  /*00b0*/  LDCU.64 UR6, c[0x0][0x388] ;  /* 0x00007100ff0677ac */ /* 0x000e620008000a00 */
[----:B------:R-:W2:Y:S01]  /*00c0*/  LDC R5, c[0x0][0x390] ;  /* 0x0000e400ff057b82 */ /* 0x000ea20000000800 */
[----:B0-----:R-:W-:-:S05]  /*00d0*/  IADD3 R0, P0, PT, R0, UR4, RZ ;  /* 0x0000000400007c10 */ /* 0x001fca000ff1e0ff */
[----:B------:R-:W-:Y:S01]  /*00e0*/  IMAD.X R3, RZ, RZ, UR5, P0 ;  /* 0x00000005ff037e24 */ /* 0x000fe200080e06ff */
[----:B-1----:R-:W-:-:S04]  /*00f0*/  LEA R2, P0, R0, UR6, 0x2 ;  /* 0x0000000600027c11 */ /* 0x002fc8000f8010ff */
[----:B------:R-:W-:-:S05]  /*0100*/  LEA.HI.X R3, R0, UR7, R3, 0x2, P0 ;  /* 0x0000000700037c11 */ /* 0x000fca00080f1403 */
[----:B--2---:R-:W-:Y:S04]  /*0110*/  STG.E desc[UR8][R2.64], R5 ;  /* 0x0000000502007986 */ /* 0x004fe8000c101908 */
[----:B------:R-:W-:Y:S01]  /*0120*/  STG.E desc[UR8][R2.64+0x400], R5 ;  /* 0x0004000502007986 */ /* 0x000fe2000c101908 */
[----:B------:R-:W-:Y:S05]  /*0130*/  EXIT ;  /* 0x000000000000794d */ /* 0x000fea0003800000 */
.L_x_142:
[----:B------:R-:W0:Y:S01]  /*0140*/  S2R R0, SR_TID.X ;  /* 0x0000000000007919 */ /* 0x000e220000002100 */
[----:B------:R-:W-:Y:S01]  /*0150*/  USHF.R.S32.HI UR7, URZ, 0x1f, UR6 ;  /* 0x0000001fff077899 */ /* 0x000fe20008011406 */
[----:B------:R-:W1:Y:S05]  /*0160*/  LDCU.64 UR10, c[0x0][0x388] ;  /* 0x00007100ff0a77ac */ /* 0x000e6a0008000a00 */
[----:B------:R-:W-:Y:S02]  /*0170*/  IMAD.U32 R2, RZ, RZ, UR7 ;  /* 0x00000007ff027e24 */ /* 0x000fe4000f8e00ff */
[----:B------:R-:W-:Y:S01]  /*0180*/  IMAD.U32 R4, RZ, RZ, UR7 ;  /* 0x00000007ff047e24 */ /* 0x000fe2000f8e00ff */
[----:B0-----:R-:W-:-:S04]  /*0190*/  ISETP.LT.U32.AND P0, PT, R0, UR6, PT ;  /* 0x0000000600007c0c */ /* 0x001fc8000bf01070 */
[----:B------:R-:W-:Y:S01]  /*01a0*/  ISETP.GT.AND.EX P0, PT, R2, RZ, PT, P0 ;  /* 0x000000ff0200720c */ /* 0x000fe20003f04300 */
[C---:B------:R-:W-:Y:S01]  /*01b0*/  VIADD R2, R0.reuse, 0x100 ;  /* 0x0000010000027836 */ /* 0x040fe20000000000 */
[----:B------:R-:W-:-:S04]  /*01c0*/  IADD3 R0, P2, PT, R0, UR4, RZ ;  /* 0x0000000400007c10 */ /* 0x000fc8000ff5e0ff */
[----:B------:R-:W-:Y:S01]  /*01d0*/  ISETP.LT.U32.AND P1, PT, R2, UR6, PT ;  /* 0x0000000602007c0c */ /* 0x000fe2000bf21070 */
[----:B------:R-:W-:Y:S01]  /*01e0*/  IMAD.X R3, RZ, RZ, UR5, P2 ;  /* 0x00000005ff037e24 */ /* 0x000fe200090e06ff */
[----:B-1----:R-:W-:Y:S02]  /*01f0*/  LEA R2, P2, R0, UR10, 0x2 ;  /* 0x0000000a00027c11 */ /* 0x002fe4000f8410ff */
[----:B------:R-:W-:Y:S02]  /*0200*/  ISETP.GT.AND.EX P1, PT, R4, RZ, PT, P1 ;  /* 0x000000ff0400720c */ /* 0x000fe40003f24310 */
[----:B------:R-:W-:Y:S01]  /*0210*/  LEA.HI.X R3, R0, UR11, R3, 0x2, P2 ;  /* 0x0000000b00037c11 */ /* 0x000fe200090f1403 */
[----:B------:R-:W0:Y:S04]  /*0220*/  @P0 LDC R5, c[0x0][0x390] ;  /* 0x0000e400ff050b82 */ /* 0x000e280000000800 */
[----:B0-----:R0:W-:Y:S06]  /*0230*/  @P0 STG.E desc[UR8][R2.64], R5 ;  /* 0x0000000502000986 */ /* 0x0011ec000c101908 */
[----:B------:R-:W-:Y:S05]  /*0240*/  @!P1 EXIT ;  /* 0x000000000000994d */ /* 0x000fea0003800000 */
[----:B0-----:R-:W0:Y:S02]  /*0250*/  LDC R5, c[0x0][0x390] ;  /* 0x0000e400ff057b82 */ /* 0x001e240000000800 */
[----:B0-----:R-:W-:Y:S01]  /*0260*/  STG.E desc[UR8][R2.64+0x400], R5 ;  /* 0x0004000502007986 */ /* 0x001fe2000c101908 */
[----:B------:R-:W-:Y:S05]  /*0270*/  EXIT ;  /* 0x000000000000794d */ /* 0x000fea0003800000 */
.L_x_143:
        /* <DEDUP_REMOVED lines=16> */
.L_x_157:


//--------------------- .text._ZN3cub18CUB_300001_SM_10006detail8for_each13static_kernelINS2_12policy_hub_t12policy_500_tEmN6thrust24THRUST_300001_SM_1000_NS8cuda_cub20__uninitialized_fill7functorINS7_10device_ptrIfEEfEEEEvT0_T1_ --------------------------
	.section	.text._ZN3cub18CUB_300001_SM_10006detail8for_each13static_kernelINS2_12policy_hub_t12policy_500_tEmN6thrust24THRUST_300001_SM_1000_NS8cuda_cub20__uninitialized_fill7functorINS7_10device_ptrIfEEfEEEEvT0_T1_,"ax",@progbits
	.align	128
        .global         _ZN3cub18CUB_300001_SM_10006detail8for_each13static_kernelINS2_12policy_hub_t12policy_500_tEmN6thrust24THRUST_300001_SM_1000_NS8cuda_cub20__uninitialized_fill7functorINS7_10device_ptrIfEEfEEEEvT0_T1_
        .type           _ZN3cub18CUB_300001_SM_10006detail8for_each13static_kernelINS2_12policy_hub_t12policy_500_tEmN6thrust24THRUST_300001_SM_1000_NS8cuda_cub20__uninitialized_fill7functorINS7_10device_ptrIfEEfEEEEvT0_T1_,@function
        .size           _ZN3cub18CUB_300001_SM_10006detail8for_each13static_kernelINS2_12policy_hub_t12policy_500_tEmN6thrust24THRUST_300001_SM_1000_NS8cuda_cub20__uninitialized_fill7functorINS7_10device_ptrIfEEfEEEEvT0_T1_,(.L_x_158 - _ZN3cub18CUB_300001_SM_10006detail8for_each13static_kernelINS2_12policy_hub_t12policy_500_tEmN6thrust24THRUST_300001_SM_1000_NS8cuda_cub20__uninitialized_fill7functorINS7_10device_ptrIfEEfEEEEvT0_T1_)
        .other          _ZN3cub18CUB_300001_SM_10006detail8for_each13static_kernelINS2_12policy_hub_t12policy_500_tEmN6thrust24THRUST_300001_SM_1000_NS8cuda_cub20__uninitialized_fill7functorINS7_10device_ptrIfEEfEEEEvT0_T1_,@"STO_CUDA_ENTRY STV_DEFAULT"
_ZN3cub18CUB_300001_SM_10006detail8for_each13static_kernelINS2_12policy_hub_t12policy_500_tEmN6thrust24THRUST_300001_SM_1000_NS8cuda_cub20__uninitialized_fill7functorINS7_10device_ptrIfEEfEEEEvT0_T1_:
.text._ZN3cub18CUB_300001_SM_10006detail8for_each13static_kernelINS2_12policy_hub_t12policy_500_tEmN6thrust24THRUST_300001_SM_1000_NS8cuda_cub20__uninitialized_fill7functorINS7_10device_ptrIfEEfEEEEvT0_T1_:
        /* <DEDUP_REMOVED lines=8> */
[----:B------:R-:W-:-:S09]  /*0080*/  UISETP.GE.U32.AND.EX UP0, UPT, UR7, URZ, UPT, UP0 ;  /* 0x000000ff0700728c */ /* 0x000fd2000bf06100 */
        /* <DEDUP_REMOVED lines=11> */
.L_x_144:
[----:B------:R-:W0:Y:S01]  /*0140*/  S2R R0, SR_TID.X ;  /* 0x0000000000007919 */ /* 0x000e220000002100 */
[----:B------:R-:W-:Y:S01]  /*0150*/  IMAD.U32 R2, RZ, RZ, UR7 ;  /* 0x00000007ff027e24 */ /* 0x000fe2000f8e00ff */
[----:B------:R-:W1:Y:S01]  /*0160*/  LDCU.64 UR10, c[0x0][0x388] ;  /* 0x00007100ff0a77ac */ /* 0x000e620008000a00 */
[----:B------:R-:W-:Y:S01]  /*0170*/  IMAD.U32 R4, RZ, RZ, UR7 ;  /* 0x00000007ff047e24 */ /* 0x000fe2000f8e00ff */
[----:B0-----:R-:W-:-:S04]  /*0180*/  ISETP.LT.U32.AND P0, PT, R0, UR6, PT ;  /* 0x0000000600007c0c */ /* 0x001fc8000bf01070 */
[----:B------:R-:W-:Y:S01]  /*0190*/  ISETP.GT.U32.AND.EX P0, PT, R2, RZ, PT, P0 ;  /* 0x000000ff0200720c */ /* 0x000fe20003f04100 */
[C---:B------:R-:W-:Y:S01]  /*01a0*/  VIADD R2, R0.reuse, 0x100 ;  /* 0x0000010000027836 */ /* 0x040fe20000000000 */
[----:B------:R-:W-:-:S04]  /*01b0*/  IADD3 R0, P2, PT, R0, UR4, RZ ;  /* 0x0000000400007c10 */ /* 0x000fc8000ff5e0ff */
[----:B------:R-:W-:Y:S01]  /*01c0*/  ISETP.LT.U32.AND P1, PT, R2, UR6, PT ;  /* 0x0000000602007c0c */ /* 0x000fe2000bf21070 */
[----:B------:R-:W-:Y:S01]  /*01d0*/  IMAD.X R3, RZ, RZ, UR5, P2 ;  /* 0x00000005ff037e24 */ /* 0x000fe200090e06ff */
[----:B-1----:R-:W-:Y:S02]  /*01e0*/  LEA R2, P2, R0, UR10, 0x2 ;  /* 0x0000000a00027c11 */ /* 0x002fe4000f8410ff */
[----:B------:R-:W-:Y:S02]  /*01f0*/  ISETP.GT.U32.AND.EX P1, PT, R4, RZ, PT, P1 ;  /* 0x000000ff0400720c */ /* 0x000fe40003f24110 */
[----:B------:R-:W-:Y:S01]  /*0200*/  LEA.HI.X R3, R0, UR11, R3, 0x2, P2 ;  /* 0x0000000b00037c11 */ /* 0x000fe200090f1403 */
[----:B------:R-:W0:Y:S04]  /*0210*/  @P0 LDC R5, c[0x0][0x390] ;  /* 0x0000e400ff050b82 */ /* 0x000e280000000800 */
[----:B0-----:R0:W-:Y:S06]  /*0220*/  @P0 STG.E desc[UR8][R2.64], R5 ;  /* 0x0000000502000986 */ /* 0x0011ec000c101908 */
[----:B------:R-:W-:Y:S05]  /*0230*/  @!P1 EXIT ;  /* 0x000000000000994d */ /* 0x000fea0003800000 */
[----:B0-----:R-:W0:Y:S02]  /*0240*/  LDC R5, c[0x0][0x390] ;  /* 0x0000e400ff057b82 */ /* 0x001e240000000800 */
[----:B0-----:R-:W-:Y:S01]  /*0250*/  STG.E desc[UR8][R2.64+0x400], R5 ;  /* 0x0004000502007986 */ /* 0x001fe2000c101908 */
[----:B------:R-:W-:Y:S05]  /*0260*/  EXIT ;  /* 0x000000000000794d */ /* 0x000fea0003800000 */
.L_x_145:
        /* <DEDUP_REMOVED lines=9> */
.L_x_158:


//--------------------- .text._ZN3cub18CUB_300001_SM_10006detail11EmptyKernelIvEEvv --------------------------
	.section	.text._ZN3cub18CUB_300001_SM_10006detail11EmptyKernelIvEEvv,"ax",@progbits
	.align	128
        .global         _ZN3cub18CUB_300001_SM_10006detail11EmptyKernelIvEEvv
        .type           _ZN3cub18CUB_300001_SM_10006detail11EmptyKernelIvEEvv,@function
        .size           _ZN3cub18CUB_300001_SM_10006detail11EmptyKernelIvEEvv,(.L_x_159 - _ZN3cub18CUB_300001_SM_10006detail11EmptyKernelIvEEvv)
        .other          _ZN3cub18CUB_300001_SM_10006detail11EmptyKernelIvEEvv,@"STO_CUDA_ENTRY STV_DEFAULT"
_ZN3cub18CUB_300001_SM_10006detail11EmptyKernelIvEEvv:
.text._ZN3cub18CUB_300001_SM_10006detail11EmptyKernelIvEEvv:
[----:B------:R-:W-:Y:S01]  /*0000*/  LDC R1, c[0x0][0x37c] ;  /* 0x0000df00ff017b82 */ /* 0x000fe20000000800 */
[----:B------:R-:W-:Y:S05]  /*0010*/  EXIT ;  /* 0x000000000000794d */ /* 0x000fea0003800000 */
.L_x_146:
        /* <DEDUP_REMOVED lines=14> */
.L_x_159:


//--------------------- .nv.shared._ZN3cub18CUB_300001_SM_10006detail9transform16transform_kernelINS2_10policy_hubILb0EN4cuda3std3__45tupleIJN6thrust24THRUST_300001_SM_1000_NS6detail15normal_iteratorINSA_10device_ptrIfEEEESF_EEEE10policy1000ElNS7_4plusIfEESF_JPfSL_EEEvT0_iT1_T2_DpNS2_10kernel_argIT3_EE --------------------------
	.section	.nv.shared._ZN3cub18CUB_300001_SM_10006detail9transform16transform_kernelINS2_10policy_hubILb0EN4cuda3std3__45tupleIJN6thrust24THRUST_300001_SM_1000_NS6detail15normal_iteratorINSA_10device_ptrIfEEEESF_EEEE10policy1000ElNS7_4plusIfEESF_JPfSL_EEEvT0_iT1_T2_DpNS2_10kernel_argIT3_EE,"aw",@nobits
	.sectionflags	@""
	.align	128
.nv.shared._ZN3cub18CUB_300001_SM_10006detail9transform16transform_kernelINS2_10policy_hubILb0EN4cuda3std3__45tupleIJN6thrust24THRUST_300001_SM_1000_NS6detail15normal_iteratorINSA_10device_ptrIfEEEESF_EEEE10policy1000ElNS7_4plusIfEESF_JPfSL_EEEvT0_iT1_T2_DpNS2_10kernel_argIT3_EE:
	.zero		1152


//--------------------- .nv.shared.reserved.0     --------------------------
	.section	.nv.shared.reserved.0,"aw",@nobits
	.weak		__nv_reservedSMEM_offset_0_alias
	.size		__nv_reservedSMEM_offset_0_alias, 0, 64
	.other		__nv_reservedSMEM_offset_0_alias,@"STO_CUDA_RESERVED_SHARED STV_DEFAULT"
__nv_reservedSMEM_offset_0_alias:
	.zero		0
	.zero		64


//--------------------- .nv.global                --------------------------
	.section	.nv.global,"aw",@nobits
.nv.global:
	.type		_ZN34_INTERNAL_cd8bc3ed_4_k_cu_54babb5d6thrust24THRUST_300001_SM_1000_NS3seqE,@object
	.size		_ZN34_INTERNAL_cd8bc3ed_4_k_cu_54babb5d6thrust24THRUST_300001_SM_1000_NS3seqE,(_ZN34_INTERNAL_cd8bc3ed_4_k_cu_54babb5d4cuda3std3__48in_placeE - _ZN34_INTERNAL_cd8bc3ed_4_k_cu_54babb5d6thrust24THRUST_300001_SM_1000_NS3seqE)
_ZN34_INTERNAL_cd8bc3ed_4_k_cu_54babb5d6thrust24THRUST_300001_SM_1000_NS3seqE:
	.zero		1
	.type		_ZN34_INTERNAL_cd8bc3ed_4_k_cu_54babb5d4cuda3std3__48in_placeE,@object
	.size		_ZN34_INTERNAL_cd8bc3ed_4_k_cu_54babb5d4cuda3std3__48in_placeE,(_ZN34_INTERNAL_cd8bc3ed_4_k_cu_54babb5d4cuda3std6ranges3__45__cpo4sizeE - _ZN34_INTERNAL_cd8bc3ed_4_k_cu_54babb5d4cuda3std3__48in_placeE)
_ZN34_INTERNAL_cd8bc3ed_4_k_cu_54babb5d4cuda3std3__48in_placeE:
	.zero		1
	.type		_ZN34_INTERNAL_cd8bc3ed_4_k_cu_54babb5d4cuda3std6ranges3__45__cpo4sizeE,@object
	.size		_ZN34_INTERNAL_cd8bc3ed_4_k_cu_54babb5d4cuda3std6ranges3__45__cpo4sizeE,(_ZN34_INTERNAL_cd8bc3ed_4_k_cu_54babb5d6thrust24THRUST_300001_SM_1000_NS12placeholders2_3E - _ZN34_INTERNAL_cd8bc3ed_4_k_cu_54babb5d4cuda3std6ranges3__45__cpo4sizeE)
_ZN34_INTERNAL_cd8bc3ed_4_k_cu_54babb5d4cuda3std6ranges3__45__cpo4sizeE:
	.zero		1
	.type		_ZN34_INTERNAL_cd8bc3ed_4_k_cu_54babb5d6thrust24THRUST_300001_SM_1000_NS12placeholders2_3E,@object
	.size		_ZN34_INTERNAL_cd8bc3ed_4_k_cu_54babb5d6thrust24THRUST_300001_SM_1000_NS12placeholders2_3E,(_ZN34_INTERNAL_cd8bc3ed_4_k_cu_54babb5d4cuda3std3__45__cpo6cbeginE - _ZN34_INTERNAL_cd8bc3ed_4_k_cu_54babb5d6thrust24THRUST_300001_SM_1000_NS12placeholders2_3E)
_ZN34_INTERNAL_cd8bc3ed_4_k_cu_54babb5d6thrust24THRUST_300001_SM_1000_NS12placeholders2_3E:
	.zero		1
	.type		_ZN34_INTERNAL_cd8bc3ed_4_k_cu_54babb5d4cuda3std3__45__cpo6cbeginE,@object
	.size		_ZN34_INTERNAL_cd8bc3ed_4_k_cu_54babb5d4cuda3std3__45__cpo6cbeginE,(_ZN34_INTERNAL_cd8bc3ed_4_k_cu_54babb5d4cuda3std6ranges3__45__cpo6cbeginE - _ZN34_INTERNAL_cd8bc3ed_4_k_cu_54babb5d4cuda3std3__45__cpo6cbeginE)
_ZN34_INTERNAL_cd8bc3ed_4_k_cu_54babb5d4cuda3std3__45__cpo6cbeginE:
	.zero		1
	.type		_ZN34_INTERNAL_cd8bc3ed_4_k_cu_54babb5d4cuda3std6ranges3__45__cpo6cbeginE,@object
	.size		_ZN34_INTERNAL_cd8bc3ed_4_k_cu_54babb5d4cuda3std6ranges3__45__cpo6cbeginE,(_ZN34_INTERNAL_cd8bc3ed_4_k_cu_54babb5d6thrust24THRUST_300001_SM_1000_NS12placeholders2_7E - _ZN34_INTERNAL_cd8bc3ed_4_k_cu_54babb5d4cuda3std6ranges3__45__cpo6cbeginE)
_ZN34_INTERNAL_cd8bc3ed_4_k_cu_54babb5d4cuda3std6ranges3__45__cpo6cbeginE:
	.zero		1
	.type		_ZN34_INTERNAL_cd8bc3ed_4_k_cu_54babb5d6thrust24THRUST_300001_SM_1000_NS12placeholders2_7E,@object
	.size		_ZN34_INTERNAL_cd8bc3ed_4_k_cu_54babb5d6thrust24THRUST_300001_SM_1000_NS12placeholders2_7E,(_ZN34_INTERNAL_cd8bc3ed_4_k_cu_54babb5d4cuda3std3__45__cpo7crbeginE - _ZN34_INTERNAL_cd8bc3ed_4_k_cu_54babb5d6thrust24THRUST_300001_SM_1000_NS12placeholders2_7E)
_ZN34_INTERNAL_cd8bc3ed_4_k_cu_54babb5d6thrust24THRUST_300001_SM_1000_NS12placeholders2_7E:
	.zero		1
	.type		_ZN34_INTERNAL_cd8bc3ed_4_k_cu_54babb5d4cuda3std3__45__cpo7crbeginE,@object
	.size		_ZN34_INTERNAL_cd8bc3ed_4_k_cu_54babb5d4cuda3std3__45__cpo7crbeginE,(_ZN34_INTERNAL_cd8bc3ed_4_k_cu_54babb5d4cuda3std6ranges3__45__cpo4nextE - _ZN34_INTERNAL_cd8bc3ed_4_k_cu_54babb5d4cuda3std3__45__cpo7crbeginE)
_ZN34_INTERNAL_cd8bc3ed_4_k_cu_54babb5d4cuda3std3__45__cpo7crbeginE:
	.zero		1
	.type		_ZN34_INTERNAL_cd8bc3ed_4_k_cu_54babb5d4cuda3std6ranges3__45__cpo4nextE,@object
	.size		_ZN34_INTERNAL_cd8bc3ed_4_k_cu_54babb5d4cuda3std6ranges3__45__cpo4nextE,(_ZN34_INTERNAL_cd8bc3ed_4_k_cu_54babb5d4cuda3std6ranges3__45__cpo4swapE - _ZN34_INTERNAL_cd8bc3ed_4_k_cu_54babb5d4cuda3std6ranges3__45__cpo4nextE)
_ZN34_INTERNAL_cd8bc3ed_4_k_cu_54babb5d4cuda3std6ranges3__45__cpo4nextE:
	.zero		1
	.type		_ZN34_INTERNAL_cd8bc3ed_4_k_cu_54babb5d4cuda3std6ranges3__45__cpo4swapE,@object
	.size		_ZN34_INTERNAL_cd8bc3ed_4_k_cu_54babb5d4cuda3std6ranges3__45__cpo4swapE,(_ZN34_INTERNAL_cd8bc3ed_4_k_cu_54babb5d6thrust24THRUST_300001_SM_1000_NS8cuda_cub10par_nosyncE - _ZN34_INTERNAL_cd8bc3ed_4_k_cu_54babb5d4cuda3std6ranges3__45__cpo4swapE)
_ZN34_INTERNAL_cd8bc3ed_4_k_cu_54babb5d4cuda3std6ranges3__45__cpo4swapE:
	.zero		1
	.type		_ZN34_INTERNAL_cd8bc3ed_4_k_cu_54babb5d6thrust24THRUST_300001_SM_1000_NS8cuda_cub10par_nosyncE,@object
	.size		_ZN34_INTERNAL_cd8bc3ed_4_k_cu_54babb5d6thrust24THRUST_300001_SM_1000_NS8cuda_cub10par_nosyncE,(_ZN34_INTERNAL_cd8bc3ed_4_k_cu_54babb5d6thrust24THRUST_300001_SM_1000_NS12placeholders2_9E - _ZN34_INTERNAL_cd8bc3ed_4_k_cu_54babb5d6thrust24THRUST_300001_SM_1000_NS8cuda_cub10par_nosyncE)
_ZN34_INTERNAL_cd8bc3ed_4_k_cu_54babb5d6thrust24THRUST_300001_SM_1000_NS8cuda_cub10par_nosyncE:
	.zero		1
	.type		_ZN34_INTERNAL_cd8bc3ed_4_k_cu_54babb5d6thrust24THRUST_300001_SM_1000_NS12placeholders2_9E,@object
	.size		_ZN34_INTERNAL_cd8bc3ed_4_k_cu_54babb5d6thrust24THRUST_300001_SM_1000_NS12placeholders2_9E,(_ZN34_INTERNAL_cd8bc3ed_4_k_cu_54babb5d4cuda3std3__436_GLOBAL__N__cd8bc3ed_4_k_cu_54babb5d6ignoreE - _ZN34_INTERNAL_cd8bc3ed_4_k_cu_54babb5d6thrust24THRUST_300001_SM_1000_NS12placeholders2_9E)
_ZN34_INTERNAL_cd8bc3ed_4_k_cu_54babb5d6thrust24THRUST_300001_SM_1000_NS12placeholders2_9E:
	.zero		1
	.type		_ZN34_INTERNAL_cd8bc3ed_4_k_cu_54babb5d4cuda3std3__436_GLOBAL__N__cd8bc3ed_4_k_cu_54babb5d6ignoreE,@object
	.size		_ZN34_INTERNAL_cd8bc3ed_4_k_cu_54babb5d4cuda3std3__436_GLOBAL__N__cd8bc3ed_4_k_cu_54babb5d6ignoreE,(_ZN34_INTERNAL_cd8bc3ed_4_k_cu_54babb5d4cuda3std6ranges3__45__cpo4dataE - _ZN34_INTERNAL_cd8bc3ed_4_k_cu_54babb5d4cuda3std3__436_GLOBAL__N__cd8bc3ed_4_k_cu_54babb5d6ignoreE)
_ZN34_INTERNAL_cd8bc3ed_4_k_cu_54babb5d4cuda3std3__436_GLOBAL__N__cd8bc3ed_4_k_cu_54babb5d6ignoreE:
	.zero		1
	.type		_ZN34_INTERNAL_cd8bc3ed_4_k_cu_54babb5d4cuda3std6ranges3__45__cpo4dataE,@object
	.size		_ZN34_INTERNAL_cd8bc3ed_4_k_cu_54babb5d4cuda3std6ranges3__45__cpo4dataE,(_ZN34_INTERNAL_cd8bc3ed_4_k_cu_54babb5d6thrust24THRUST_300001_SM_1000_NS12placeholders2_1E - _ZN34_INTERNAL_cd8bc3ed_4_k_cu_54babb5d4cuda3std6ranges3__45__cpo4dataE)
_ZN34_INTERNAL_cd8bc3ed_4_k_cu_54babb5d4cuda3std6ranges3__45__cpo4dataE:
	.zero		1
	.type		_ZN34_INTERNAL_cd8bc3ed_4_k_cu_54babb5d6thrust24THRUST_300001_SM_1000_NS12placeholders2_1E,@object
	.size		_ZN34_INTERNAL_cd8bc3ed_4_k_cu_54babb5d6thrust24THRUST_300001_SM_1000_NS12placeholders2_1E,(_ZN34_INTERNAL_cd8bc3ed_4_k_cu_54babb5d4cuda3std3__45__cpo5beginE - _ZN34_INTERNAL_cd8bc3ed_4_k_cu_54babb5d6thrust24THRUST_300001_SM_1000_NS12placeholders2_1E)
_ZN34_INTERNAL_cd8bc3ed_4_k_cu_54babb5d6thrust24THRUST_300001_SM_1000_NS12placeholders2_1E:
	.zero		1
	.type		_ZN34_INTERNAL_cd8bc3ed_4_k_cu_54babb5d4cuda3std3__45__cpo5beginE,@object
	.size		_ZN34_INTERNAL_cd8bc3ed_4_k_cu_54babb5d4cuda3std3__45__cpo5beginE,(_ZN34_INTERNAL_cd8bc3ed_4_k_cu_54babb5d4cuda3std6ranges3__45__cpo5beginE - _ZN34_INTERNAL_cd8bc3ed_4_k_cu_54babb5d4cuda3std3__45__cpo5beginE)
_ZN34_INTERNAL_cd8bc3ed_4_k_cu_54babb5d4cuda3std3__45__cpo5beginE:
	.zero		1
	.type		_ZN34_INTERNAL_cd8bc3ed_4_k_cu_54babb5d4cuda3std6ranges3__45__cpo5beginE,@object
	.size		_ZN34_INTERNAL_cd8bc3ed_4_k_cu_54babb5d4cuda3std6ranges3__45__cpo5beginE,(_ZN34_INTERNAL_cd8bc3ed_4_k_cu_54babb5d6thrust24THRUST_300001_SM_1000_NS12placeholders2_5E - _ZN34_INTERNAL_cd8bc3ed_4_k_cu_54babb5d4cuda3std6ranges3__45__cpo5beginE)
_ZN34_INTERNAL_cd8bc3ed_4_k_cu_54babb5d4cuda3std6ranges3__45__cpo5beginE:
	.zero		1
	.type		_ZN34_INTERNAL_cd8bc3ed_4_k_cu_54babb5d6thrust24THRUST_300001_SM_1000_NS12placeholders2_5E,@object
	.size		_ZN34_INTERNAL_cd8bc3ed_4_k_cu_54babb5d6thrust24THRUST_300001_SM_1000_NS12placeholders2_5E,(_ZN34_INTERNAL_cd8bc3ed_4_k_cu_54babb5d4cuda3std3__45__cpo6rbeginE - _ZN34_INTERNAL_cd8bc3ed_4_k_cu_54babb5d6thrust24THRUST_300001_SM_1000_NS12placeholders2_5E)
_ZN34_INTERNAL_cd8bc3ed_4_k_cu_54babb5d6thrust24THRUST_300001_SM_1000_NS12placeholders2_5E:
	.zero		1
	.type		_ZN34_INTERNAL_cd8bc3ed_4_k_cu_54babb5d4cuda3std3__45__cpo6rbeginE,@object
	.size		_ZN34_INTERNAL_cd8bc3ed_4_k_cu_54babb5d4cuda3std3__45__cpo6rbeginE,(_ZN34_INTERNAL_cd8bc3ed_4_k_cu_54babb5d4cuda3std6ranges3__45__cpo7advanceE - _ZN34_INTERNAL_cd8bc3ed_4_k_cu_54babb5d4cuda3std3__45__cpo6rbeginE)
_ZN34_INTERNAL_cd8bc3ed_4_k_cu_54babb5d4cuda3std3__45__cpo6rbeginE:
	.zero		1
	.type		_ZN34_INTERNAL_cd8bc3ed_4_k_cu_54babb5d4cuda3std6ranges3__45__cpo7advanceE,@object
	.size		_ZN34_INTERNAL_cd8bc3ed_4_k_cu_54babb5d4cuda3std6ranges3__45__cpo7advanceE,(_ZN34_INTERNAL_cd8bc3ed_4_k_cu_54babb5d4cuda3std3__47nulloptE - _ZN34_INTERNAL_cd8bc3ed_4_k_cu_54babb5d4cuda3std6ranges3__45__cpo7advanceE)
_ZN34_INTERNAL_cd8bc3ed_4_k_cu_54babb5d4cuda3std6ranges3__45__cpo7advanceE:
	.zero		1
	.type		_ZN34_INTERNAL_cd8bc3ed_4_k_cu_54babb5d4cuda3std3__47nulloptE,@object
	.size		_ZN34_INTERNAL_cd8bc3ed_4_k_cu_54babb5d4cuda3std3__47nulloptE,(_ZN34_INTERNAL_cd8bc3ed_4_k_cu_54babb5d4cuda3std6ranges3__45__cpo8distanceE - _ZN34_INTERNAL_cd8bc3ed_4_k_cu_54babb5d4cuda3std3__47nulloptE)
_ZN34_INTERNAL_cd8bc3ed_4_k_cu_54babb5d4cuda3std3__47nulloptE:
	.zero		1
	.type		_ZN34_INTERNAL_cd8bc3ed_4_k_cu_54babb5d4cuda3std6ranges3__45__cpo8distanceE,@object
	.size		_ZN34_INTERNAL_cd8bc3ed_4_k_cu_54babb5d4cuda3std6ranges3__45__cpo8distanceE,(_ZN34_INTERNAL_cd8bc3ed_4_k_cu_54babb5d6thrust24THRUST_300001_SM_1000_NS12placeholders3_10E - _ZN34_INTERNAL_cd8bc3ed_4_k_cu_54babb5d4cuda3std6ranges3__45__cpo8distanceE)
_ZN34_INTERNAL_cd8bc3ed_4_k_cu_54babb5d4cuda3std6ranges3__45__cpo8distanceE:
	.zero		1
	.type		_ZN34_INTERNAL_cd8bc3ed_4_k_cu_54babb5d6thrust24THRUST_300001_SM_1000_NS12placeholders3_10E,@object
	.size		_ZN34_INTERNAL_cd8bc3ed_4_k_cu_54babb5d6thrust24THRUST_300001_SM_1000_NS12placeholders3_10E,(_ZN34_INTERNAL_cd8bc3ed_4_k_cu_54babb5d4cuda3std3__419piecewise_constructE - _ZN34_INTERNAL_cd8bc3ed_4_k_cu_54babb5d6thrust24THRUST_300001_SM_1000_NS12placeholders3_10E)
_ZN34_INTERNAL_cd8bc3ed_4_k_cu_54babb5d6thrust24THRUST_300001_SM_1000_NS12placeholders3_10E:
	.zero		1
	.type		_ZN34_INTERNAL_cd8bc3ed_4_k_cu_54babb5d4cuda3std3__419piecewise_constructE,@object
	.size		_ZN34_INTERNAL_cd8bc3ed_4_k_cu_54babb5d4cuda3std3__419piecewise_constructE,(_ZN34_INTERNAL_cd8bc3ed_4_k_cu_54babb5d4cuda3std6ranges3__45__cpo5cdataE - _ZN34_INTERNAL_cd8bc3ed_4_k_cu_54babb5d4cuda3std3__419piecewise_constructE)
_ZN34_INTERNAL_cd8bc3ed_4_k_cu_54babb5d4cuda3std3__419piecewise_constructE:
	.zero		1
	.type		_ZN34_INTERNAL_cd8bc3ed_4_k_cu_54babb5d4cuda3std6ranges3__45__cpo5cdataE,@object
	.size		_ZN34_INTERNAL_cd8bc3ed_4_k_cu_54babb5d4cuda3std6ranges3__45__cpo5cdataE,(_ZN34_INTERNAL_cd8bc3ed_4_k_cu_54babb5d6thrust24THRUST_300001_SM_1000_NS12placeholders2_2E - _ZN34_INTERNAL_cd8bc3ed_4_k_cu_54babb5d4cuda3std6ranges3__45__cpo5cdataE)
_ZN34_INTERNAL_cd8bc3ed_4_k_cu_54babb5d4cuda3std6ranges3__45__cpo5cdataE:
	.zero		1
	.type		_ZN34_INTERNAL_cd8bc3ed_4_k_cu_54babb5d6thrust24THRUST_300001_SM_1000_NS12placeholders2_2E,@object
	.size		_ZN34_INTERNAL_cd8bc3ed_4_k_cu_54babb5d6thrust24THRUST_300001_SM_1000_NS12placeholders2_2E,(_ZN34_INTERNAL_cd8bc3ed_4_k_cu_54babb5d4cuda3std3__45__cpo3endE - _ZN34_INTERNAL_cd8bc3ed_4_k_cu_54babb5d6thrust24THRUST_300001_SM_1000_NS12placeholders2_2E)
_ZN34_INTERNAL_cd8bc3ed_4_k_cu_54babb5d6thrust24THRUST_300001_SM_1000_NS12placeholders2_2E:
	.zero		1
	.type		_ZN34_INTERNAL_cd8bc3ed_4_k_cu_54babb5d4cuda3std3__45__cpo3endE,@object
	.size		_ZN34_INTERNAL_cd8bc3ed_4_k_cu_54babb5d4cuda3std3__45__cpo3endE,(_ZN34_INTERNAL_cd8bc3ed_4_k_cu_54babb5d4cuda3std6ranges3__45__cpo3endE - _ZN34_INTERNAL_cd8bc3ed_4_k_cu_54babb5d4cuda3std3__45__cpo3endE)
_ZN34_INTERNAL_cd8bc3ed_4_k_cu_54babb5d4cuda3std3__45__cpo3endE:
	.zero		1
	.type		_ZN34_INTERNAL_cd8bc3ed_4_k_cu_54babb5d4cuda3std6ranges3__45__cpo3endE,@object
	.size		_ZN34_INTERNAL_cd8bc3ed_4_k_cu_54babb5d4cuda3std6ranges3__45__cpo3endE,(_ZN34_INTERNAL_cd8bc3ed_4_k_cu_54babb5d6thrust24THRUST_300001_SM_1000_NS12placeholders2_6E - _ZN34_INTERNAL_cd8bc3ed_4_k_cu_54babb5d4cuda3std6ranges3__45__cpo3endE)
_ZN34_INTERNAL_cd8bc3ed_4_k_cu_54babb5d4cuda3std6ranges3__45__cpo3endE:
	.zero		1
	.type		_ZN34_INTERNAL_cd8bc3ed_4_k_cu_54babb5d6thrust24THRUST_300001_SM_1000_NS12placeholders2_6E,@object
	.size		_ZN34_INTERNAL_cd8bc3ed_4_k_cu_54babb5d6thrust24THRUST_300001_SM_1000_NS12placeholders2_6E,(_ZN34_INTERNAL_cd8bc3ed_4_k_cu_54babb5d4cuda3std3__45__cpo4rendE - _ZN34_INTERNAL_cd8bc3ed_4_k_cu_54babb5d6thrust24THRUST_300001_SM_1000_NS12placeholders2_6E)
_ZN34_INTERNAL_cd8bc3ed_4_k_cu_54babb5d6thrust24THRUST_300001_SM_1000_NS12placeholders2_6E:
	.zero		1
	.type		_ZN34_INTERNAL_cd8bc3ed_4_k_cu_54babb5d4cuda3std3__45__cpo4rendE,@object
	.size		_ZN34_INTERNAL_cd8bc3ed_4_k_cu_54babb5d4cuda3std3__45__cpo4rendE,(_ZN34_INTERNAL_cd8bc3ed_4_k_cu_54babb5d4cuda3std6ranges3__45__cpo9iter_swapE - _ZN34_INTERNAL_cd8bc3ed_4_k_cu_54babb5d4cuda3std3__45__cpo4rendE)
_ZN34_INTERNAL_cd8bc3ed_4_k_cu_54babb5d4cuda3std3__45__cpo4rendE:
	.zero		1
	.type		_ZN34_INTERNAL_cd8bc3ed_4_k_cu_54babb5d4cuda3std6ranges3__45__cpo9iter_swapE,@object
	.size		_ZN34_INTERNAL_cd8bc3ed_4_k_cu_54babb5d4cuda3std6ranges3__45__cpo9iter_swapE,(_ZN34_INTERNAL_cd8bc3ed_4_k_cu_54babb5d4cuda3std3__48unexpectE - _ZN34_INTERNAL_cd8bc3ed_4_k_cu_54babb5d4cuda3std6ranges3__45__cpo9iter_swapE)
_ZN34_INTERNAL_cd8bc3ed_4_k_cu_54babb5d4cuda3std6ranges3__45__cpo9iter_swapE:
	.zero		1
	.type		_ZN34_INTERNAL_cd8bc3ed_4_k_cu_54babb5d4cuda3std3__48unexpectE,@object
	.size		_ZN34_INTERNAL_cd8bc3ed_4_k_cu_54babb5d4cuda3std3__48unexpectE,(_ZN34_INTERNAL_cd8bc3ed_4_k_cu_54babb5d6thrust24THRUST_300001_SM_1000_NS8cuda_cub3parE - _ZN34_INTERNAL_cd8bc3ed_4_k_cu_54babb5d4cuda3std3__48unexpectE)
_ZN34_INTERNAL_cd8bc3ed_4_k_cu_54babb5d4cuda3std3__48unexpectE:
	.zero		1
	.type		_ZN34_INTERNAL_cd8bc3ed_4_k_cu_54babb5d6thrust24THRUST_300001_SM_1000_NS8cuda_cub3parE,@object
	.size		_ZN34_INTERNAL_cd8bc3ed_4_k_cu_54babb5d6thrust24THRUST_300001_SM_1000_NS8cuda_cub3parE,(_ZN34_INTERNAL_cd8bc3ed_4_k_cu_54babb5d6thrust24THRUST_300001_SM_1000_NS12placeholders2_4E - _ZN34_INTERNAL_cd8bc3ed_4_k_cu_54babb5d6thrust24THRUST_300001_SM_1000_NS8cuda_cub3parE)
_ZN34_INTERNAL_cd8bc3ed_4_k_cu_54babb5d6thrust24THRUST_300001_SM_1000_NS8cuda_cub3parE:
	.zero		1
	.type		_ZN34_INTERNAL_cd8bc3ed_4_k_cu_54babb5d6thrust24THRUST_300001_SM_1000_NS12placeholders2_4E,@object
	.size		_ZN34_INTERNAL_cd8bc3ed_4_k_cu_54babb5d6thrust24THRUST_300001_SM_1000_NS12placeholders2_4E,(_ZN34_INTERNAL_cd8bc3ed_4_k_cu_54babb5d4cuda3std3__45__cpo4cendE - _ZN34_INTERNAL_cd8bc3ed_4_k_cu_54babb5d6thrust24THRUST_300001_SM_1000_NS12placeholders2_4E)
_ZN34_INTERNAL_cd8bc3ed_4_k_cu_54babb5d6thrust24THRUST_300001_SM_1000_NS12placeholders2_4E:
	.zero		1
	.type		_ZN34_INTERNAL_cd8bc3ed_4_k_cu_54babb5d4cuda3std3__45__cpo4cendE,@object
	.size		_ZN34_INTERNAL_cd8bc3ed_4_k_cu_54babb5d4cuda3std3__45__cpo4cendE,(_ZN34_INTERNAL_cd8bc3ed_4_k_cu_54babb5d4cuda3std6ranges3__45__cpo4cendE - _ZN34_INTERNAL_cd8bc3ed_4_k_cu_54babb5d4cuda3std3__45__cpo4cendE)
_ZN34_INTERNAL_cd8bc3ed_4_k_cu_54babb5d4cuda3std3__45__cpo4cendE:
	.zero		1
	.type		_ZN34_INTERNAL_cd8bc3ed_4_k_cu_54babb5d4cuda3std6ranges3__45__cpo4cendE,@object
	.size		_ZN34_INTERNAL_cd8bc3ed_4_k_cu_54babb5d4cuda3std6ranges3__45__cpo4cendE,(_ZN34_INTERNAL_cd8bc3ed_4_k_cu_54babb5d4cuda3std3__420unreachable_sentinelE - _ZN34_INTERNAL_cd8bc3ed_4_k_cu_54babb5d4cuda3std6ranges3__45__cpo4cendE)
_ZN34_INTERNAL_cd8bc3ed_4_k_cu_54babb5d4cuda3std6ranges3__45__cpo4cendE:
	.zero		1
	.type		_ZN34_INTERNAL_cd8bc3ed_4_k_cu_54babb5d4cuda3std3__420unreachable_sentinelE,@object
	.size		_ZN34_INTERNAL_cd8bc3ed_4_k_cu_54babb5d4cuda3std3__420unreachable_sentinelE,(_ZN34_INTERNAL_cd8bc3ed_4_k_cu_54babb5d4cuda3std6ranges3__45__cpo5ssizeE - _ZN34_INTERNAL_cd8bc3ed_4_k_cu_54babb5d4cuda3std3__420unreachable_sentinelE)
_ZN34_INTERNAL_cd8bc3ed_4_k_cu_54babb5d4cuda3std3__420unreachable_sentinelE:
	.zero		1
	.type		_ZN34_INTERNAL_cd8bc3ed_4_k_cu_54babb5d4cuda3std6ranges3__45__cpo5ssizeE,@object
	.size		_ZN34_INTERNAL_cd8bc3ed_4_k_cu_54babb5d4cuda3std6ranges3__45__cpo5ssizeE,(_ZN34_INTERNAL_cd8bc3ed_4_k_cu_54babb5d6thrust24THRUST_300001_SM_1000_NS12placeholders2_8E - _ZN34_INTERNAL_cd8bc3ed_4_k_cu_54babb5d4cuda3std6ranges3__45__cpo5ssizeE)
_ZN34_INTERNAL_cd8bc3ed_4_k_cu_54babb5d4cuda3std6ranges3__45__cpo5ssizeE:
	.zero		1
	.type		_ZN34_INTERNAL_cd8bc3ed_4_k_cu_54babb5d6thrust24THRUST_300001_SM_1000_NS12placeholders2_8E,@object
	.size		_ZN34_INTERNAL_cd8bc3ed_4_k_cu_54babb5d6thrust24THRUST_300001_SM_1000_NS12placeholders2_8E,(_ZN34_INTERNAL_cd8bc3ed_4_k_cu_54babb5d4cuda3std3__45__cpo5crendE - _ZN34_INTERNAL_cd8bc3ed_4_k_cu_54babb5d6thrust24THRUST_300001_SM_1000_NS12placeholders2_8E)
_ZN34_INTERNAL_cd8bc3ed_4_k_cu_54babb5d6thrust24THRUST_300001_SM_1000_NS12placeholders2_8E:
	.zero		1
	.type		_ZN34_INTERNAL_cd8bc3ed_4_k_cu_54babb5d4cuda3std3__45__cpo5crendE,@object
	.size		_ZN34_INTERNAL_cd8bc3ed_4_k_cu_54babb5d4cuda3std3__45__cpo5crendE,(_ZN34_INTERNAL_cd8bc3ed_4_k_cu_54babb5d4cuda3std6ranges3__45__cpo4prevE - _ZN34_INTERNAL_cd8bc3ed_4_k_cu_54babb5d4cuda3std3__45__cpo5crendE)
_ZN34_INTERNAL_cd8bc3ed_4_k_cu_54babb5d4cuda3std3__45__cpo5crendE:
	.zero		1
	.type		_ZN34_INTERNAL_cd8bc3ed_4_k_cu_54babb5d4cuda3std6ranges3__45__cpo4prevE,@object
	.size		_ZN34_INTERNAL_cd8bc3ed_4_k_cu_54babb5d4cuda3std6ranges3__45__cpo4prevE,(_ZN34_INTERNAL_cd8bc3ed_4_k_cu_54babb5d4cuda3std6ranges3__45__cpo9iter_moveE - _ZN34_INTERNAL_cd8bc3ed_4_k_cu_54babb5d4cuda3std6ranges3__45__cpo4prevE)
_ZN34_INTERNAL_cd8bc3ed_4_k_cu_54babb5d4cuda3std6ranges3__45__cpo4prevE:
	.zero		1
	.type		_ZN34_INTERNAL_cd8bc3ed_4_k_cu_54babb5d4cuda3std6ranges3__45__cpo9iter_moveE,@object
	.size		_ZN34_INTERNAL_cd8bc3ed_4_k_cu_54babb5d4cuda3std6ranges3__45__cpo9iter_moveE,(_ZN34_INTERNAL_cd8bc3ed_4_k_cu_54babb5d6thrust24THRUST_300001_SM_1000_NS6system6detail10sequential3seqE - _ZN34_INTERNAL_cd8bc3ed_4_k_cu_54babb5d4cuda3std6ranges3__45__cpo9iter_moveE)
_ZN34_INTERNAL_cd8bc3ed_4_k_cu_54babb5d4cuda3std6ranges3__45__cpo9iter_moveE:
	.zero		1
	.type		_ZN34_INTERNAL_cd8bc3ed_4_k_cu_54babb5d6thrust24THRUST_300001_SM_1000_NS6system6detail10sequential3seqE,@object
	.size		_ZN34_INTERNAL_cd8bc3ed_4_k_cu_54babb5d6thrust24THRUST_300001_SM_1000_NS6system6detail10sequential3seqE,(.L_31 - _ZN34_INTERNAL_cd8bc3ed_4_k_cu_54babb5d6thrust24THRUST_300001_SM_1000_NS6system6detail10sequential3seqE)
_ZN34_INTERNAL_cd8bc3ed_4_k_cu_54babb5d6thrust24THRUST_300001_SM_1000_NS6system6detail10sequential3seqE:
	.zero		1
.L_31:


//--------------------- .nv.shared._ZN3cub18CUB_300001_SM_10006detail9transform16transform_kernelINS2_10policy_hubILb0EN4cuda3std3__45tupleIJN6thrust24THRUST_300001_SM_1000_NS6detail15normal_iteratorINSA_10device_ptrIfEEEESF_EEEE10policy1000EiNS7_4plusIfEESF_JPfSL_EEEvT0_iT1_T2_DpNS2_10kernel_argIT3_EE --------------------------
	.section	.nv.shared._ZN3cub18CUB_300001_SM_10006detail9transform16transform_kernelINS2_10policy_hubILb0EN4cuda3std3__45tupleIJN6thrust24THRUST_300001_SM_1000_NS6detail15normal_iteratorINSA_10device_ptrIfEEEESF_EEEE10policy1000EiNS7_4plusIfEESF_JPfSL_EEEvT0_iT1_T2_DpNS2_10kernel_argIT3_EE,"aw",@nobits
	.sectionflags	@""
	.align	128
.nv.shared._ZN3cub18CUB_300001_SM_10006detail9transform16transform_kernelINS2_10policy_hubILb0EN4cuda3std3__45tupleIJN6thrust24THRUST_300001_SM_1000_NS6detail15normal_iteratorINSA_10device_ptrIfEEEESF_EEEE10policy1000EiNS7_4plusIfEESF_JPfSL_EEEvT0_iT1_T2_DpNS2_10kernel_argIT3_EE:
	.zero		1152


//--------------------- .nv.shared._ZN3cub18CUB_300001_SM_10006detail9transform16transform_kernelINS2_10policy_hubILb0EN4cuda3std3__45tupleIJN6thrust24THRUST_300001_SM_1000_NS6detail15normal_iteratorINSA_10device_ptrIfEEEESF_EEEE10policy1000ElNS7_10multipliesIfEESF_JPfSL_EEEvT0_iT1_T2_DpNS2_10kernel_argIT3_EE --------------------------
	.section	.nv.shared._ZN3cub18CUB_300001_SM_10006detail9transform16transform_kernelINS2_10policy_hubILb0EN4cuda3std3__45tupleIJN6thrust24THRUST_300001_SM_1000_NS6detail15normal_iteratorINSA_10device_ptrIfEEEESF_EEEE10policy1000ElNS7_10multipliesIfEESF_JPfSL_EEEvT0_iT1_T2_DpNS2_10kernel_argIT3_EE,"aw",@nobits
	.sectionflags	@""
	.align	128
.nv.shared._ZN3cub18CUB_300001_SM_10006detail9transform16transform_kernelINS2_10policy_hubILb0EN4cuda3std3__45tupleIJN6thrust24THRUST_300001_SM_1000_NS6detail15normal_iteratorINSA_10device_ptrIfEEEESF_EEEE10policy1000ElNS7_10multipliesIfEESF_JPfSL_EEEvT0_iT1_T2_DpNS2_10kernel_argIT3_EE:
	.zero		1152


//--------------------- .nv.shared._ZN3cub18CUB_300001_SM_10006detail9transform16transform_kernelINS2_10policy_hubILb0EN4cuda3std3__45tupleIJN6thrust24THRUST_300001_SM_1000_NS6detail15normal_iteratorINSA_10device_ptrIfEEEESF_EEEE10policy1000EiNS7_10multipliesIfEESF_JPfSL_EEEvT0_iT1_T2_DpNS2_10kernel_argIT3_EE --------------------------
	.section	.nv.shared._ZN3cub18CUB_300001_SM_10006detail9transform16transform_kernelINS2_10policy_hubILb0EN4cuda3std3__45tupleIJN6thrust24THRUST_300001_SM_1000_NS6detail15normal_iteratorINSA_10device_ptrIfEEEESF_EEEE10policy1000EiNS7_10multipliesIfEESF_JPfSL_EEEvT0_iT1_T2_DpNS2_10kernel_argIT3_EE,"aw",@nobits
	.sectionflags	@""
	.align	128
.nv.shared._ZN3cub18CUB_300001_SM_10006detail9transform16transform_kernelINS2_10policy_hubILb0EN4cuda3std3__45tupleIJN6thrust24THRUST_300001_SM_1000_NS6detail15normal_iteratorINSA_10device_ptrIfEEEESF_EEEE10policy1000EiNS7_10multipliesIfEESF_JPfSL_EEEvT0_iT1_T2_DpNS2_10kernel_argIT3_EE:
	.zero		1152


//--------------------- .nv.shared._ZN3cub18CUB_300001_SM_10006detail9transform16transform_kernelINS2_10policy_hubILb1EN4cuda3std3__45tupleIJN6thrust24THRUST_300001_SM_1000_NS6detail15normal_iteratorINSA_10device_ptrIfEEEESF_EEEE10policy1000El13saxpy_functorSF_JPfSK_EEEvT0_iT1_T2_DpNS2_10kernel_argIT3_EE --------------------------
	.section	.nv.shared._ZN3cub18CUB_300001_SM_10006detail9transform16transform_kernelINS2_10policy_hubILb1EN4cuda3std3__45tupleIJN6thrust24THRUST_300001_SM_1000_NS6detail15normal_iteratorINSA_10device_ptrIfEEEESF_EEEE10policy1000El13saxpy_functorSF_JPfSK_EEEvT0_iT1_T2_DpNS2_10kernel_argIT3_EE,"aw",@nobits
	.sectionflags	@""
	.align	128
	.zero		1024


//--------------------- .nv.shared._ZN3cub18CUB_300001_SM_10006detail9transform16transform_kernelINS2_10policy_hubILb1EN4cuda3std3__45tupleIJN6thrust24THRUST_300001_SM_1000_NS6detail15normal_iteratorINSA_10device_ptrIfEEEESF_EEEE10policy1000Ei13saxpy_functorSF_JPfSK_EEEvT0_iT1_T2_DpNS2_10kernel_argIT3_EE --------------------------
	.section	.nv.shared._ZN3cub18CUB_300001_SM_10006detail9transform16transform_kernelINS2_10policy_hubILb1EN4cuda3std3__45tupleIJN6thrust24THRUST_300001_SM_1000_NS6detail15normal_iteratorINSA_10device_ptrIfEEEESF_EEEE10policy1000Ei13saxpy_functorSF_JPfSK_EEEvT0_iT1_T2_DpNS2_10kernel_argIT3_EE,"aw",@nobits
	.sectionflags	@""
	.align	128
	.zero		1024


//--------------------- .nv.shared._ZN3cub18CUB_300001_SM_10006detail8for_each13static_kernelINS2_12policy_hub_t12policy_500_tElN6thrust24THRUST_300001_SM_1000_NS8cuda_cub6__fill7functorINS7_6detail15normal_iteratorINS7_10device_ptrIfEEEEfEEEEvT0_T1_ --------------------------
	.section	.nv.shared._ZN3cub18CUB_300001_SM_10006detail8for_each13static_kernelINS2_12policy_hub_t12policy_500_tElN6thrust24THRUST_300001_SM_1000_NS8cuda_cub6__fill7functorINS7_6detail15normal_iteratorINS7_10device_ptrIfEEEEfEEEEvT0_T1_,"aw",@nobits
	.sectionflags	@""
	.align	128
	.zero		1024


//--------------------- .nv.shared._ZN3cub18CUB_300001_SM_10006detail8for_each13static_kernelINS2_12policy_hub_t12policy_500_tEmN6thrust24THRUST_300001_SM_1000_NS8cuda_cub20__uninitialized_fill7functorINS7_10device_ptrIfEEfEEEEvT0_T1_ --------------------------
	.section	.nv.shared._ZN3cub18CUB_300001_SM_10006detail8for_each13static_kernelINS2_12policy_hub_t12policy_500_tEmN6thrust24THRUST_300001_SM_1000_NS8cuda_cub20__uninitialized_fill7functorINS7_10device_ptrIfEEfEEEEvT0_T1_,"aw",@nobits
	.sectionflags	@""
	.align	128
	.zero		1024


//--------------------- .nv.shared._ZN3cub18CUB_300001_SM_10006detail11EmptyKernelIvEEvv --------------------------
	.section	.nv.shared._ZN3cub18CUB_300001_SM_10006detail11EmptyKernelIvEEvv,"aw",@nobits
	.sectionflags	@""
	.align	128
	.zero		1024


//--------------------- .nv.constant0._ZN3cub18CUB_300001_SM_10006detail9transform16transform_kernelINS2_10policy_hubILb0EN4cuda3std3__45tupleIJN6thrust24THRUST_300001_SM_1000_NS6detail15normal_iteratorINSA_10device_ptrIfEEEESF_EEEE10policy1000ElNS7_4plusIfEESF_JPfSL_EEEvT0_iT1_T2_DpNS2_10kernel_argIT3_EE --------------------------
	.section	.nv.constant0._ZN3cub18CUB_300001_SM_10006detail9transform16transform_kernelINS2_10policy_hubILb0EN4cuda3std3__45tupleIJN6thrust24THRUST_300001_SM_1000_NS6detail15normal_iteratorINSA_10device_ptrIfEEEESF_EEEE10policy1000ElNS7_4plusIfEESF_JPfSL_EEEvT0_iT1_T2_DpNS2_10kernel_argIT3_EE,"a",@progbits
	.sectionflags	@""
	.align	4
.nv.constant0._ZN3cub18CUB_300001_SM_10006detail9transform16transform_kernelINS2_10policy_hubILb0EN4cuda3std3__45tupleIJN6thrust24THRUST_300001_SM_1000_NS6detail15normal_iteratorINSA_10device_ptrIfEEEESF_EEEE10policy1000ElNS7_4plusIfEESF_JPfSL_EEEvT0_iT1_T2_DpNS2_10kernel_argIT3_EE:
	.zero		952


//--------------------- .nv.constant0._ZN3cub18CUB_300001_SM_10006detail9transform16transform_kernelINS2_10policy_hubILb0EN4cuda3std3__45tupleIJN6thrust24THRUST_300001_SM_1000_NS6detail15normal_iteratorINSA_10device_ptrIfEEEESF_EEEE10policy1000EiNS7_4plusIfEESF_JPfSL_EEEvT0_iT1_T2_DpNS2_10kernel_argIT3_EE --------------------------
	.section	.nv.constant0._ZN3cub18CUB_300001_SM_10006detail9transform16transform_kernelINS2_10policy_hubILb0EN4cuda3std3__45tupleIJN6thrust24THRUST_300001_SM_1000_NS6detail15normal_iteratorINSA_10device_ptrIfEEEESF_EEEE10policy1000EiNS7_4plusIfEESF_JPfSL_EEEvT0_iT1_T2_DpNS2_10kernel_argIT3_EE,"a",@progbits
	.sectionflags	@""
	.align	4
.nv.constant0._ZN3cub18CUB_300001_SM_10006detail9transform16transform_kernelINS2_10policy_hubILb0EN4cuda3std3__45tupleIJN6thrust24THRUST_300001_SM_1000_NS6detail15normal_iteratorINSA_10device_ptrIfEEEESF_EEEE10policy1000EiNS7_4plusIfEESF_JPfSL_EEEvT0_iT1_T2_DpNS2_10kernel_argIT3_EE:
	.zero		952


//--------------------- .nv.constant0._ZN3cub18CUB_300001_SM_10006detail9transform16transform_kernelINS2_10policy_hubILb0EN4cuda3std3__45tupleIJN6thrust24THRUST_300001_SM_1000_NS6detail15normal_iteratorINSA_10device_ptrIfEEEESF_EEEE10policy1000ElNS7_10multipliesIfEESF_JPfSL_EEEvT0_iT1_T2_DpNS2_10kernel_argIT3_EE --------------------------
	.section	.nv.constant0._ZN3cub18CUB_300001_SM_10006detail9transform16transform_kernelINS2_10policy_hubILb0EN4cuda3std3__45tupleIJN6thrust24THRUST_300001_SM_1000_NS6detail15normal_iteratorINSA_10device_ptrIfEEEESF_EEEE10policy1000ElNS7_10multipliesIfEESF_JPfSL_EEEvT0_iT1_T2_DpNS2_10kernel_argIT3_EE,"a",@progbits
	.sectionflags	@""
	.align	4
.nv.constant0._ZN3cub18CUB_300001_SM_10006detail9transform16transform_kernelINS2_10policy_hubILb0EN4cuda3std3__45tupleIJN6thrust24THRUST_300001_SM_1000_NS6detail15normal_iteratorINSA_10device_ptrIfEEEESF_EEEE10policy1000ElNS7_10multipliesIfEESF_JPfSL_EEEvT0_iT1_T2_DpNS2_10kernel_argIT3_EE:
	.zero		952


//--------------------- .nv.constant0._ZN3cub18CUB_300001_SM_10006detail9transform16transform_kernelINS2_10policy_hubILb0EN4cuda3std3__45tupleIJN6thrust24THRUST_300001_SM_1000_NS6detail15normal_iteratorINSA_10device_ptrIfEEEESF_EEEE10policy1000EiNS7_10multipliesIfEESF_JPfSL_EEEvT0_iT1_T2_DpNS2_10kernel_argIT3_EE --------------------------
	.section	.nv.constant0._ZN3cub18CUB_300001_SM_10006detail9transform16transform_kernelINS2_10policy_hubILb0EN4cuda3std3__45tupleIJN6thrust24THRUST_300001_SM_1000_NS6detail15normal_iteratorINSA_10device_ptrIfEEEESF_EEEE10policy1000EiNS7_10multipliesIfEESF_JPfSL_EEEvT0_iT1_T2_DpNS2_10kernel_argIT3_EE,"a",@progbits
	.sectionflags	@""
	.align	4
.nv.constant0._ZN3cub18CUB_300001_SM_10006detail9transform16transform_kernelINS2_10policy_hubILb0EN4cuda3std3__45tupleIJN6thrust24THRUST_300001_SM_1000_NS6detail15normal_iteratorINSA_10device_ptrIfEEEESF_EEEE10policy1000EiNS7_10multipliesIfEESF_JPfSL_EEEvT0_iT1_T2_DpNS2_10kernel_argIT3_EE:
	.zero		952


//--------------------- .nv.constant0._ZN3cub18CUB_300001_SM_10006detail9transform16transform_kernelINS2_10policy_hubILb1EN4cuda3std3__45tupleIJN6thrust24THRUST_300001_SM_1000_NS6detail15normal_iteratorINSA_10device_ptrIfEEEESF_EEEE10policy1000El13saxpy_functorSF_JPfSK_EEEvT0_iT1_T2_DpNS2_10kernel_argIT3_EE --------------------------
	.section	.nv.constant0._ZN3cub18CUB_300001_SM_10006detail9transform16transform_kernelINS2_10policy_hubILb1EN4cuda3std3__45tupleIJN6thrust24THRUST_300001_SM_1000_NS6detail15normal_iteratorINSA_10device_ptrIfEEEESF_EEEE10policy1000El13saxpy_functorSF_JPfSK_EEEvT0_iT1_T2_DpNS2_10kernel_argIT3_EE,"a",@progbits
	.sectionflags	@""
	.align	4
.nv.constant0._ZN3cub18CUB_300001_SM_10006detail9transform16transform_kernelINS2_10policy_hubILb1EN4cuda3std3__45tupleIJN6thrust24THRUST_300001_SM_1000_NS6detail15normal_iteratorINSA_10device_ptrIfEEEESF_EEEE10policy1000El13saxpy_functorSF_JPfSK_EEEvT0_iT1_T2_DpNS2_10kernel_argIT3_EE:
	.zero		952


//--------------------- .nv.constant0._ZN3cub18CUB_300001_SM_10006detail9transform16transform_kernelINS2_10policy_hubILb1EN4cuda3std3__45tupleIJN6thrust24THRUST_300001_SM_1000_NS6detail15normal_iteratorINSA_10device_ptrIfEEEESF_EEEE10policy1000Ei13saxpy_functorSF_JPfSK_EEEvT0_iT1_T2_DpNS2_10kernel_argIT3_EE --------------------------
	.section	.nv.constant0._ZN3cub18CUB_300001_SM_10006detail9transform16transform_kernelINS2_10policy_hubILb1EN4cuda3std3__45tupleIJN6thrust24THRUST_300001_SM_1000_NS6detail15normal_iteratorINSA_10device_ptrIfEEEESF_EEEE10policy1000Ei13saxpy_functorSF_JPfSK_EEEvT0_iT1_T2_DpNS2_10kernel_argIT3_EE,"a",@progbits
	.sectionflags	@""
	.align	4
.nv.constant0._ZN3cub18CUB_300001_SM_10006detail9transform16transform_kernelINS2_10policy_hubILb1EN4cuda3std3__45tupleIJN6thrust24THRUST_300001_SM_1000_NS6detail15normal_iteratorINSA_10device_ptrIfEEEESF_EEEE10policy1000Ei13saxpy_functorSF_JPfSK_EEEvT0_iT1_T2_DpNS2_10kernel_argIT3_EE:
	.zero		952


//--------------------- .nv.constant0._ZN3cub18CUB_300001_SM_10006detail8for_each13static_kernelINS2_12policy_hub_t12policy_500_tElN6thrust24THRUST_300001_SM_1000_NS8cuda_cub6__fill7functorINS7_6detail15normal_iteratorINS7_10device_ptrIfEEEEfEEEEvT0_T1_ --------------------------
	.section	.nv.constant0._ZN3cub18CUB_300001_SM_10006detail8for_each13static_kernelINS2_12policy_hub_t12policy_500_tElN6thrust24THRUST_300001_SM_1000_NS8cuda_cub6__fill7functorINS7_6detail15normal_iteratorINS7_10device_ptrIfEEEEfEEEEvT0_T1_,"a",@progbits
	.sectionflags	@""
	.align	4
.nv.constant0._ZN3cub18CUB_300001_SM_10006detail8for_each13static_kernelINS2_12policy_hub_t12policy_500_tElN6thrust24THRUST_300001_SM_1000_NS8cuda_cub6__fill7functorINS7_6detail15normal_iteratorINS7_10device_ptrIfEEEEfEEEEvT0_T1_:
	.zero		920


//--------------------- .nv.constant0._ZN3cub18CUB_300001_SM_10006detail8for_each13static_kernelINS2_12policy_hub_t12policy_500_tEmN6thrust24THRUST_300001_SM_1000_NS8cuda_cub20__uninitialized_fill7functorINS7_10device_ptrIfEEfEEEEvT0_T1_ --------------------------
	.section	.nv.constant0._ZN3cub18CUB_300001_SM_10006detail8for_each13static_kernelINS2_12policy_hub_t12policy_500_tEmN6thrust24THRUST_300001_SM_1000_NS8cuda_cub20__uninitialized_fill7functorINS7_10device_ptrIfEEfEEEEvT0_T1_,"a",@progbits
	.sectionflags	@""
	.align	4
.nv.constant0._ZN3cub18CUB_300001_SM_10006detail8for_each13static_kernelINS2_12policy_hub_t12policy_500_tEmN6thrust24THRUST_300001_SM_1000_NS8cuda_cub20__uninitialized_fill7functorINS7_10device_ptrIfEEfEEEEvT0_T1_:
	.zero		920


//--------------------- .nv.constant0._ZN3cub18CUB_300001_SM_10006detail11EmptyKernelIvEEvv --------------------------
	.section	.nv.constant0._ZN3cub18CUB_300001_SM_10006detail11EmptyKernelIvEEvv,"a",@progbits
	.sectionflags	@""
	.align	4
.nv.constant0._ZN3cub18CUB_300001_SM_10006detail11EmptyKernelIvEEvv:
	.zero		896


//--------------------- SYMBOLS --------------------------

	.type		.nv.reservedSmem.offset0,@object
	.size		.nv.reservedSmem.offset0,0x4
	.type		.nv.reservedSmem.cap,@object
	.size		.nv.reservedSmem.cap,0x4
